def matmul_kernel(
    a_ptr,
    b_ptr,
    c_ptr,
    M,
    N,
    K,
    stride_am,
    stride_ak,
    stride_bk,
    stride_bn,
    stride_cm,
    stride_cn,
    BLOCK_M: tl.constexpr,
    BLOCK_N: tl.constexpr,
    BLOCK_K: tl.constexpr,
    GROUP_M: tl.constexpr,
):
    pid = tl.program_id(axis=0)
    num_pid_m = tl.cdiv(M, BLOCK_M)
    num_pid_n = tl.cdiv(N, BLOCK_N)
    num_pid_in_group = GROUP_M * num_pid_n
    group_id = pid // num_pid_in_group
    first_pid_m = group_id * GROUP_M
    group_size_m = min(num_pid_m - first_pid_m, GROUP_M)
    pid_m = first_pid_m + ((pid % num_pid_in_group) % group_size_m)
    pid_n = (pid % num_pid_in_group) // group_size_m

    offs_am = (pid_m * BLOCK_M + tl.arange(0, BLOCK_M)) % M
    offs_bn = (pid_n * BLOCK_N + tl.arange(0, BLOCK_N)) % N
    offs_k = tl.arange(0, BLOCK_K)
    a_ptrs = a_ptr + offs_am[:, None] * stride_am + offs_k[None, :] * stride_ak
    b_ptrs = b_ptr + offs_k[:, None] * stride_bk + offs_bn[None, :] * stride_bn

    acc = tl.zeros((BLOCK_M, BLOCK_N), dtype=tl.float32)
    for kk in range(0, tl.cdiv(K, BLOCK_K)):
        a = tl.load(a_ptrs, mask=offs_k[None, :] < K - kk * BLOCK_K, other=0.0)
        b = tl.load(b_ptrs, mask=offs_k[:, None] < K - kk * BLOCK_K, other=0.0)
        acc = tl.dot(a, b, acc)
        a_ptrs += BLOCK_K * stride_ak
        b_ptrs += BLOCK_K * stride_bk

    c = acc.to(c_ptr.dtype.element_ty)
    offs_cm = pid_m * BLOCK_M + tl.arange(0, BLOCK_M)
    offs_cn = pid_n * BLOCK_N + tl.arange(0, BLOCK_N)
    c_ptrs = c_ptr + offs_cm[:, None] * stride_cm + offs_cn[None, :] * stride_cn
    mask = (offs_cm[:, None] < M) & (offs_cn[None, :] < N)
    tl.store(c_ptrs, c, mask=mask)

# config = {"BLOCK_K": 128, "BLOCK_M": 256, "BLOCK_N": 256, "GROUP_M": 4, "arch": "sm_100", "dtype": "fp8e4m3", "num_ctas": 1, "num_stages": 3, "num_warps": 4}
# arch = sm_100


// ===== COMPILED SASS (sm_100a) =====

	.target	sm_100a

	.elftype	@"ET_EXEC"


//--------------------- .note.nv.tkinfo           --------------------------
	.section	.note.nv.tkinfo,"",@"SHT_NOTE"
	.sectionflags	@"SHF_NOTE_NV_TKINFO"
	.tkinfo
        /*0018*/ 	.word	0x00000081
        /*0030*/ 	.string	""
        /*0030*/ 	.string	"ptxas-blackwell"
        /*0030*/ 	.string	"Cuda compilation tools, release 12.9, V12.9.86"
        /*0030*/ 	.string	"Build cuda_12.9.r12.9/compiler.36037853_0"
        /*0030*/ 	.string	"-v  -suppress-debug-info  -lineinfo  -arch sm_100a "



//--------------------- .note.nv.cuver            --------------------------
	.section	.note.nv.cuver,"",@"SHT_NOTE"
	.sectionflags	@"SHF_NOTE_NV_CUVER"
        /*0018*/ 	.short	0x0001
        /*001a*/ 	.short	0x0064
        /*001c*/ 	.short	0x0001
        /*001e*/ 	.short	0x0000
        /*0020*/ 	.short	0x0001
        /*0022*/ 	.short	0x0000


//--------------------- .nv.info                  --------------------------
	.section	.nv.info,"",@"SHT_CUDA_INFO"
	.align	4


	//----- nvinfo : EIATTR_REGCOUNT
	.align		4
        /*0000*/ 	.byte	0x04, 0x2f
        /*0002*/ 	.short	(.L_4 - .L_3)
	.align		4
.L_3:
        /*0004*/ 	.word	index@(matmul_kernel)
        /*0008*/ 	.word	0x00000060


	//----- nvinfo : EIATTR_FRAME_SIZE
	.align		4
.L_4:
        /*000c*/ 	.byte	0x04, 0x11
        /*000e*/ 	.short	(.L_6 - .L_5)
	.align		4
.L_5:
        /*0010*/ 	.word	index@($__internal_2_$__cuda_sm10x_tcgen05_guardrail_trap_unallocated_columns_being_dealloced)
        /*0014*/ 	.word	0x00001cd8


	//----- nvinfo : EIATTR_FRAME_SIZE
	.align		4
.L_6:
        /*0018*/ 	.byte	0x04, 0x11
        /*001a*/ 	.short	(.L_8 - .L_7)
	.align		4
.L_7:
        /*001c*/ 	.word	index@($__internal_1_$__cuda_sm10x_tcgen05_guardrail_trap_phase_invalid_during_alloc)
        /*0020*/ 	.word	0x00001cd8


	//----- nvinfo : EIATTR_FRAME_SIZE
	.align		4
.L_8:
        /*0024*/ 	.byte	0x04, 0x11
        /*0026*/ 	.short	(.L_10 - .L_9)
	.align		4
.L_9:
        /*0028*/ 	.word	index@($__internal_0_$__cuda_sm10x_tcgen05_guardrail_trap_col_being_dealloced_not_returned_by_alloc)
        /*002c*/ 	.word	0x00001cd8


	//----- nvinfo : EIATTR_FRAME_SIZE
	.align		4
.L_10:
        /*0030*/ 	.byte	0x04, 0x11
        /*0032*/ 	.short	(.L_12 - .L_11)
	.align		4
.L_11:
        /*0034*/ 	.word	index@(matmul_kernel)
        /*0038*/ 	.word	0x00001cd8


	//----- nvinfo : EIATTR_MIN_STACK_SIZE
	.align		4
.L_12:
        /*003c*/ 	.byte	0x04, 0x12
        /*003e*/ 	.short	(.L_14 - .L_13)
	.align		4
.L_13:
        /*0040*/ 	.word	index@(matmul_kernel)
        /*0044*/ 	.word	0x00001cd8
.L_14:


//--------------------- .nv.info.matmul_kernel    --------------------------
	.section	.nv.info.matmul_kernel,"",@"SHT_CUDA_INFO"
	.sectionflags	@""
	.align	4


	//----- nvinfo : EIATTR_CUDA_API_VERSION
	.align		4
        /*0000*/ 	.byte	0x04, 0x37
        /*0002*/ 	.short	(.L_16 - .L_15)
.L_15:
        /*0004*/ 	.word	0x00000081


	//----- nvinfo : EIATTR_KPARAM_INFO
	.align		4
.L_16:
        /*0008*/ 	.byte	0x04, 0x17
        /*000a*/ 	.short	(.L_18 - .L_17)
.L_17:
        /*000c*/ 	.word	0x00000000
        /*0010*/ 	.short	0x000d
        /*0012*/ 	.short	0x0048
        /*0014*/ 	.byte	0x00, 0xf4, 0x21, 0x00


	//----- nvinfo : EIATTR_KPARAM_INFO
	.align		4
.L_18:
        /*0018*/ 	.byte	0x04, 0x17
        /*001a*/ 	.short	(.L_20 - .L_19)
.L_19:
        /*001c*/ 	.word	0x00000000
        /*0020*/ 	.short	0x000c
        /*0022*/ 	.short	0x0040
        /*0024*/ 	.byte	0x00, 0xf4, 0x21, 0x00


	//----- nvinfo : EIATTR_KPARAM_INFO
	.align		4
.L_20:
        /*0028*/ 	.byte	0x04, 0x17
        /*002a*/ 	.short	(.L_22 - .L_21)
.L_21:
        /*002c*/ 	.word	0x00000000
        /*0030*/ 	.short	0x000b
        /*0032*/ 	.short	0x0038
        /*0034*/ 	.byte	0x00, 0xf0, 0x11, 0x00


	//----- nvinfo : EIATTR_KPARAM_INFO
	.align		4
.L_22:
        /*0038*/ 	.byte	0x04, 0x17
        /*003a*/ 	.short	(.L_24 - .L_23)
.L_23:
        /*003c*/ 	.word	0x00000000
        /*0040*/ 	.short	0x000a
        /*0042*/ 	.short	0x0034
        /*0044*/ 	.byte	0x00, 0xf0, 0x11, 0x00


	//----- nvinfo : EIATTR_KPARAM_INFO
	.align		4
.L_24:
        /*0048*/ 	.byte	0x04, 0x17
        /*004a*/ 	.short	(.L_26 - .L_25)
.L_25:
        /*004c*/ 	.word	0x00000000
        /*0050*/ 	.short	0x0009
        /*0052*/ 	.short	0x0030
        /*0054*/ 	.byte	0x00, 0xf0, 0x11, 0x00


	//----- nvinfo : EIATTR_KPARAM_INFO
	.align		4
.L_26:
        /*0058*/ 	.byte	0x04, 0x17
        /*005a*/ 	.short	(.L_28 - .L_27)
.L_27:
        /*005c*/ 	.word	0x00000000
        /*0060*/ 	.short	0x0008
        /*0062*/ 	.short	0x002c
        /*0064*/ 	.byte	0x00, 0xf0, 0x11, 0x00


	//----- nvinfo : EIATTR_KPARAM_INFO
	.align		4
.L_28:
        /*0068*/ 	.byte	0x04, 0x17
        /*006a*/ 	.short	(.L_30 - .L_29)
.L_29:
        /*006c*/ 	.word	0x00000000
        /*0070*/ 	.short	0x0007
        /*0072*/ 	.short	0x0028
        /*0074*/ 	.byte	0x00, 0xf0, 0x11, 0x00


	//----- nvinfo : EIATTR_KPARAM_INFO
	.align		4
.L_30:
        /*0078*/ 	.byte	0x04, 0x17
        /*007a*/ 	.short	(.L_32 - .L_31)
.L_31:
        /*007c*/ 	.word	0x00000000
        /*0080*/ 	.short	0x0006
        /*0082*/ 	.short	0x0024
        /*0084*/ 	.byte	0x00, 0xf0, 0x11, 0x00


	//----- nvinfo : EIATTR_KPARAM_INFO
	.align		4
.L_32:
        /*0088*/ 	.byte	0x04, 0x17
        /*008a*/ 	.short	(.L_34 - .L_33)
.L_33:
        /*008c*/ 	.word	0x00000000
        /*0090*/ 	.short	0x0005
        /*0092*/ 	.short	0x0020
        /*0094*/ 	.byte	0x00, 0xf0, 0x11, 0x00


	//----- nvinfo : EIATTR_KPARAM_INFO
	.align		4
.L_34:
        /*0098*/ 	.byte	0x04, 0x17
        /*009a*/ 	.short	(.L_36 - .L_35)
.L_35:
        /*009c*/ 	.word	0x00000000
        /*00a0*/ 	.short	0x0004
        /*00a2*/ 	.short	0x001c
        /*00a4*/ 	.byte	0x00, 0xf0, 0x11, 0x00


	//----- nvinfo : EIATTR_KPARAM_INFO
	.align		4
.L_36:
        /*00a8*/ 	.byte	0x04, 0x17
        /*00aa*/ 	.short	(.L_38 - .L_37)
.L_37:
        /*00ac*/ 	.word	0x00000000
        /*00b0*/ 	.short	0x0003
        /*00b2*/ 	.short	0x0018
        /*00b4*/ 	.byte	0x00, 0xf0, 0x11, 0x00


	//----- nvinfo : EIATTR_KPARAM_INFO
	.align		4
.L_38:
        /*00b8*/ 	.byte	0x04, 0x17
        /*00ba*/ 	.short	(.L_40 - .L_39)
.L_39:
        /*00bc*/ 	.word	0x00000000
        /*00c0*/ 	.short	0x0002
        /*00c2*/ 	.short	0x0010
        /*00c4*/ 	.byte	0x00, 0xf4, 0x21, 0x00


	//----- nvinfo : EIATTR_KPARAM_INFO
	.align		4
.L_40:
        /*00c8*/ 	.byte	0x04, 0x17
        /*00ca*/ 	.short	(.L_42 - .L_41)
.L_41:
        /*00cc*/ 	.word	0x00000000
        /*00d0*/ 	.short	0x0001
        /*00d2*/ 	.short	0x0008
        /*00d4*/ 	.byte	0x00, 0xf4, 0x21, 0x00


	//----- nvinfo : EIATTR_KPARAM_INFO
	.align		4
.L_42:
        /*00d8*/ 	.byte	0x04, 0x17
        /*00da*/ 	.short	(.L_44 - .L_43)
.L_43:
        /*00dc*/ 	.word	0x00000000
        /*00e0*/ 	.short	0x0000
        /*00e2*/ 	.short	0x0000
        /*00e4*/ 	.byte	0x00, 0xf4, 0x21, 0x00


	//----- nvinfo : EIATTR_AT_ENTRY_FRAGMENTS
	.align		4
.L_44:
        /*00e8*/ 	.byte	0x04, 0x4f
        /*00ea*/ 	.short	(.L_46 - .L_45)


	//   ....[0]....
.L_45:
        /*00ec*/ 	.word	0x00000004


	//----- nvinfo : EIATTR_RESERVED_SMEM_USED
	.align		4
.L_46:
        /*00f0*/ 	.byte	0x01, 0x41
	.zero		2


	//----- nvinfo : EIATTR_SPARSE_MMA_MASK
	.align		4
        /*00f4*/ 	.byte	0x03, 0x50
        /*00f6*/ 	.short	0x0000


	//----- nvinfo : EIATTR_TCGEN05_1CTA_USED
	.align		4
        /*00f8*/ 	.byte	0x01, 0x51
	.zero		2


	//----- nvinfo : EIATTR_MAXREG_COUNT
	.align		4
        /*00fc*/ 	.byte	0x03, 0x1b
        /*00fe*/ 	.short	0x00ff


	//----- nvinfo : EIATTR_NUM_BARRIERS
	.align		4
        /*0100*/ 	.byte	0x02, 0x4c
        /*0102*/ 	.byte	0x01
	.zero		1


	//----- nvinfo : EIATTR_ANNOTATIONS
	.align		4
        /*0104*/ 	.byte	0x04, 0x55
        /*0106*/ 	.short	(.L_48 - .L_47)


	//   ....[0]....
.L_47:
        /*0108*/ 	.word	0x00000001
        /*010c*/ 	.byte	0xc0, 0x09, 0x00, 0x00, 0x01, 0x00, 0x00, 0x00, 0x00, 0x0a, 0x00, 0x00, 0x01, 0x00, 0x00, 0x00
        /* <DEDUP_REMOVED lines=120> */
        /*089c*/ 	.byte	0x90, 0x46, 0x00, 0x00, 0x01, 0x00, 0x00, 0x00, 0xc0, 0x46, 0x00, 0x00


	//----- nvinfo : EIATTR_INT_WARP_WIDE_INSTR_OFFSETS
	.align		4
.L_48:
        /*08a8*/ 	.byte	0x04, 0x31
        /*08aa*/ 	.short	(.L_50 - .L_49)


	//   ....[0]....
.L_49:
        /*08ac*/ 	.word	0x00006850


	//   ....[1]....
        /*08b0*/ 	.word	0x00006860


	//   ....[2]....
        /*08b4*/ 	.word	0x00010f50


	//   ....[3]....
        /*08b8*/ 	.word	0x00060ee0


	//   ....[4]....
        /*08bc*/ 	.word	0x00060f30


	//----- nvinfo : EIATTR_COOP_GROUP_MASK_REGIDS
	.align		4
.L_50:
        /*08c0*/ 	.byte	0x04, 0x29
        /*08c2*/ 	.short	(.L_52 - .L_51)


	//   ....[0]....
.L_51:
        /*08c4*/ 	.word	0xffffffff


	//   ....[1]....
        /*08c8*/ 	.word	0xffffffff


	//   ....[2]....
        /*08cc*/ 	.word	0xffffffff


	//   ....[3]....
        /*08d0*/ 	.word	0xffffffff


	//----- nvinfo : EIATTR_COOP_GROUP_INSTR_OFFSETS
	.align		4
.L_52:
        /*08d4*/ 	.byte	0x04, 0x28
        /*08d6*/ 	.short	(.L_54 - .L_53)


	//   ....[0]....
.L_53:
        /*08d8*/ 	.word	0x00000070


	//   ....[1]....
        /*08dc*/ 	.word	0x00000330


	//   ....[2]....
        /*08e0*/ 	.word	0x00060d70


	//   ....[3]....
        /*08e4*/ 	.word	0x00060fe0


	//----- nvinfo : EIATTR_VRC_CTA_INIT_COUNT
	.align		4
.L_54:
        /*08e8*/ 	.byte	0x02, 0x4a
        /*08ea*/ 	.byte	0x80
	.zero		1


	//----- nvinfo : EIATTR_MBARRIER_INSTR_OFFSETS
	.align		4
        /*08ec*/ 	.byte	0x04, 0x39
        /*08ee*/ 	.short	(.L_56 - .L_55)


	//   ....[0]....
.L_55:
        /*08f0*/ 	.word	0x00007eb0
        /*08f4*/ 	.word	0x000000ff
        /*08f8*/ 	.word	0x00000000
        /*08fc*/ 	.short	0x0100
        /*08fe*/ 	.byte	0x0b
	.zero		1


	//   ....[1]....
        /*0900*/ 	.word	0x00010f80
        /*0904*/ 	.word	0x000000ff
        /*0908*/ 	.word	0x00020008
        /*090c*/ 	.short	0x0100
        /*090e*/ 	.byte	0x09
	.zero		1


	//   ....[2]....
        /*0910*/ 	.word	0x00037630
        /*0914*/ 	.word	0x000000ff
        /*0918*/ 	.word	0x00000000
        /*091c*/ 	.short	0x010a
        /*091e*/ 	.byte	0x0b
	.zero		1


	//   ....[3]....
        /*0920*/ 	.word	0x00049fe0
        /*0924*/ 	.word	0x000000ff
        /*0928*/ 	.word	0x00000000
        /*092c*/ 	.short	0x010a
        /*092e*/ 	.byte	0x0b
	.zero		1


	//   ....[4]....
        /*0930*/ 	.word	0x0004a180
        /*0934*/ 	.word	0x000000ff
        /*0938*/ 	.word	0x00020000
        /*093c*/ 	.short	0x0108
        /*093e*/ 	.byte	0x09
	.zero		1


	//   ....[5]....
        /*0940*/ 	.word	0x0004a1c0
        /*0944*/ 	.word	0x000000ff
        /*0948*/ 	.word	0x00020008
        /*094c*/ 	.short	0x0108
        /*094e*/ 	.byte	0x09
	.zero		1


	//   ....[6]....
        /*0950*/ 	.word	0x00061000
        /*0954*/ 	.word	0x000000ff
        /*0958*/ 	.word	0x00000000
        /*095c*/ 	.short	0x010a
        /*095e*/ 	.byte	0x0b
	.zero		1


	//   ....[7]....
        /*0960*/ 	.word	0x00061030
        /*0964*/ 	.word	0x000000ff
        /*0968*/ 	.word	0x00000000
        /*096c*/ 	.short	0x010a
        /*096e*/ 	.byte	0x0b
	.zero		1


	//----- nvinfo : EIATTR_NUM_MBARRIERS
	.align		4
.L_56:
        /*0970*/ 	.byte	0x03, 0x38
        /*0972*/ 	.short	0x0002


	//----- nvinfo : EIATTR_EXIT_INSTR_OFFSETS
	.align		4
        /*0974*/ 	.byte	0x04, 0x1c
        /*0976*/ 	.short	(.L_58 - .L_57)


	//   ....[0]....
.L_57:
        /*0978*/ 	.word	0x00060ff0


	//----- nvinfo : EIATTR_REQNTID
	.align		4
.L_58:
        /*097c*/ 	.byte	0x04, 0x10
        /*097e*/ 	.short	(.L_60 - .L_59)
.L_59:
        /*0980*/ 	.word	0x00000080
        /*0984*/ 	.word	0x00000001
        /*0988*/ 	.word	0x00000001


	//----- nvinfo : EIATTR_CRS_STACK_SIZE
	.align		4
.L_60:
        /*098c*/ 	.byte	0x04, 0x1e
        /*098e*/ 	.short	(.L_62 - .L_61)
.L_61:
        /*0990*/ 	.word	0x00000000


	//----- nvinfo : EIATTR_CBANK_PARAM_SIZE
	.align		4
.L_62:
        /*0994*/ 	.byte	0x03, 0x19
        /*0996*/ 	.short	0x0050


	//----- nvinfo : EIATTR_PARAM_CBANK
	.align		4
        /*0998*/ 	.byte	0x04, 0x0a
        /*099a*/ 	.short	(.L_64 - .L_63)
	.align		4
.L_63:
        /*099c*/ 	.word	index@(.nv.constant0.matmul_kernel)
        /*09a0*/ 	.short	0x0380
        /*09a2*/ 	.short	0x0050


	//----- nvinfo : EIATTR_SW_WAR
	.align		4
.L_64:
        /*09a4*/ 	.byte	0x04, 0x36
        /*09a6*/ 	.short	(.L_66 - .L_65)
.L_65:
        /*09a8*/ 	.word	0x00000008
.L_66:


//--------------------- .nv.compat                --------------------------
	.section	.nv.compat,"",@"SHT_CUDA_COMPAT_INFO"
	.align	4
        /*0000*/ 	.byte	0x02, 0x02, 0x02, 0x00, 0x02, 0x05, 0x05, 0x00, 0x02, 0x03, 0x00, 0x00, 0x02, 0x06, 0x01, 0x00


//--------------------- .nv.callgraph             --------------------------
	.section	.nv.callgraph,"",@"SHT_CUDA_CALLGRAPH"
	.align	4
	.sectionentsize	8
	.align		4
        /*0000*/ 	.word	0x00000000
	.align		4
        /*0004*/ 	.word	0xffffffff
	.align		4
        /*0008*/ 	.word	0x00000000
	.align		4
        /*000c*/ 	.word	0xfffffffe
	.align		4
        /*0010*/ 	.word	0x00000000
	.align		4
        /*0014*/ 	.word	0xfffffffd
	.align		4
        /*0018*/ 	.word	0x00000000
	.align		4
        /*001c*/ 	.word	0xfffffffc


//--------------------- .text.matmul_kernel       --------------------------
	.section	.text.matmul_kernel,"ax",@progbits
	.align	128
        .global         matmul_kernel
        .type           matmul_kernel,@function
        .size           matmul_kernel,(.L_x_20 - matmul_kernel)
        .other          matmul_kernel,@"STO_CUDA_ENTRY STV_DEFAULT"
matmul_kernel:
.text.matmul_kernel:
[----:B------:R-:W0:Y:S01]  /*0000*/  LDC R1, c[0x0][0x37c] ;  /* 0x0000df00ff017b82 */ /* 0x000e220000000800 */
[----:B------:R-:W1:Y:S01]  /*0010*/  S2R R44, SR_TID.X ;  /* 0x00000000002c7919 */ /* 0x000e620000002100 */
[----:B0-----:R-:W-:Y:S01]  /*0020*/  VIADD R1, R1, 0xffffe328 ;  /* 0xffffe32801017836 */ /* 0x001fe20000000000 */
[----:B-1----:R-:W-:-:S13]  /*0030*/  ISETP.GE.U32.AND P0, PT, R44, 0x20, PT ;  /* 0x000000202c00780c */ /* 0x002fda0003f06070 */
[----:B------:R-:W-:Y:S02]  /*0040*/  VOTEU.ANY UP0, P0 ;  /* 0x0000000000ff7886 */ /* 0x000fe40000000100 */
[----:B------:R-:W-:Y:S05]  /*0050*/  BRA.U UP0, `(.L_x_0) ;  /* 0x0000000100b87547 */ /* 0x000fea000b800000 */
[----:B------:R-:W0:Y:S01]  /*0060*/  S2UR UR6, SR_CgaCtaId ;  /* 0x00000000000679c3 */ /* 0x000e220000008800 */
[----:B------:R-:W-:Y:S01]  /*0070*/  NOP ;  /* 0x0000000000007918 */ /* 0x000fe20000000000 */
[----:B------:R-:W-:Y:S02]  /*0080*/  UMOV UR4, 0x40 ;  /* 0x0000004000047882 */ /* 0x000fe40000000000 */
[----:B0-----:R-:W-:-:S09]  /*0090*/  ULEA UR4, UR6, UR4, 0x18 ;  /* 0x0000000406047291 */ /* 0x001fd2000f8ec0ff */
[----:B------:R-:W0:Y:S01]  /*00a0*/  LDS.U8 R0, [UR4] ;  /* 0x00000004ff007984 */ /* 0x000e220008000000 */
[----:B------:R-:W-:Y:S02]  /*00b0*/  UMOV UR4, 0x400 ;  /* 0x0000040000047882 */ /* 0x000fe40000000000 */
[----:B------:R-:W-:Y:S01]  /*00c0*/  ULEA UR4, UR6, UR4, 0x18 ;  /* 0x0000000406047291 */ /* 0x000fe2000f8ec0ff */
[----:B0-----:R-:W-:-:S13]  /*00d0*/  ISETP.NE.AND P0, PT, R0, RZ, PT ;  /* 0x000000ff0000720c */ /* 0x001fda0003f05270 */
[----:B------:R-:W-:Y:S05]  /*00e0*/  @P0 BRA `(.L_x_1) ;  /* 0x00000000007c0947 */ /* 0x000fea0003800000 */
[----:B------:R-:W-:-:S13]  /*00f0*/  ELECT P0, URZ, PT ;  /* 0x0000000000ff782f */ /* 0x000fda0003800000 */
[----:B------:R-:W-:Y:S05]  /*0100*/  @!P0 BRA `(.L_x_2) ;  /* 0x0000000000848947 */ /* 0x000fea0003800000 */
[----:B------:R-:W-:Y:S01]  /*0110*/  UMOV UR5, 0x10 ;  /* 0x0000001000057882 */ /* 0x000fe20000000000 */
[----:B------:R-:W-:Y:S02]  /*0120*/  IMAD.MOV.U32 R4, RZ, RZ, 0x1 ;  /* 0x00000001ff047424 */ /* 0x000fe400078e00ff */
[----:B------:R-:W-:Y:S02]  /*0130*/  IMAD.MOV.U32 R5, RZ, RZ, 0xffff ;  /* 0x0000ffffff057424 */ /* 0x000fe400078e00ff */
[----:B------:R-:W-:Y:S04]  /*0140*/  DEPBAR.LE SB0, 0x36 ;  /* 0x00008d800000791a */ /* 0x000fe80000000000 */
[----:B------:R-:W0:Y:S02]  /*0150*/  UTCATOMSWS.FIND_AND_SET.ALIGN UP1, UR5, UR5 ;  /* 0x00000005000575e3 */ /* 0x000e240008020800 */
[----:B0-----:R-:W-:-:S04]  /*0160*/  PLOP3.LUT P0, PT, PT, PT, UP1, 0x80, 0x8 ;  /* 0x000000000008781c */ /* 0x001fc80003f0f018 */
[----:B------:R-:W-:-:S04]  /*0170*/  SEL R0, RZ, 0xffffffff, !P0 ;  /* 0xffffffffff007807 */ /* 0x000fc80004000000 */
[----:B------:R-:W-:Y:S01]  /*0180*/  ISETP.NE.AND P0, PT, R0, RZ, PT ;  /* 0x000000ff0000720c */ /* 0x000fe20003f05270 */
[----:B------:R-:W-:-:S12]  /*0190*/  IMAD.U32 R0, RZ, RZ, UR5 ;  /* 0x00000005ff007e24 */ /* 0x000fd8000f8e00ff */
[----:B------:R-:W-:Y:S05]  /*01a0*/  @P0 BRA `(.L_x_3) ;  /* 0x0000000000240947 */ /* 0x000fea0003800000 */
.L_x_4:
[----:B------:R-:W-:Y:S05]  /*01b0*/  NANOSLEEP 0x64 ;  /* 0x000000640000795d */ /* 0x000fea0003800000 */
[----:B------:R-:W-:-:S05]  /*01c0*/  UMOV UR5, 0x10 ;  /* 0x0000001000057882 */ /* 0x000fca0000000000 */
[----:B------:R-:W-:Y:S04]  /*01d0*/  DEPBAR.LE SB0, 0x36 ;  /* 0x00008d800000791a */ /* 0x000fe80000000000 */
[----:B------:R-:W0:Y:S02]  /*01e0*/  UTCATOMSWS.FIND_AND_SET.ALIGN UP1, UR5, UR5 ;  /* 0x00000005000575e3 */ /* 0x000e240008020800 */
[----:B0-----:R-:W-:-:S04]  /*01f0*/  PLOP3.LUT P0, PT, PT, PT, UP1, 0x80, 0x8 ;  /* 0x000000000008781c */ /* 0x001fc80003f0f018 */
[----:B------:R-:W-:-:S04]  /*0200*/  SEL R0, RZ, 0xffffffff, !P0 ;  /* 0xffffffffff007807 */ /* 0x000fc80004000000 */
[----:B------:R-:W-:Y:S01]  /*0210*/  ISETP.NE.AND P0, PT, R0, RZ, PT ;  /* 0x000000ff0000720c */ /* 0x000fe20003f05270 */
[----:B------:R-:W-:-:S12]  /*0220*/  IMAD.U32 R0, RZ, RZ, UR5 ;  /* 0x00000005ff007e24 */ /* 0x000fd8000f8e00ff */
[----:B------:R-:W-:Y:S05]  /*0230*/  @!P0 BRA `(.L_x_4) ;  /* 0xfffffffc00dc8947 */ /* 0x000fea000383ffff */
.L_x_3:
[C---:B------:R-:W-:Y:S01]  /*0240*/  VIADD R3, R0.reuse, 0x10 ;  /* 0x0000001000037836 */ /* 0x040fe20000000000 */
[----:B------:R-:W-:Y:S01]  /*0250*/  UMOV UR5, 0x50 ;  /* 0x0000005000057882 */ /* 0x000fe20000000000 */
[----:B------:R-:W-:Y:S01]  /*0260*/  SHF.L.U32 R2, R5, R0, RZ ;  /* 0x0000000005027219 */ /* 0x000fe200000006ff */
[----:B------:R-:W-:Y:S01]  /*0270*/  ULEA UR5, UR6, UR5, 0x18 ;  /* 0x0000000506057291 */ /* 0x000fe2000f8ec0ff */
[----:B------:R-:W-:Y:S01]  /*0280*/  IMAD.SHL.U32 R0, R0, 0x20, RZ ;  /* 0x0000002000007824 */ /* 0x000fe200078e00ff */
[----:B------:R-:W-:-:S04]  /*0290*/  SHF.L.U32 R3, R4, R3, RZ ;  /* 0x0000000304037219 */ /* 0x000fc800000006ff */
[----:B------:R-:W-:-:S05]  /*02a0*/  LOP3.LUT R2, R3, R2, RZ, 0xfc, !PT ;  /* 0x0000000203027212 */ /* 0x000fca00078efcff */
[----:B------:R0:W-:Y:S04]  /*02b0*/  ATOMS.OR RZ, [UR5], R2 ;  /* 0x00000002ffff798c */ /* 0x0001e8000b000005 */
[----:B------:R0:W-:Y:S01]  /*02c0*/  STS [UR4], R0 ;  /* 0x00000000ff007988 */ /* 0x0001e20008000804 */
[----:B------:R-:W-:Y:S05]  /*02d0*/  BRA `(.L_x_2) ;  /* 0x0000000000107947 */ /* 0x000fea0003800000 */
.L_x_1:
[----:B------:R-:W-:Y:S01]  /*02e0*/  IMAD.MOV.U32 R0, RZ, RZ, -0x1 ;  /* 0xffffffffff007424 */ /* 0x000fe200078e00ff */
[----:B------:R-:W-:-:S04]  /*02f0*/  MOV R2, 0x320 ;  /* 0x0000032000027802 */ /* 0x000fc80000000f00 */
[----:B------:R0:W-:Y:S03]  /*0300*/  STS [UR4], R0 ;  /* 0x00000000ff007988 */ /* 0x0001e60008000804 */
[----:B0-----:R-:W-:Y:S05]  /*0310*/  CALL.REL.NOINC `($__internal_1_$__cuda_sm10x_tcgen05_guardrail_trap_phase_invalid_during_alloc) ;  /* 0x0000060c005c7944 */ /* 0x001fea0003c00000 */
.L_x_2:
[----:B------:R-:W-:Y:S05]  /*0320*/  WARPSYNC.ALL ;  /* 0x0000000000007948 */ /* 0x000fea0003800000 */
[----:B------:R-:W-:Y:S01]  /*0330*/  NOP ;  /* 0x0000000000007918 */ /* 0x000fe20000000000 */
.L_x_0:
[----:B------:R-:W1:Y:S01]  /*0340*/  LDC.64 R4, c[0x0][0x398] ;  /* 0x0000e600ff047b82 */ /* 0x000e620000000a00 */
[----:B------:R-:W2:Y:S01]  /*0350*/  S2R R7, SR_CTAID.X ;  /* 0x0000000000077919 */ /* 0x000ea20000002500 */
[----:B------:R-:W-:Y:S01]  /*0360*/  UMOV UR9, 0x400 ;  /* 0x0000040000097882 */ /* 0x000fe20000000000 */
[----:B------:R-:W-:Y:S01]  /*0370*/  LOP3.LUT R47, R44, 0x7f, RZ, 0xc0, !PT ;  /* 0x0000007f2c2f7812 */ /* 0x000fe200078ec0ff */
[----:B------:R-:W3:Y:S04]  /*0380*/  LDCU UR6, c[0x0][0x3a4] ;  /* 0x00007480ff0677ac */ /* 0x000ee80008000800 */
[----:B------:R-:W-:Y:S01]  /*0390*/  BAR.SYNC.DEFER_BLOCKING 0x0 ;  /* 0x0000000000007b1d */ /* 0x000fe20000010000 */
[----:B------:R-:W-:-:S07]  /*03a0*/  ISETP.NE.U32.AND P4, PT, R47, RZ, PT ;  /* 0x000000ff2f00720c */ /* 0x000fce0003f85070 */
[----:B------:R-:W4:Y:S01]  /*03b0*/  S2UR UR5, SR_CgaCtaId ;  /* 0x00000000000579c3 */ /* 0x000f220000008800 */
[----:B------:R-:W5:Y:S01]  /*03c0*/  LDCU.128 UR16, c[0x0][0x380] ;  /* 0x00007000ff1077ac */ /* 0x000f620008000c00 */
[----:B------:R-:W-:Y:S01]  /*03d0*/  UMOV UR7, 0x1 ;  /* 0x0000000100077882 */ /* 0x000fe20000000000 */
[----:B01----:R-:W-:-:S05]  /*03e0*/  VIADD R0, R5, 0xff ;  /* 0x000000ff05007836 */ /* 0x003fca0000000000 */
[----:B------:R-:W-:-:S04]  /*03f0*/  SHF.R.S32.HI R3, RZ, 0x1f, R0 ;  /* 0x0000001fff037819 */ /* 0x000fc80000011400 */
[----:B------:R-:W-:Y:S02]  /*0400*/  LEA.HI R3, R3, R0, RZ, 0x8 ;  /* 0x0000000003037211 */ /* 0x000fe400078f40ff */
[----:B--2---:R-:W-:Y:S01]  /*0410*/  IABS R10, R7 ;  /* 0x00000007000a7213 */ /* 0x004fe20000000000 */
[----:B----4-:R-:W-:Y:S01]  /*0420*/  ULEA UR9, UR5, UR9, 0x18 ;  /* 0x0000000905097291 */ /* 0x010fe2000f8ec0ff */
[----:B------:R-:W-:-:S03]  /*0430*/  SHF.R.S32.HI R3, RZ, 0x8, R3 ;  /* 0x00000008ff037819 */ /* 0x000fc60000011403 */
[----:B------:R-:W-:Y:S02]  /*0440*/  UIADD3 UR11, UPT, UPT, UR9, 0x20000, URZ ;  /* 0x00020000090b7890 */ /* 0x000fe4000fffe0ff */
[----:B------:R-:W-:-:S03]  /*0450*/  IMAD.SHL.U32 R6, R3, 0x4, RZ ;  /* 0x0000000403067824 */ /* 0x000fc600078e00ff */
[----:B------:R-:W0:Y:S02]  /*0460*/  LDS R14, [UR9] ;  /* 0x00000009ff0e7984 */ /* 0x000e240008000800 */
[-C--:B------:R-:W-:Y:S02]  /*0470*/  IABS R9, R6.reuse ;  /* 0x0000000600097213 */ /* 0x080fe40000000000 */
[----:B------:R-:W-:Y:S02]  /*0480*/  IABS R12, R6 ;  /* 0x00000006000c7213 */ /* 0x000fe40000000000 */
[----:B------:R-:W1:Y:S08]  /*0490*/  I2F.RP R0, R9 ;  /* 0x0000000900007306 */ /* 0x000e700000209400 */
[----:B-1----:R-:W1:Y:S02]  /*04a0*/  MUFU.RCP R0, R0 ;  /* 0x0000000000007308 */ /* 0x002e640000001000 */
[----:B-1----:R-:W-:-:S02]  /*04b0*/  VIADD R2, R0, 0xffffffe ;  /* 0x0ffffffe00027836 */ /* 0x002fc40000000000 */
[----:B------:R-:W-:Y:S01]  /*04c0*/  IMAD.MOV R0, RZ, RZ, -R12 ;  /* 0x000000ffff007224 */ /* 0x000fe200078e0a0c */
[----:B0-----:R-:W-:-:S03]  /*04d0*/  R2UR UR8, R14 ;  /* 0x000000000e0872ca */ /* 0x001fc600000e0000 */
[----:B------:R0:W1:Y:S02]  /*04e0*/  F2I.FTZ.U32.TRUNC.NTZ R3, R2 ;  /* 0x0000000200037305 */ /* 0x000064000021f000 */
[----:B0-----:R-:W-:Y:S02]  /*04f0*/  IMAD.MOV.U32 R2, RZ, RZ, RZ ;  /* 0x000000ffff027224 */ /* 0x001fe400078e00ff */
[----:B-1----:R-:W-:-:S04]  /*0500*/  IMAD.MOV R8, RZ, RZ, -R3 ;  /* 0x000000ffff087224 */ /* 0x002fc800078e0a03 */
[----:B------:R-:W-:Y:S02]  /*0510*/  IMAD R11, R8, R9, RZ ;  /* 0x00000009080b7224 */ /* 0x000fe400078e02ff */
[----:B------:R-:W-:Y:S02]  /*0520*/  IMAD.MOV.U32 R8, RZ, RZ, R10 ;  /* 0x000000ffff087224 */ /* 0x000fe400078e000a */
[----:B------:R-:W-:-:S06]  /*0530*/  IMAD.HI.U32 R3, R3, R11, R2 ;  /* 0x0000000b03037227 */ /* 0x000fcc00078e0002 */
[----:B------:R-:W-:-:S04]  /*0540*/  IMAD.HI.U32 R3, R3, R8, RZ ;  /* 0x0000000803037227 */ /* 0x000fc800078e00ff */
[----:B------:R-:W-:Y:S01]  /*0550*/  IMAD R0, R3, R0, R8 ;  /* 0x0000000003007224 */ /* 0x000fe200078e0208 */
[----:B------:R-:W-:Y:S04]  /*0560*/  BAR.SYNC.DEFER_BLOCKING 0x0 ;  /* 0x0000000000007b1d */ /* 0x000fe80000010000 */
[----:B------:R-:W-:-:S13]  /*0570*/  ISETP.GT.U32.AND P1, PT, R9, R0, PT ;  /* 0x000000000900720c */ /* 0x000fda0003f24070 */
[----:B------:R-:W-:Y:S02]  /*0580*/  @!P1 IMAD.IADD R0, R0, 0x1, -R9 ;  /* 0x0000000100009824 */ /* 0x000fe400078e0a09 */
[----:B------:R-:W-:Y:S01]  /*0590*/  @!P1 VIADD R3, R3, 0x1 ;  /* 0x0000000103039836 */ /* 0x000fe20000000000 */
[----:B------:R-:W-:Y:S02]  /*05a0*/  ISETP.NE.AND P1, PT, R6, RZ, PT ;  /* 0x000000ff0600720c */ /* 0x000fe40003f25270 */
[----:B------:R-:W-:Y:S02]  /*05b0*/  ISETP.GE.U32.AND P0, PT, R0, R9, PT ;  /* 0x000000090000720c */ /* 0x000fe40003f06070 */
[----:B------:R-:W-:Y:S02]  /*05c0*/  LOP3.LUT R0, R7, R6, RZ, 0x3c, !PT ;  /* 0x0000000607007212 */ /* 0x000fe400078e3cff */
[----:B------:R-:W-:Y:S02]  /*05d0*/  IABS R9, R5 ;  /* 0x0000000500097213 */ /* 0x000fe40000000000 */
[----:B------:R-:W-:Y:S01]  /*05e0*/  ISETP.GE.AND P2, PT, R0, RZ, PT ;  /* 0x000000ff0000720c */ /* 0x000fe20003f46270 */
[----:B------:R-:W-:-:S06]  /*05f0*/  VIADD R0, R4, 0xff ;  /* 0x000000ff04007836 */ /* 0x000fcc0000000000 */
[----:B------:R-:W-:-:S04]  /*0600*/  @P0 VIADD R3, R3, 0x1 ;  /* 0x0000000103030836 */ /* 0x000fc80000000000 */
[----:B------:R-:W-:Y:S01]  /*0610*/  IMAD.MOV.U32 R2, RZ, RZ, R3 ;  /* 0x000000ffff027224 */ /* 0x000fe200078e0003 */
[----:B------:R-:W-:-:S03]  /*0620*/  SHF.R.S32.HI R3, RZ, 0x1f, R0 ;  /* 0x0000001fff037819 */ /* 0x000fc60000011400 */
[----:B------:R-:W-:Y:S01]  /*0630*/  @!P2 IMAD.MOV R2, RZ, RZ, -R2 ;  /* 0x000000ffff02a224 */ /* 0x000fe200078e0a02 */
[----:B------:R-:W-:Y:S02]  /*0640*/  @!P1 LOP3.LUT R2, RZ, R6, RZ, 0x33, !PT ;  /* 0x00000006ff029212 */ /* 0x000fe400078e33ff */
[----:B------:R-:W-:-:S03]  /*0650*/  LEA.HI R3, R3, R0, RZ, 0x8 ;  /* 0x0000000003037211 */ /* 0x000fc600078f40ff */
[----:B------:R-:W-:Y:S02]  /*0660*/  IMAD.SHL.U32 R13, R2, 0x4, RZ ;  /* 0x00000004020d7824 */ /* 0x000fe400078e00ff */
[----:B------:R-:W-:-:S03]  /*0670*/  IMAD.MOV R2, RZ, RZ, -R2 ;  /* 0x000000ffff027224 */ /* 0x000fc600078e0a02 */
[----:B------:R-:W-:Y:S01]  /*0680*/  LEA.HI.SX32 R3, R3, -R13, 0x18 ;  /* 0x8000000d03037211 */ /* 0x000fe200078fc2ff */
[----:B------:R-:W-:Y:S02]  /*0690*/  IMAD R12, R6, R2, R7 ;  /* 0x00000002060c7224 */ /* 0x000fe400078e0207 */
[----:B------:R-:W-:Y:S01]  /*06a0*/  IMAD.MOV.U32 R2, RZ, RZ, RZ ;  /* 0x000000ffff027224 */ /* 0x000fe200078e00ff */
[----:B------:R-:W-:Y:S01]  /*06b0*/  VIMNMX R17, PT, PT, R3, 0x4, PT ;  /* 0x0000000403117848 */ /* 0x000fe20003fe0100 */
[----:B------:R-:W0:Y:S01]  /*06c0*/  I2F.RP R7, R9 ;  /* 0x0000000900077306 */ /* 0x000e220000209400 */
[----:B------:R-:W-:Y:S02]  /*06d0*/  IABS R6, R12 ;  /* 0x0000000c00067213 */ /* 0x000fe40000000000 */
[-C--:B------:R-:W-:Y:S02]  /*06e0*/  IABS R8, R17.reuse ;  /* 0x0000001100087213 */ /* 0x080fe40000000000 */
[----:B------:R-:W-:-:S03]  /*06f0*/  IABS R10, R17 ;  /* 0x00000011000a7213 */ /* 0x000fc60000000000 */
[----:B------:R-:W1:Y:S02]  /*0700*/  I2F.RP R0, R8 ;  /* 0x0000000800007306 */ /* 0x000e640000209400 */
[----:B------:R-:W-:-:S06]  /*0710*/  IMAD.MOV R10, RZ, RZ, -R10 ;  /* 0x000000ffff0a7224 */ /* 0x000fcc00078e0a0a */
[----:B0-----:R-:W-:Y:S08]  /*0720*/  MUFU.RCP R7, R7 ;  /* 0x0000000700077308 */ /* 0x001ff00000001000 */
[----:B-1----:R-:W0:Y:S02]  /*0730*/  MUFU.RCP R0, R0 ;  /* 0x0000000000007308 */ /* 0x002e240000001000 */
[----:B0-----:R-:W-:Y:S01]  /*0740*/  VIADD R3, R0, 0xffffffe ;  /* 0x0ffffffe00037836 */ /* 0x001fe20000000000 */
[----:B------:R-:W-:-:S05]  /*0750*/  IABS R0, R4 ;  /* 0x0000000400007213 */ /* 0x000fca0000000000 */
[----:B------:R-:W0:Y:S02]  /*0760*/  F2I.FTZ.U32.TRUNC.NTZ R3, R3 ;  /* 0x0000000300037305 */ /* 0x000e24000021f000 */
[----:B0-----:R-:W-:-:S04]  /*0770*/  IMAD.MOV R11, RZ, RZ, -R3 ;  /* 0x000000ffff0b7224 */ /* 0x001fc800078e0a03 */
[----:B------:R-:W-:-:S04]  /*0780*/  IMAD R11, R11, R8, RZ ;  /* 0x000000080b0b7224 */ /* 0x000fc800078e02ff */
[----:B------:R-:W-:-:S04]  /*0790*/  IMAD.HI.U32 R2, R3, R11, R2 ;  /* 0x0000000b03027227 */ /* 0x000fc800078e0002 */
[----:B------:R-:W-:Y:S02]  /*07a0*/  IMAD.MOV.U32 R3, RZ, RZ, R6 ;  /* 0x000000ffff037224 */ /* 0x000fe400078e0006 */
[----:B------:R-:W0:Y:S02]  /*07b0*/  I2F.RP R6, R0 ;  /* 0x0000000000067306 */ /* 0x000e240000209400 */
[----:B------:R-:W-:-:S04]  /*07c0*/  IMAD.HI.U32 R2, R2, R3, RZ ;  /* 0x0000000302027227 */ /* 0x000fc800078e00ff */
[----:B------:R-:W-:Y:S02]  /*07d0*/  IMAD R3, R2, R10, R3 ;  /* 0x0000000a02037224 */ /* 0x000fe400078e0203 */
[----:B------:R-:W-:Y:S01]  /*07e0*/  VIADD R10, R7, 0xffffffe ;  /* 0x0ffffffe070a7836 */ /* 0x000fe20000000000 */
[----:B------:R-:W-:Y:S02]  /*07f0*/  SHF.R.U32.HI R7, RZ, 0x5, R44 ;  /* 0x00000005ff077819 */ /* 0x000fe4000001162c */
[----:B------:R-:W-:Y:S01]  /*0800*/  ISETP.GT.U32.AND P1, PT, R8, R3, PT ;  /* 0x000000030800720c */ /* 0x000fe20003f24070 */
[----:B------:R1:W2:Y:S01]  /*0810*/  F2I.FTZ.U32.TRUNC.NTZ R11, R10 ;  /* 0x0000000a000b7305 */ /* 0x0002a2000021f000 */
[----:B------:R-:W-:-:S07]  /*0820*/  R2UR UR12, R7 ;  /* 0x00000000070c72ca */ /* 0x000fce00000e0000 */
[----:B0-----:R-:W0:Y:S01]  /*0830*/  MUFU.RCP R6, R6 ;  /* 0x0000000600067308 */ /* 0x001e220000001000 */
[----:B-1----:R-:W-:-:S03]  /*0840*/  IMAD.MOV.U32 R10, RZ, RZ, RZ ;  /* 0x000000ffff0a7224 */ /* 0x002fc600078e00ff */
[----:B------:R-:W-:Y:S02]  /*0850*/  @!P1 IMAD.IADD R3, R3, 0x1, -R8 ;  /* 0x0000000103039824 */ /* 0x000fe400078e0a08 */
[----:B------:R-:W-:Y:S01]  /*0860*/  @!P1 VIADD R2, R2, 0x1 ;  /* 0x0000000102029836 */ /* 0x000fe20000000000 */
[----:B------:R-:W-:Y:S01]  /*0870*/  ISETP.NE.AND P1, PT, R17, RZ, PT ;  /* 0x000000ff1100720c */ /* 0x000fe20003f25270 */
[----:B------:R-:W-:Y:S01]  /*0880*/  USHF.L.U32 UR4, UR12, 0x15, URZ ;  /* 0x000000150c047899 */ /* 0x000fe200080006ff */
[----:B------:R-:W-:Y:S01]  /*0890*/  ISETP.GE.U32.AND P0, PT, R3, R8, PT ;  /* 0x000000080300720c */ /* 0x000fe20003f06070 */
[----:B--2---:R-:W-:Y:S01]  /*08a0*/  IMAD.MOV R8, RZ, RZ, -R11 ;  /* 0x000000ffff087224 */ /* 0x004fe200078e0a0b */
[----:B------:R-:W-:-:S03]  /*08b0*/  LOP3.LUT R3, R12, R17, RZ, 0x3c, !PT ;  /* 0x000000110c037212 */ /* 0x000fc600078e3cff */
[----:B------:R-:W-:Y:S01]  /*08c0*/  IMAD R7, R8, R9, RZ ;  /* 0x0000000908077224 */ /* 0x000fe200078e02ff */
[----:B------:R-:W-:Y:S01]  /*08d0*/  ISETP.GE.AND P2, PT, R3, RZ, PT ;  /* 0x000000ff0300720c */ /* 0x000fe20003f46270 */
[----:B0-----:R-:W-:Y:S02]  /*08e0*/  VIADD R6, R6, 0xffffffe ;  /* 0x0ffffffe06067836 */ /* 0x001fe40000000000 */
[----:B------:R-:W-:Y:S02]  /*08f0*/  IMAD.HI.U32 R10, R11, R7, R10 ;  /* 0x000000070b0a7227 */ /* 0x000fe400078e000a */
[----:B------:R-:W0:Y:S02]  /*0900*/  F2I.FTZ.U32.TRUNC.NTZ R3, R6 ;  /* 0x0000000600037305 */ /* 0x000e24000021f000 */
[----:B------:R-:W-:-:S06]  /*0910*/  @P0 VIADD R2, R2, 0x1 ;  /* 0x0000000102020836 */ /* 0x000fcc0000000000 */
[----:B------:R-:W-:Y:S01]  /*0920*/  @!P2 IMAD.MOV R2, RZ, RZ, -R2 ;  /* 0x000000ffff02a224 */ /* 0x000fe200078e0a02 */
[----:B------:R-:W-:-:S05]  /*0930*/  @!P1 LOP3.LUT R2, RZ, R17, RZ, 0x33, !PT ;  /* 0x00000011ff029212 */ /* 0x000fca00078e33ff */
[----:B------:R-:W-:Y:S02]  /*0940*/  IMAD.SHL.U32 R64, R2, 0x100, RZ ;  /* 0x0000010002407824 */ /* 0x000fe400078e00ff */
[----:B------:R-:W-:Y:S02]  /*0950*/  IMAD.MOV R42, RZ, RZ, -R2 ;  /* 0x000000ffff2a7224 */ /* 0x000fe400078e0a02 */
[C---:B------:R-:W-:Y:S01]  /*0960*/  VIADD R18, R64.reuse, 0x1 ;  /* 0x0000000140127836 */ /* 0x040fe20000000000 */
[----:B------:R-:W-:Y:S01]  /*0970*/  IABS R15, R64 ;  /* 0x00000040000f7213 */ /* 0x000fe20000000000 */
[C---:B------:R-:W-:Y:S02]  /*0980*/  VIADD R16, R64.reuse, 0x2 ;  /* 0x0000000240107836 */ /* 0x040fe40000000000 */
[----:B------:R-:W-:Y:S01]  /*0990*/  IMAD R42, R17, R42, R12 ;  /* 0x0000002a112a7224 */ /* 0x000fe200078e020c */
[----:B------:R-:W-:Y:S01]  /*09a0*/  IABS R48, R18 ;  /* 0x0000001200307213 */ /* 0x000fe20000000000 */
[----:B------:R-:W-:Y:S01]  /*09b0*/  VIADD R20, R64, 0x3 ;  /* 0x0000000340147836 */ /* 0x000fe20000000000 */
[----:B------:R-:W-:Y:S01]  /*09c0*/  STL [R1+0x1334], R18 ;  /* 0x0013341201007387 */ /* 0x000fe20000100800 */
[----:B0-----:R-:W-:Y:S01]  /*09d0*/  IMAD.MOV R11, RZ, RZ, -R3 ;  /* 0x000000ffff0b7224 */ /* 0x001fe200078e0a03 */
[----:B------:R-:W-:Y:S01]  /*09e0*/  IABS R83, R16 ;  /* 0x0000001000537213 */ /* 0x000fe20000000000 */
[----:B------:R-:W-:Y:S01]  /*09f0*/  IMAD.HI.U32 R7, R10, R48, RZ ;  /* 0x000000300a077227 */ /* 0x000fe200078e00ff */
[----:B------:R0:W-:Y:S03]  /*0a00*/  STL [R1+0x133c], R16 ;  /* 0x00133c1001007387 */ /* 0x0001e60000100800 */
[----:B------:R-:W-:Y:S01]  /*0a10*/  IMAD.MOV R12, RZ, RZ, -R7 ;  /* 0x000000ffff0c7224 */ /* 0x000fe200078e0a07 */
[----:B------:R-:W-:Y:S01]  /*0a20*/  STL [R1+0x1338], R20 ;  /* 0x0013381401007387 */ /* 0x000fe20000100800 */
[----:B------:R-:W-:-:S02]  /*0a30*/  VIADD R19, R64, 0x4 ;  /* 0x0000000440137836 */ /* 0x000fc40000000000 */
[----:B------:R-:W-:Y:S01]  /*0a40*/  IMAD R48, R9, R12, R48 ;  /* 0x0000000c09307224 */ /* 0x000fe200078e0230 */
[----:B------:R-:W-:Y:S01]  /*0a50*/  IABS R12, R20 ;  /* 0x00000014000c7213 */ /* 0x000fe20000000000 */
[----:B------:R-:W-:Y:S01]  /*0a60*/  IMAD.MOV.U32 R2, RZ, RZ, RZ ;  /* 0x000000ffff027224 */ /* 0x000fe200078e00ff */
[----:B------:R-:W-:Y:S01]  /*0a70*/  STL [R1+0x1374], R19 ;  /* 0x0013741301007387 */ /* 0x000fe20000100800 */
[----:B0-----:R-:W-:Y:S02]  /*0a80*/  VIADD R16, R64, 0x5 ;  /* 0x0000000540107836 */ /* 0x001fe40000000000 */
[----:B------:R-:W-:Y:S02]  /*0a90*/  IMAD R11, R11, R0, RZ ;  /* 0x000000000b0b7224 */ /* 0x000fe400078e02ff */
[----:B------:R-:W-:Y:S01]  /*0aa0*/  IMAD.IADD R42, R13, 0x1, R42 ;  /* 0x000000010d2a7824 */ /* 0x000fe200078e022a */
[----:B------:R-:W-:Y:S01]  /*0ab0*/  IABS R13, R19 ;  /* 0x00000013000d7213 */ /* 0x000fe20000000000 */
[----:B------:R-:W-:Y:S01]  /*0ac0*/  IMAD.HI.U32 R6, R10, R15, RZ ;  /* 0x0000000f0a067227 */ /* 0x000fe200078e00ff */
[----:B------:R0:W-:Y:S03]  /*0ad0*/  STL [R1+0x1378], R16 ;  /* 0x0013781001007387 */ /* 0x0001e60000100800 */
[----:B------:R-:W-:-:S02]  /*0ae0*/  VIADD R18, R64, 0x6 ;  /* 0x0000000640127836 */ /* 0x000fc40000000000 */
[----:B------:R-:W-:-:S03]  /*0af0*/  IMAD.HI.U32 R8, R10, R83, RZ ;  /* 0x000000530a087227 */ /* 0x000fc600078e00ff */
[----:B------:R1:W-:Y:S01]  /*0b00*/  STL [R1+0x137c], R18 ;  /* 0x00137c1201007387 */ /* 0x0003e20000100800 */
[----:B------:R-:W-:Y:S01]  /*0b10*/  VIADD R14, R64, 0x7 ;  /* 0x00000007400e7836 */ /* 0x000fe20000000000 */
[----:B0-----:R-:W-:Y:S01]  /*0b20*/  IABS R16, R16 ;  /* 0x0000001000107213 */ /* 0x001fe20000000000 */
[----:B------:R-:W-:Y:S01]  /*0b30*/  IMAD.HI.U32 R7, R3, R11, R2 ;  /* 0x0000000b03077227 */ /* 0x000fe200078e0002 */
[----:B------:R-:W-:Y:S02]  /*0b40*/  IABS R17, R18 ;  /* 0x0000001200117213 */ /* 0x000fe40000000000 */
[----:B------:R0:W-:Y:S01]  /*0b50*/  STL [R1+0x1380], R14 ;  /* 0x0013800e01007387 */ /* 0x0001e20000100800 */
[----:B------:R-:W-:Y:S02]  /*0b60*/  IMAD.MOV R6, RZ, RZ, -R6 ;  /* 0x000000ffff067224 */ /* 0x000fe400078e0a06 */
[----:B------:R-:W-:Y:S01]  /*0b70*/  IMAD.HI.U32 R2, R10, R12, RZ ;  /* 0x0000000c0a027227 */ /* 0x000fe200078e00ff */
[----:B-1----:R-:W-:-:S03]  /*0b80*/  IABS R18, R14 ;  /* 0x0000000e00127213 */ /* 0x002fc60000000000 */
[----:B------:R-:W-:Y:S02]  /*0b90*/  IMAD.MOV R8, RZ, RZ, -R8 ;  /* 0x000000ffff087224 */ /* 0x000fe400078e0a08 */
[----:B------:R-:W-:-:S04]  /*0ba0*/  IMAD.HI.U32 R3, R10, R13, RZ ;  /* 0x0000000d0a037227 */ /* 0x000fc800078e00ff */
[C---:B------:R-:W-:Y:S02]  /*0bb0*/  IMAD R15, R9.reuse, R6, R15 ;  /* 0x00000006090f7224 */ /* 0x040fe400078e020f */
[----:B------:R-:W-:Y:S02]  /*0bc0*/  IMAD.MOV R2, RZ, RZ, -R2 ;  /* 0x000000ffff027224 */ /* 0x000fe400078e0a02 */
[----:B------:R-:W-:Y:S02]  /*0bd0*/  IMAD R83, R9, R8, R83 ;  /* 0x0000000809537224 */ /* 0x000fe400078e0253 */
[----:B------:R-:W-:-:S04]  /*0be0*/  IMAD.HI.U32 R6, R10, R16, RZ ;  /* 0x000000100a067227 */ /* 0x000fc800078e00ff */
[----:B0-----:R-:W-:Y:S02]  /*0bf0*/  IMAD.MOV R14, RZ, RZ, -R3 ;  /* 0x000000ffff0e7224 */ /* 0x001fe400078e0a03 */
[----:B------:R-:W-:-:S04]  /*0c00*/  IMAD.HI.U32 R8, R10, R17, RZ ;  /* 0x000000110a087227 */ /* 0x000fc800078e00ff */
[----:B------:R-:W-:-:S04]  /*0c10*/  IMAD.HI.U32 R11, R10, R18, RZ ;  /* 0x000000120a0b7227 */ /* 0x000fc800078e00ff */
[C---:B------:R-:W-:Y:S02]  /*0c20*/  IMAD R3, R9.reuse, R2, R12 ;  /* 0x0000000209037224 */ /* 0x040fe400078e020c */
[----:B------:R-:W-:Y:S02]  /*0c30*/  IMAD.MOV R6, RZ, RZ, -R6 ;  /* 0x000000ffff067224 */ /* 0x000fe400078e0a06 */
[C---:B------:R-:W-:Y:S01]  /*0c40*/  IMAD R2, R9.reuse, R14, R13 ;  /* 0x0000000e09027224 */ /* 0x040fe200078e020d */
[----:B------:R0:W-:Y:S01]  /*0c50*/  STL [R1+0x58], R3 ;  /* 0x0000580301007387 */ /* 0x0001e20000100800 */
[----:B------:R-:W-:Y:S02]  /*0c60*/  IMAD.MOV R8, RZ, RZ, -R8 ;  /* 0x000000ffff087224 */ /* 0x000fe400078e0a08 */
[----:B------:R-:W-:Y:S01]  /*0c70*/  IMAD.MOV R11, RZ, RZ, -R11 ;  /* 0x000000ffff0b7224 */ /* 0x000fe200078e0a0b */
[----:B------:R1:W-:Y:S01]  /*0c80*/  STL [R1+0x1b0], R2 ;  /* 0x0001b00201007387 */ /* 0x0003e20000100800 */
[----:B------:R-:W-:-:S02]  /*0c90*/  IMAD R6, R9, R6, R16 ;  /* 0x0000000609067224 */ /* 0x000fc400078e0210 */
[C---:B------:R-:W-:Y:S02]  /*0ca0*/  VIADD R12, R64.reuse, 0x8 ;  /* 0x00000008400c7836 */ /* 0x040fe40000000000 */
[C---:B------:R-:W-:Y:S01]  /*0cb0*/  VIADD R23, R64.reuse, 0x3a ;  /* 0x0000003a40177836 */ /* 0x040fe20000000000 */
[----:B------:R2:W-:Y:S01]  /*0cc0*/  STL [R1+0x248], R6 ;  /* 0x0002480601007387 */ /* 0x0005e20000100800 */
[C---:B0-----:R-:W-:Y:S01]  /*0cd0*/  IMAD R3, R9.reuse, R8, R17 ;  /* 0x0000000809037224 */ /* 0x041fe200078e0211 */
[----:B------:R-:W-:Y:S01]  /*0ce0*/  IABS R16, R12 ;  /* 0x0000000c00107213 */ /* 0x000fe20000000000 */
[C---:B------:R-:W-:Y:S01]  /*0cf0*/  VIADD R8, R64.reuse, 0x9 ;  /* 0x0000000940087836 */ /* 0x040fe20000000000 */
[----:B------:R-:W-:Y:S01]  /*0d00*/  IABS R92, R23 ;  /* 0x00000017005c7213 */ /* 0x000fe20000000000 */
[----:B-1----:R-:W-:Y:S01]  /*0d10*/  IMAD R2, R9, R11, R18 ;  /* 0x0000000b09027224 */ /* 0x002fe200078e0212 */
[----:B------:R0:W-:Y:S01]  /*0d20*/  STL [R1+0x25c], R3 ;  /* 0x00025c0301007387 */ /* 0x0001e20000100800 */
[C---:B------:R-:W-:Y:S01]  /*0d30*/  VIADD R27, R64.reuse, 0x55 ;  /* 0x00000055401b7836 */ /* 0x040fe20000000000 */
[----:B------:R-:W-:Y:S01]  /*0d40*/  IABS R49, R8 ;  /* 0x0000000800317213 */ /* 0x000fe20000000000 */
[C---:B------:R-:W-:Y:S01]  /*0d50*/  VIADD R28, R64.reuse, 0x62 ;  /* 0x00000062401c7836 */ /* 0x040fe20000000000 */
[----:B------:R1:W-:Y:S01]  /*0d60*/  STL [R1+0x260], R2 ;  /* 0x0002600201007387 */ /* 0x0003e20000100800 */
[----:B--2---:R-:W-:-:S02]  /*0d70*/  VIADD R6, R64, 0xa ;  /* 0x0000000a40067836 */ /* 0x004fc40000000000 */
[C---:B------:R-:W-:Y:S01]  /*0d80*/  VIADD R33, R64.reuse, 0x8a ;  /* 0x0000008a40217836 */ /* 0x040fe20000000000 */
[----:B------:R-:W-:Y:S01]  /*0d90*/  STL [R1+0x1384], R12 ;  /* 0x0013840c01007387 */ /* 0x000fe20000100800 */
[C---:B------:R-:W-:Y:S01]  /*0da0*/  VIADD R38, R64.reuse, 0xb2 ;  /* 0x000000b240267836 */ /* 0x040fe20000000000 */
[----:B------:R-:W-:Y:S01]  /*0db0*/  IABS R85, R6 ;  /* 0x0000000600557213 */ /* 0x000fe20000000000 */
[----:B0-----:R-:W-:Y:S01]  /*0dc0*/  VIADD R3, R64, 0xb ;  /* 0x0000000b40037836 */ /* 0x001fe20000000000 */
[----:B------:R0:W-:Y:S01]  /*0dd0*/  STL [R1+0x1388], R8 ;  /* 0x0013880801007387 */ /* 0x0001e20000100800 */
[----:B------:R-:W-:Y:S02]  /*0de0*/  IMAD R75, R42, 0x100, R47 ;  /* 0x000001002a4b7824 */ /* 0x000fe400078e022f */
[----:B-1----:R-:W-:Y:S01]  /*0df0*/  VIADD R2, R64, 0xc ;  /* 0x0000000c40027836 */ /* 0x002fe20000000000 */
[----:B------:R-:W-:Y:S01]  /*0e00*/  IABS R13, R3 ;  /* 0x00000003000d7213 */ /* 0x000fe20000000000 */
[----:B------:R1:W-:Y:S01]  /*0e10*/  STL [R1+0x138c], R6 ;  /* 0x00138c0601007387 */ /* 0x0003e20000100800 */
[----:B------:R-:W-:Y:S01]  /*0e20*/  VIADD R72, R75, 0x80 ;  /* 0x000000804b487836 */ /* 0x000fe20000000000 */
[----:B------:R-:W2:Y:S01]  /*0e30*/  LDC R42, c[0x0][0x3a0] ;  /* 0x0000e800ff2a7b82 */ /* 0x000ea20000000800 */
[----:B------:R-:W-:Y:S01]  /*0e40*/  IABS R14, R2 ;  /* 0x00000002000e7213 */ /* 0x000fe20000000000 */
[----:B------:R4:W-:Y:S01]  /*0e50*/  STL [R1+0x1390], R3 ;  /* 0x0013900301007387 */ /* 0x0009e20000100800 */
[----:B0-----:R-:W-:Y:S01]  /*0e60*/  IMAD.HI.U32 R8, R10, R13, RZ ;  /* 0x0000000d0a087227 */ /* 0x001fe200078e00ff */
[----:B------:R-:W-:-:S02]  /*0e70*/  ISETP.GE.AND P3, PT, R72, RZ, PT ;  /* 0x000000ff4800720c */ /* 0x000fc40003f66270 */
[----:B------:R0:W-:Y:S01]  /*0e80*/  STL [R1+0x1394], R2 ;  /* 0x0013940201007387 */ /* 0x0001e20000100800 */
[----:B------:R-:W-:-:S04]  /*0e90*/  IMAD.HI.U32 R11, R10, R14, RZ ;  /* 0x0000000e0a0b7227 */ /* 0x000fc800078e00ff */
[----:B-1----:R-:W-:-:S04]  /*0ea0*/  IMAD.HI.U32 R6, R10, R85, RZ ;  /* 0x000000550a067227 */ /* 0x002fc800078e00ff */
[----:B----4-:R-:W-:-:S04]  /*0eb0*/  IMAD.HI.U32 R3, R10, R49, RZ ;  /* 0x000000310a037227 */ /* 0x010fc800078e00ff */
[----:B0-----:R-:W-:-:S04]  /*0ec0*/  IMAD.HI.U32 R2, R10, R16, RZ ;  /* 0x000000100a027227 */ /* 0x001fc800078e00ff */
[----:B------:R-:W-:Y:S02]  /*0ed0*/  IMAD.MOV R2, RZ, RZ, -R2 ;  /* 0x000000ffff027224 */ /* 0x000fe400078e0a02 */
[----:B------:R-:W-:Y:S02]  /*0ee0*/  IMAD.MOV R8, RZ, RZ, -R8 ;  /* 0x000000ffff087224 */ /* 0x000fe400078e0a08 */
[----:B------:R-:W-:Y:S02]  /*0ef0*/  IMAD.MOV R12, RZ, RZ, -R3 ;  /* 0x000000ffff0c7224 */ /* 0x000fe400078e0a03 */
[----:B------:R-:W-:Y:S02]  /*0f00*/  IMAD.MOV R11, RZ, RZ, -R11 ;  /* 0x000000ffff0b7224 */ /* 0x000fe400078e0a0b */
[----:B------:R-:W-:Y:S02]  /*0f10*/  IMAD.MOV R6, RZ, RZ, -R6 ;  /* 0x000000ffff067224 */ /* 0x000fe400078e0a06 */
[----:B------:R-:W-:-:S02]  /*0f20*/  IMAD R16, R9, R2, R16 ;  /* 0x0000000209107224 */ /* 0x000fc400078e0210 */
[C---:B------:R-:W-:Y:S02]  /*0f30*/  IMAD R3, R9.reuse, R8, R13 ;  /* 0x0000000809037224 */ /* 0x040fe400078e020d */
[C---:B------:R-:W-:Y:S02]  /*0f40*/  IMAD R49, R9.reuse, R12, R49 ;  /* 0x0000000c09317224 */ /* 0x040fe400078e0231 */
[C---:B------:R-:W-:Y:S01]  /*0f50*/  IMAD R2, R9.reuse, R11, R14 ;  /* 0x0000000b09027224 */ /* 0x040fe200078e020e */
[----:B------:R0:W-:Y:S01]  /*0f60*/  STL [R1+0x60], R3 ;  /* 0x0000600301007387 */ /* 0x0001e20000100800 */
[C---:B------:R-:W-:Y:S02]  /*0f70*/  VIADD R12, R64.reuse, 0xd ;  /* 0x0000000d400c7836 */ /* 0x040fe40000000000 */
[----:B------:R-:W-:Y:S01]  /*0f80*/  IMAD R85, R9, R6, R85 ;  /* 0x0000000609557224 */ /* 0x000fe200078e0255 */
[----:B------:R1:W-:Y:S01]  /*0f90*/  STL [R1+0x1b8], R2 ;  /* 0x0001b80201007387 */ /* 0x0003e20000100800 */
[----:B------:R-:W-:-:S02]  /*0fa0*/  VIADD R8, R64, 0xe ;  /* 0x0000000e40087836 */ /* 0x000fc40000000000 */
[C---:B------:R-:W-:Y:S01]  /*0fb0*/  VIADD R6, R64.reuse, 0xf ;  /* 0x0000000f40067836 */ /* 0x040fe20000000000 */
[----:B------:R4:W-:Y:S01]  /*0fc0*/  STL [R1+0x1398], R12 ;  /* 0x0013980c01007387 */ /* 0x0009e20000100800 */
[C---:B------:R-:W-:Y:S01]  /*0fd0*/  VIADD R44, R64.reuse, 0xe9 ;  /* 0x000000e9402c7836 */ /* 0x040fe20000000000 */
[----:B------:R-:W-:Y:S01]  /*0fe0*/  IABS R13, R8 ;  /* 0x00000008000d7213 */ /* 0x000fe20000000000 */
[C---:B0-----:R-:W-:Y:S01]  /*0ff0*/  VIADD R3, R64.reuse, 0x10 ;  /* 0x0000001040037836 */ /* 0x041fe20000000000 */
[----:B------:R0:W-:Y:S01]  /*1000*/  STL [R1+0x139c], R8 ;  /* 0x00139c0801007387 */ /* 0x0001e20000100800 */
[----:B------:R-:W-:Y:S01]  /*1010*/  IABS R17, R6 ;  /* 0x0000000600117213 */ /* 0x000fe20000000000 */
[----:B-1----:R-:W-:Y:S01]  /*1020*/  VIADD R2, R64, 0x11 ;  /* 0x0000001140027836 */ /* 0x002fe20000000000 */
[----:B------:R-:W-:Y:S01]  /*1030*/  IABS R82, R44 ;  /* 0x0000002c00527213 */ /* 0x000fe20000000000 */
[----:B------:R1:W-:Y:S01]  /*1040*/  STL [R1+0x13a0], R6 ;  /* 0x0013a00601007387 */ /* 0x0003e20000100800 */
[----:B------:R-:W-:-:S02]  /*1050*/  IABS R18, R3 ;  /* 0x0000000300127213 */ /* 0x000fc40000000000 */
[----:B----4-:R-:W-:Y:S01]  /*1060*/  IABS R12, R12 ;  /* 0x0000000c000c7213 */ /* 0x010fe20000000000 */
[----:B------:R4:W-:Y:S01]  /*1070*/  STL [R1+0x13a4], R3 ;  /* 0x0013a40301007387 */ /* 0x0009e20000100800 */
[----:B------:R-:W-:Y:S01]  /*1080*/  IABS R50, R2 ;  /* 0x0000000200327213 */ /* 0x000fe20000000000 */
[C---:B0-----:R-:W-:Y:S02]  /*1090*/  IMAD.HI.U32 R8, R10.reuse, R18, RZ ;  /* 0x000000120a087227 */ /* 0x041fe400078e00ff */
[----:B------:R0:W-:Y:S02]  /*10a0*/  STL [R1+0x13a8], R2 ;  /* 0x0013a80201007387 */ /* 0x0001e40000100800 */
[----:B-1----:R-:W-:-:S04]  /*10b0*/  IMAD.HI.U32 R6, R10, R17, RZ ;  /* 0x000000110a067227 */ /* 0x002fc800078e00ff */
[----:B----4-:R-:W-:-:S04]  /*10c0*/  IMAD.HI.U32 R3, R10, R13, RZ ;  /* 0x0000000d0a037227 */ /* 0x010fc800078e00ff */
[----:B0-----:R-:W-:-:S04]  /*10d0*/  IMAD.HI.U32 R2, R10, R12, RZ ;  /* 0x0000000c0a027227 */ /* 0x001fc800078e00ff */
[----:B------:R-:W-:Y:S02]  /*10e0*/  IMAD.MOV R2, RZ, RZ, -R2 ;  /* 0x000000ffff027224 */ /* 0x000fe400078e0a02 */
[----:B------:R-:W-:Y:S02]  /*10f0*/  IMAD.MOV R14, RZ, RZ, -R3 ;  /* 0x000000ffff0e7224 */ /* 0x000fe400078e0a03 */
[----:B------:R-:W-:Y:S02]  /*1100*/  IMAD.MOV R6, RZ, RZ, -R6 ;  /* 0x000000ffff067224 */ /* 0x000fe400078e0a06 */
[C---:B------:R-:W-:Y:S02]  /*1110*/  IMAD R12, R9.reuse, R2, R12 ;  /* 0x00000002090c7224 */ /* 0x040fe400078e020c */
[C---:B------:R-:W-:Y:S02]  /*1120*/  IMAD R3, R9.reuse, R14, R13 ;  /* 0x0000000e09037224 */ /* 0x040fe400078e020d */
[----:B------:R-:W-:Y:S01]  /*1130*/  IMAD R2, R9, R6, R17 ;  /* 0x0000000609027224 */ /* 0x000fe200078e0211 */
[----:B------:R0:W-:Y:S01]  /*1140*/  STL [R1+0x27c], R12 ;  /* 0x00027c0c01007387 */ /* 0x0001e20000100800 */
[----:B------:R-:W-:-:S02]  /*1150*/  VIADD R14, R64, 0x12 ;  /* 0x00000012400e7836 */ /* 0x000fc40000000000 */
[----:B------:R-:W-:Y:S01]  /*1160*/  VIADD R13, R64, 0x14 ;  /* 0x00000014400d7836 */ /* 0x000fe20000000000 */
[----:B------:R1:W-:Y:S01]  /*1170*/  STL [R1+0x284], R3 ;  /* 0x0002840301007387 */ /* 0x0003e20000100800 */
[----:B------:R-:W-:Y:S01]  /*1180*/  IMAD.HI.U32 R11, R10, R50, RZ ;  /* 0x000000320a0b7227 */ /* 0x000fe200078e00ff */
[----:B------:R-:W-:Y:S02]  /*1190*/  IABS R86, R14 ;  /* 0x0000000e00567213 */ /* 0x000fe40000000000 */
[----:B------:R4:W-:Y:S01]  /*11a0*/  STL [R1+0x29c], R2 ;  /* 0x00029c0201007387 */ /* 0x0009e20000100800 */
[----:B------:R-:W-:Y:S02]  /*11b0*/  IMAD.MOV R8, RZ, RZ, -R8 ;  /* 0x000000ffff087224 */ /* 0x000fe400078e0a08 */
[----:B0-----:R-:W-:Y:S01]  /*11c0*/  VIADD R12, R64, 0x13 ;  /* 0x00000013400c7836 */ /* 0x001fe20000000000 */
[----:B------:R0:W-:Y:S01]  /*11d0*/  STL [R1+0x13ac], R14 ;  /* 0x0013ac0e01007387 */ /* 0x0001e20000100800 */
[----:B------:R-:W-:-:S02]  /*11e0*/  IMAD.MOV R11, RZ, RZ, -R11 ;  /* 0x000000ffff0b7224 */ /* 0x000fc400078e0a0b */
[C---:B-1----:R-:W-:Y:S01]  /*11f0*/  VIADD R3, R64.reuse, 0x15 ;  /* 0x0000001540037836 */ /* 0x042fe20000000000 */
[----:B------:R1:W-:Y:S01]  /*1200*/  STL [R1+0x13b0], R12 ;  /* 0x0013b00c01007387 */ /* 0x0003e20000100800 */
[C---:B------:R-:W-:Y:S02]  /*1210*/  IMAD R18, R9.reuse, R8, R18 ;  /* 0x0000000809127224 */ /* 0x040fe400078e0212 */
[----:B----4-:R-:W-:Y:S01]  /*1220*/  VIADD R2, R64, 0x16 ;  /* 0x0000001640027836 */ /* 0x010fe20000000000 */
[----:B------:R4:W-:Y:S01]  /*1230*/  STL [R1+0x13b4], R13 ;  /* 0x0013b40d01007387 */ /* 0x0009e20000100800 */
[----:B------:R-:W-:Y:S01]  /*1240*/  IMAD R50, R9, R11, R50 ;  /* 0x0000000b09327224 */ /* 0x000fe200078e0232 */
[----:B0-----:R-:W-:Y:S02]  /*1250*/  IABS R14, R3 ;  /* 0x00000003000e7213 */ /* 0x001fe40000000000 */
[----:B------:R0:W-:Y:S01]  /*1260*/  STL [R1+0x13b8], R3 ;  /* 0x0013b80301007387 */ /* 0x0001e20000100800 */
[----:B------:R-:W-:-:S02]  /*1270*/  IABS R17, R2 ;  /* 0x0000000200117213 */ /* 0x000fc40000000000 */
[----:B-1----:R-:W-:Y:S01]  /*1280*/  IABS R12, R12 ;  /* 0x0000000c000c7213 */ /* 0x002fe20000000000 */
[----:B------:R1:W-:Y:S01]  /*1290*/  STL [R1+0x13bc], R2 ;  /* 0x0013bc0201007387 */ /* 0x0003e20000100800 */
[----:B------:R-:W-:Y:S01]  /*12a0*/  IMAD.HI.U32 R8, R10, R14, RZ ;  /* 0x0000000e0a087227 */ /* 0x000fe200078e00ff */
[----:B----4-:R-:W-:-:S03]  /*12b0*/  IABS R13, R13 ;  /* 0x0000000d000d7213 */ /* 0x010fc60000000000 */
[----:B------:R-:W-:-:S04]  /*12c0*/  IMAD.HI.U32 R11, R10, R17, RZ ;  /* 0x000000110a0b7227 */ /* 0x000fc800078e00ff */
[----:B0-----:R-:W-:-:S04]  /*12d0*/  IMAD.HI.U32 R3, R10, R12, RZ ;  /* 0x0000000c0a037227 */ /* 0x001fc800078e00ff */
[----:B-1----:R-:W-:-:S04]  /*12e0*/  IMAD.HI.U32 R2, R10, R86, RZ ;  /* 0x000000560a027227 */ /* 0x002fc800078e00ff */
[----:B------:R-:W-:Y:S02]  /*12f0*/  IMAD.MOV R2, RZ, RZ, -R2 ;  /* 0x000000ffff027224 */ /* 0x000fe400078e0a02 */
[----:B------:R-:W-:-:S04]  /*1300*/  IMAD.HI.U32 R6, R10, R13, RZ ;  /* 0x0000000d0a067227 */ /* 0x000fc800078e00ff */
[----:B------:R-:W-:Y:S02]  /*1310*/  IMAD.MOV R3, RZ, RZ, -R3 ;  /* 0x000000ffff037224 */ /* 0x000fe400078e0a03 */
[C---:B------:R-:W-:Y:S02]  /*1320*/  IMAD R86, R9.reuse, R2, R86 ;  /* 0x0000000209567224 */ /* 0x040fe400078e0256 */
[----:B------:R-:W-:Y:S02]  /*1330*/  IMAD.MOV R6, RZ, RZ, -R6 ;  /* 0x000000ffff067224 */ /* 0x000fe400078e0a06 */
[C---:B------:R-:W-:Y:S02]  /*1340*/  IMAD R2, R9.reuse, R3, R12 ;  /* 0x0000000309027224 */ /* 0x040fe400078e020c */
[----:B------:R-:W-:Y:S02]  /*1350*/  IMAD.MOV R8, RZ, RZ, -R8 ;  /* 0x000000ffff087224 */ /* 0x000fe400078e0a08 */
[----:B------:R-:W-:Y:S01]  /*1360*/  IMAD.MOV R20, RZ, RZ, -R11 ;  /* 0x000000ffff147224 */ /* 0x000fe200078e0a0b */
[----:B------:R0:W-:Y:S01]  /*1370*/  STL [R1+0x6c], R2 ;  /* 0x00006c0201007387 */ /* 0x0001e20000100800 */
[----:B------:R-:W-:-:S02]  /*1380*/  IMAD R6, R9, R6, R13 ;  /* 0x0000000609067224 */ /* 0x000fc400078e020d */
[C---:B------:R-:W-:Y:S02]  /*1390*/  IMAD R3, R9.reuse, R8, R14 ;  /* 0x0000000809037224 */ /* 0x040fe400078e020e */
[C---:B------:R-:W-:Y:S01]  /*13a0*/  VIADD R11, R64.reuse, 0x17 ;  /* 0x00000017400b7836 */ /* 0x040fe20000000000 */
[----:B------:R1:W-:Y:S01]  /*13b0*/  STL [R1+0x1bc], R6 ;  /* 0x0001bc0601007387 */ /* 0x0003e20000100800 */
[C---:B------:R-:W-:Y:S02]  /*13c0*/  VIADD R8, R64.reuse, 0x18 ;  /* 0x0000001840087836 */ /* 0x040fe40000000000 */
[----:B0-----:R-:W-:Y:S01]  /*13d0*/  IMAD R2, R9, R20, R17 ;  /* 0x0000001409027224 */ /* 0x001fe200078e0211 */
[----:B------:R0:W-:Y:S01]  /*13e0*/  STL [R1+0x2a0], R3 ;  /* 0x0002a00301007387 */ /* 0x0001e20000100800 */
[----:B------:R-:W-:Y:S02]  /*13f0*/  IABS R12, R11 ;  /* 0x0000000b000c7213 */ /* 0x000fe40000000000 */
[----:B------:R-:W-:Y:S01]  /*1400*/  IABS R17, R8 ;  /* 0x0000000800117213 */ /* 0x000fe20000000000 */
[----:B------:R4:W-:Y:S01]  /*1410*/  STL [R1+0x2b8], R2 ;  /* 0x0002b80201007387 */ /* 0x0009e20000100800 */
[----:B-1----:R-:W-:-:S03]  /*1420*/  VIADD R6, R64, 0x19 ;  /* 0x0000001940067836 */ /* 0x002fc60000000000 */
[----:B------:R-:W-:Y:S01]  /*1430*/  STL [R1+0x13c0], R11 ;  /* 0x0013c00b01007387 */ /* 0x000fe20000100800 */
[C---:B0-----:R-:W-:Y:S01]  /*1440*/  VIADD R3, R64.reuse, 0x1a ;  /* 0x0000001a40037836 */ /* 0x041fe20000000000 */
[----:B------:R-:W-:Y:S02]  /*1450*/  IABS R51, R6 ;  /* 0x0000000600337213 */ /* 0x000fe40000000000 */
[----:B------:R0:W-:Y:S01]  /*1460*/  STL [R1+0x13c4], R8 ;  /* 0x0013c40801007387 */ /* 0x0001e20000100800 */
[----:B----4-:R-:W-:Y:S01]  /*1470*/  VIADD R2, R64, 0x1b ;  /* 0x0000001b40027836 */ /* 0x010fe20000000000 */
[----:B------:R-:W-:Y:S02]  /*1480*/  IABS R88, R3 ;  /* 0x0000000300587213 */ /* 0x000fe40000000000 */
[----:B------:R1:W-:Y:S02]  /*1490*/  STL [R1+0x13c8], R6 ;  /* 0x0013c80601007387 */ /* 0x0003e40000100800 */
[----:B------:R-:W-:-:S02]  /*14a0*/  IABS R13, R2 ;  /* 0x00000002000d7213 */ /* 0x000fc40000000000 */
[----:B------:R-:W-:Y:S01]  /*14b0*/  STL [R1+0x13cc], R3 ;  /* 0x0013cc0301007387 */ /* 0x000fe20000100800 */
[----:B0-----:R-:W-:-:S03]  /*14c0*/  IMAD.HI.U32 R8, R10, R88, RZ ;  /* 0x000000580a087227 */ /* 0x001fc600078e00ff */
[----:B------:R0:W-:Y:S01]  /*14d0*/  STL [R1+0x13d0], R2 ;  /* 0x0013d00201007387 */ /* 0x0001e20000100800 */
[----:B------:R-:W-:-:S04]  /*14e0*/  IMAD.HI.U32 R11, R10, R13, RZ ;  /* 0x0000000d0a0b7227 */ /* 0x000fc800078e00ff */
[----:B-1----:R-:W-:-:S04]  /*14f0*/  IMAD.HI.U32 R6, R10, R51, RZ ;  /* 0x000000330a067227 */ /* 0x002fc800078e00ff */
[----:B0-----:R-:W-:-:S04]  /*1500*/  IMAD.HI.U32 R2, R10, R12, RZ ;  /* 0x0000000c0a027227 */ /* 0x001fc800078e00ff */
[----:B------:R-:W-:Y:S02]  /*1510*/  IMAD.MOV R2, RZ, RZ, -R2 ;  /* 0x000000ffff027224 */ /* 0x000fe400078e0a02 */
[----:B------:R-:W-:Y:S02]  /*1520*/  IMAD.MOV R20, RZ, RZ, -R11 ;  /* 0x000000ffff147224 */ /* 0x000fe400078e0a0b */
[----:B------:R-:W-:Y:S02]  /*1530*/  IMAD R2, R9, R2, R12 ;  /* 0x0000000209027224 */ /* 0x000fe400078e020c */
[----:B------:R-:W-:Y:S02]  /*1540*/  IMAD.MOV R8, RZ, RZ, -R8 ;  /* 0x000000ffff087224 */ /* 0x000fe400078e0a08 */
[----:B------:R-:W-:Y:S01]  /*1550*/  IMAD.MOV R6, RZ, RZ, -R6 ;  /* 0x000000ffff067224 */ /* 0x000fe200078e0a06 */
[----:B------:R0:W-:Y:S01]  /*1560*/  STL [R1+0x2c0], R2 ;  /* 0x0002c00201007387 */ /* 0x0001e20000100800 */
[----:B------:R-:W-:-:S04]  /*1570*/  IMAD.HI.U32 R3, R10, R17, RZ ;  /* 0x000000110a037227 */ /* 0x000fc800078e00ff */
[C---:B------:R-:W-:Y:S02]  /*1580*/  IMAD R88, R9.reuse, R8, R88 ;  /* 0x0000000809587224 */ /* 0x040fe400078e0258 */
[C---:B------:R-:W-:Y:S02]  /*1590*/  VIADD R11, R64.reuse, 0x1c ;  /* 0x0000001c400b7836 */ /* 0x040fe40000000000 */
[C---:B------:R-:W-:Y:S02]  /*15a0*/  IMAD R51, R9.reuse, R6, R51 ;  /* 0x0000000609337224 */ /* 0x040fe400078e0233 */
[C---:B0-----:R-:W-:Y:S01]  /*15b0*/  IMAD R2, R9.reuse, R20, R13 ;  /* 0x0000001409027224 */ /* 0x041fe200078e020d */
[----:B------:R-:W-:Y:S01]  /*15c0*/  IABS R12, R11 ;  /* 0x0000000b000c7213 */ /* 0x000fe20000000000 */
[C---:B------:R-:W-:Y:S02]  /*15d0*/  VIADD R8, R64.reuse, 0x1d ;  /* 0x0000001d40087836 */ /* 0x040fe40000000000 */
[----:B------:R-:W-:Y:S01]  /*15e0*/  IMAD.MOV R14, RZ, RZ, -R3 ;  /* 0x000000ffff0e7224 */ /* 0x000fe200078e0a03 */
[----:B------:R0:W-:Y:S01]  /*15f0*/  STL [R1+0x64], R2 ;  /* 0x0000640201007387 */ /* 0x0001e20000100800 */
[C---:B------:R-:W-:Y:S01]  /*1600*/  VIADD R6, R64.reuse, 0x1e ;  /* 0x0000001e40067836 */ /* 0x040fe20000000000 */
[----:B------:R-:W-:Y:S01]  /*1610*/  IABS R13, R8 ;  /* 0x00000008000d7213 */ /* 0x000fe20000000000 */
[----:B------:R-:W-:Y:S01]  /*1620*/  VIADD R3, R64, 0x1f ;  /* 0x0000001f40037836 */ /* 0x000fe20000000000 */
[----:B------:R-:W-:Y:S01]  /*1630*/  STL [R1+0x13d4], R11 ;  /* 0x0013d40b01007387 */ /* 0x000fe20000100800 */
[----:B------:R-:W-:Y:S01]  /*1640*/  IMAD R17, R9, R14, R17 ;  /* 0x0000000e09117224 */ /* 0x000fe200078e0211 */
[----:B------:R-:W-:-:S02]  /*1650*/  IABS R19, R6 ;  /* 0x0000000600137213 */ /* 0x000fc40000000000 */
[----:B------:R1:W-:Y:S01]  /*1660*/  STL [R1+0x13d8], R8 ;  /* 0x0013d80801007387 */ /* 0x0003e20000100800 */
[----:B------:R-:W-:Y:S01]  /*1670*/  IABS R20, R3 ;  /* 0x0000000300147213 */ /* 0x000fe20000000000 */
[----:B0-----:R-:W-:Y:S02]  /*1680*/  VIADD R2, R64, 0x20 ;  /* 0x0000002040027836 */ /* 0x001fe40000000000 */
[----:B------:R0:W-:Y:S03]  /*1690*/  STL [R1+0x13dc], R6 ;  /* 0x0013dc0601007387 */ /* 0x0001e60000100800 */
[----:B------:R-:W-:Y:S01]  /*16a0*/  IABS R21, R2 ;  /* 0x0000000200157213 */ /* 0x000fe20000000000 */
[----:B------:R4:W-:Y:S01]  /*16b0*/  STL [R1+0x13e0], R3 ;  /* 0x0013e00301007387 */ /* 0x0009e20000100800 */
[----:B-1----:R-:W-:-:S03]  /*16c0*/  IMAD.HI.U32 R8, R10, R20, RZ ;  /* 0x000000140a087227 */ /* 0x002fc600078e00ff */
[----:B------:R1:W-:Y:S01]  /*16d0*/  STL [R1+0x13e4], R2 ;  /* 0x0013e40201007387 */ /* 0x0003e20000100800 */
[----:B0-----:R-:W-:-:S04]  /*16e0*/  IMAD.HI.U32 R6, R10, R19, RZ ;  /* 0x000000130a067227 */ /* 0x001fc800078e00ff */
[----:B----4-:R-:W-:-:S04]  /*16f0*/  IMAD.HI.U32 R3, R10, R13, RZ ;  /* 0x0000000d0a037227 */ /* 0x010fc800078e00ff */
[----:B-1----:R-:W-:-:S04]  /*1700*/  IMAD.HI.U32 R2, R10, R12, RZ ;  /* 0x0000000c0a027227 */ /* 0x002fc800078e00ff */
[----:B------:R-:W-:Y:S02]  /*1710*/  IMAD.MOV R2, RZ, RZ, -R2 ;  /* 0x000000ffff027224 */ /* 0x000fe400078e0a02 */
[----:B------:R-:W-:-:S04]  /*1720*/  IMAD.HI.U32 R11, R10, R21, RZ ;  /* 0x000000150a0b7227 */ /* 0x000fc800078e00ff */
[----:B------:R-:W-:Y:S02]  /*1730*/  IMAD.MOV R14, RZ, RZ, -R3 ;  /* 0x000000ffff0e7224 */ /* 0x000fe400078e0a03 */
[C---:B------:R-:W-:Y:S02]  /*1740*/  IMAD R2, R9.reuse, R2, R12 ;  /* 0x0000000209027224 */ /* 0x040fe400078e020c */
[----:B------:R-:W-:Y:S02]  /*1750*/  IMAD.MOV R6, RZ, RZ, -R6 ;  /* 0x000000ffff067224 */ /* 0x000fe400078e0a06 */
[----:B------:R-:W-:Y:S01]  /*1760*/  IMAD.MOV R8, RZ, RZ, -R8 ;  /* 0x000000ffff087224 */ /* 0x000fe200078e0a08 */
[----:B------:R0:W-:Y:S01]  /*1770*/  STL [R1+0x1c4], R2 ;  /* 0x0001c40201007387 */ /* 0x0001e20000100800 */
[----:B------:R-:W-:Y:S02]  /*1780*/  IMAD.MOV R22, RZ, RZ, -R11 ;  /* 0x000000ffff167224 */ /* 0x000fe400078e0a0b */
[----:B------:R-:W-:-:S02]  /*1790*/  IMAD R11, R9, R14, R13 ;  /* 0x0000000e090b7224 */ /* 0x000fc400078e020d */
[C---:B------:R-:W-:Y:S02]  /*17a0*/  IMAD R3, R9.reuse, R6, R19 ;  /* 0x0000000609037224 */ /* 0x040fe400078e0213 */
[C---:B------:R-:W-:Y:S01]  /*17b0*/  VIADD R12, R64.reuse, 0x21 ;  /* 0x00000021400c7836 */ /* 0x040fe20000000000 */
[----:B------:R1:W-:Y:S01]  /*17c0*/  STL [R1+0x2c4], R11 ;  /* 0x0002c40b01007387 */ /* 0x0003e20000100800 */
[C---:B------:R-:W-:Y:S02]  /*17d0*/  VIADD R6, R64.reuse, 0x23 ;  /* 0x0000002340067836 */ /* 0x040fe40000000000 */
[C---:B0-----:R-:W-:Y:S01]  /*17e0*/  IMAD R2, R9.reuse, R8, R20 ;  /* 0x0000000809027224 */ /* 0x041fe200078e0214 */
[----:B------:R0:W-:Y:S01]  /*17f0*/  STL [R1+0x2d4], R3 ;  /* 0x0002d40301007387 */ /* 0x0001e20000100800 */
[----:B------:R-:W-:Y:S01]  /*1800*/  IABS R52, R12 ;  /* 0x0000000c00347213 */ /* 0x000fe20000000000 */
[----:B------:R-:W-:Y:S02]  /*1810*/  IMAD R19, R9, R22, R21 ;  /* 0x0000001609137224 */ /* 0x000fe400078e0215 */
[----:B------:R4:W-:Y:S01]  /*1820*/  STL [R1+0x404], R2 ;  /* 0x0004040201007387 */ /* 0x0009e20000100800 */
[----:B------:R-:W-:-:S02]  /*1830*/  VIADD R21, R64, 0x2b ;  /* 0x0000002b40157836 */ /* 0x000fc40000000000 */
[----:B-1----:R-:W-:Y:S01]  /*1840*/  VIADD R11, R64, 0x22 ;  /* 0x00000022400b7836 */ /* 0x002fe20000000000 */
[----:B------:R-:W-:Y:S01]  /*1850*/  STL [R1+0x13e8], R12 ;  /* 0x0013e80c01007387 */ /* 0x000fe20000100800 */
[----:B------:R-:W-:-:S03]  /*1860*/  IMAD.HI.U32 R8, R10, R52, RZ ;  /* 0x000000340a087227 */ /* 0x000fc600078e00ff */
[----:B------:R1:W-:Y:S01]  /*1870*/  STL [R1+0x13ec], R11 ;  /* 0x0013ec0b01007387 */ /* 0x0003e20000100800 */
[C---:B0-----:R-:W-:Y:S01]  /*1880*/  VIADD R3, R64.reuse, 0x24 ;  /* 0x0000002440037836 */ /* 0x041fe20000000000 */
[----:B------:R-:W-:Y:S01]  /*1890*/  IABS R89, R11 ;  /* 0x0000000b00597213 */ /* 0x000fe20000000000 */
[----:B----4-:R-:W-:Y:S01]  /*18a0*/  VIADD R2, R64, 0x25 ;  /* 0x0000002540027836 */ /* 0x010fe20000000000 */
[----:B------:R0:W-:Y:S01]  /*18b0*/  STL [R1+0x13f0], R6 ;  /* 0x0013f00601007387 */ /* 0x0001e20000100800 */
[----:B------:R-:W-:-:S03]  /*18c0*/  IMAD.MOV R8, RZ, RZ, -R8 ;  /* 0x000000ffff087224 */ /* 0x000fc600078e0a08 */
[----:B------:R4:W-:Y:S01]  /*18d0*/  STL [R1+0x13f4], R3 ;  /* 0x0013f40301007387 */ /* 0x0009e20000100800 */
[----:B------:R-:W-:Y:S02]  /*18e0*/  IMAD R52, R9, R8, R52 ;  /* 0x0000000809347224 */ /* 0x000fe400078e0234 */
[----:B-1----:R-:W-:Y:S01]  /*18f0*/  IMAD.HI.U32 R11, R10, R89, RZ ;  /* 0x000000590a0b7227 */ /* 0x002fe200078e00ff */
[----:B------:R1:W-:Y:S01]  /*1900*/  STL [R1+0x13f8], R2 ;  /* 0x0013f80201007387 */ /* 0x0003e20000100800 */
[----:B0-----:R-:W-:Y:S02]  /*1910*/  IABS R6, R6 ;  /* 0x0000000600067213 */ /* 0x001fe40000000000 */
[----:B------:R-:W-:Y:S02]  /*1920*/  VIADD R8, R64, 0x27 ;  /* 0x0000002740087836 */ /* 0x000fe40000000000 */
[----:B------:R-:W-:Y:S01]  /*1930*/  IMAD.MOV R20, RZ, RZ, -R11 ;  /* 0x000000ffff147224 */ /* 0x000fe200078e0a0b */
[----:B----4-:R-:W-:Y:S01]  /*1940*/  IABS R3, R3 ;  /* 0x0000000300037213 */ /* 0x010fe20000000000 */
[----:B------:R-:W-:Y:S01]  /*1950*/  IMAD.HI.U32 R12, R10, R6, RZ ;  /* 0x000000060a0c7227 */ /* 0x000fe200078e00ff */
[----:B-1----:R-:W-:-:S03]  /*1960*/  IABS R2, R2 ;  /* 0x0000000200027213 */ /* 0x002fc60000000000 */
[----:B------:R-:W-:-:S04]  /*1970*/  IMAD.HI.U32 R13, R10, R3, RZ ;  /* 0x000000030a0d7227 */ /* 0x000fc800078e00ff */
[----:B------:R-:W-:-:S04]  /*1980*/  IMAD.HI.U32 R14, R10, R2, RZ ;  /* 0x000000020a0e7227 */ /* 0x000fc800078e00ff */
        /* <DEDUP_REMOVED lines=8> */
[C---:B------:R-:W-:Y:S01]  /*1a10*/  VIADD R11, R64.reuse, 0x28 ;  /* 0x00000028400b7836 */ /* 0x040fe20000000000 */
[----:B------:R1:W-:Y:S01]  /*1a20*/  STL [R1+0x1d0], R3 ;  /* 0x0001d00301007387 */ /* 0x0003e20000100800 */
[----:B------:R-:W-:Y:S02]  /*1a30*/  IMAD R89, R9, R20, R89 ;  /* 0x0000001409597224 */ /* 0x000fe400078e0259 */
[C---:B------:R-:W-:Y:S01]  /*1a40*/  VIADD R22, R64.reuse, 0x2d ;  /* 0x0000002d40167836 */ /* 0x040fe20000000000 */
[----:B------:R-:W-:Y:S01]  /*1a50*/  STL [R1+0x40c], R2 ;  /* 0x00040c0201007387 */ /* 0x000fe20000100800 */
[----:B------:R-:W-:Y:S01]  /*1a60*/  IABS R20, R11 ;  /* 0x0000000b00147213 */ /* 0x000fe20000000000 */
[C---:B0-----:R-:W-:Y:S02]  /*1a70*/  VIADD R6, R64.reuse, 0x29 ;  /* 0x0000002940067836 */ /* 0x041fe40000000000 */
[----:B------:R0:W-:Y:S01]  /*1a80*/  STL [R1+0x1400], R12 ;  /* 0x0014000c01007387 */ /* 0x0001e20000100800 */
[----:B------:R-:W-:-:S02]  /*1a90*/  VIADD R14, R64, 0x2e ;  /* 0x0000002e400e7836 */ /* 0x000fc40000000000 */
[----:B-1----:R-:W-:Y:S01]  /*1aa0*/  VIADD R3, R64, 0x2a ;  /* 0x0000002a40037836 */ /* 0x002fe20000000000 */
[----:B------:R1:W-:Y:S01]  /*1ab0*/  STL [R1+0x13fc], R8 ;  /* 0x0013fc0801007387 */ /* 0x0003e20000100800 */
[----:B------:R-:W-:-:S03]  /*1ac0*/  IABS R54, R6 ;  /* 0x0000000600367213 */ /* 0x000fc60000000000 */
[----:B------:R4:W-:Y:S01]  /*1ad0*/  STL [R1+0x1404], R11 ;  /* 0x0014040b01007387 */ /* 0x0009e20000100800 */
[----:B------:R-:W-:Y:S02]  /*1ae0*/  IABS R90, R3 ;  /* 0x00000003005a7213 */ /* 0x000fe40000000000 */
[----:B0-----:R-:W-:Y:S01]  /*1af0*/  IABS R12, R12 ;  /* 0x0000000c000c7213 */ /* 0x001fe20000000000 */
[----:B------:R0:W-:Y:S01]  /*1b00*/  STL [R1+0x1408], R6 ;  /* 0x0014080601007387 */ /* 0x0001e20000100800 */
[----:B-1----:R-:W-:Y:S01]  /*1b10*/  IABS R8, R8 ;  /* 0x0000000800087213 */ /* 0x002fe20000000000 */
[C---:B------:R-:W-:Y:S02]  /*1b20*/  IMAD.HI.U32 R2, R10.reuse, R90, RZ ;  /* 0x0000005a0a027227 */ /* 0x040fe400078e00ff */
[----:B------:R1:W-:Y:S02]  /*1b30*/  STL [R1+0x1410], R3 ;  /* 0x0014100301007387 */ /* 0x0003e40000100800 */
[----:B------:R-:W-:-:S04]  /*1b40*/  IMAD.HI.U32 R13, R10, R12, RZ ;  /* 0x0000000c0a0d7227 */ /* 0x000fc800078e00ff */
[----:B----4-:R-:W-:-:S04]  /*1b50*/  IMAD.HI.U32 R11, R10, R8, RZ ;  /* 0x000000080a0b7227 */ /* 0x010fc800078e00ff */
[----:B------:R-:W-:Y:S02]  /*1b60*/  IMAD.MOV R13, RZ, RZ, -R13 ;  /* 0x000000ffff0d7224 */ /* 0x000fe400078e0a0d */
[----:B------:R-:W-:Y:S02]  /*1b70*/  IMAD.MOV R11, RZ, RZ, -R11 ;  /* 0x000000ffff0b7224 */ /* 0x000fe400078e0a0b */
[C---:B------:R-:W-:Y:S02]  /*1b80*/  IMAD R12, R9.reuse, R13, R12 ;  /* 0x0000000d090c7224 */ /* 0x040fe400078e020c */
[----:B------:R-:W-:Y:S01]  /*1b90*/  IMAD R8, R9, R11, R8 ;  /* 0x0000000b09087224 */ /* 0x000fe200078e0208 */
[----:B------:R-:W-:Y:S01]  /*1ba0*/  IABS R11, R22 ;  /* 0x00000016000b7213 */ /* 0x000fe20000000000 */
[----:B0-----:R-:W-:Y:S01]  /*1bb0*/  IMAD.HI.U32 R6, R10, R20, RZ ;  /* 0x000000140a067227 */ /* 0x001fe200078e00ff */
[----:B------:R0:W-:Y:S03]  /*1bc0*/  STL [R1+0x410], R12 ;  /* 0x0004100c01007387 */ /* 0x0001e60000100800 */
[----:B------:R-:W-:Y:S01]  /*1bd0*/  VIADD R13, R64, 0x2c ;  /* 0x0000002c400d7836 */ /* 0x000fe20000000000 */
[----:B------:R-:W-:Y:S01]  /*1be0*/  STL [R1+0x49c], R8 ;  /* 0x00049c0801007387 */ /* 0x000fe20000100800 */
[----:B------:R-:W-:-:S02]  /*1bf0*/  IMAD.MOV R6, RZ, RZ, -R6 ;  /* 0x000000ffff067224 */ /* 0x000fc400078e0a06 */
[----:B------:R-:W-:Y:S01]  /*1c00*/  IMAD.MOV R2, RZ, RZ, -R2 ;  /* 0x000000ffff027224 */ /* 0x000fe200078e0a02 */
[----:B------:R4:W-:Y:S01]  /*1c10*/  STL [R1+0x140c], R21 ;  /* 0x00140c1501007387 */ /* 0x0009e20000100800 */
[----:B-1----:R-:W-:-:S03]  /*1c20*/  IMAD.HI.U32 R3, R10, R54, RZ ;  /* 0x000000360a037227 */ /* 0x002fc600078e00ff */
[----:B------:R1:W-:Y:S01]  /*1c30*/  STL [R1+0x1414], R13 ;  /* 0x0014140d01007387 */ /* 0x0003e20000100800 */
[----:B0-----:R-:W-:Y:S02]  /*1c40*/  VIADD R12, R64, 0x2f ;  /* 0x0000002f400c7836 */ /* 0x001fe40000000000 */
[C---:B------:R-:W-:Y:S01]  /*1c50*/  IMAD R20, R9.reuse, R6, R20 ;  /* 0x0000000609147224 */ /* 0x040fe200078e0214 */
[----:B------:R0:W-:Y:S01]  /*1c60*/  STL [R1+0x1418], R22 ;  /* 0x0014181601007387 */ /* 0x0001e20000100800 */
[----:B------:R-:W-:Y:S01]  /*1c70*/  IABS R6, R14 ;  /* 0x0000000e00067213 */ /* 0x000fe20000000000 */
[----:B------:R-:W-:Y:S01]  /*1c80*/  IMAD R90, R9, R2, R90 ;  /* 0x00000002095a7224 */ /* 0x000fe200078e025a */
[----:B----4-:R-:W-:Y:S01]  /*1c90*/  IABS R21, R21 ;  /* 0x0000001500157213 */ /* 0x010fe20000000000 */
[----:B------:R4:W-:Y:S01]  /*1ca0*/  STL [R1+0x1420], R14 ;  /* 0x0014200e01007387 */ /* 0x0009e20000100800 */
[----:B------:R-:W-:Y:S01]  /*1cb0*/  IMAD.MOV R3, RZ, RZ, -R3 ;  /* 0x000000ffff037224 */ /* 0x000fe200078e0a03 */
[----:B-1----:R-:W-:Y:S01]  /*1cc0*/  IABS R13, R13 ;  /* 0x0000000d000d7213 */ /* 0x002fe20000000000 */
[C---:B------:R-:W-:Y:S01]  /*1cd0*/  IMAD.HI.U32 R8, R10.reuse, R6, RZ ;  /* 0x000000060a087227 */ /* 0x040fe200078e00ff */
[----:B------:R-:W-:Y:S01]  /*1ce0*/  IABS R2, R12 ;  /* 0x0000000c00027213 */ /* 0x000fe20000000000 */
[----:B------:R1:W-:Y:S02]  /*1cf0*/  STL [R1+0x1428], R12 ;  /* 0x0014280c01007387 */ /* 0x0003e40000100800 */
[----:B0-----:R-:W-:-:S04]  /*1d00*/  IMAD.HI.U32 R22, R10, R21, RZ ;  /* 0x000000150a167227 */ /* 0x001fc800078e00ff */
[----:B----4-:R-:W-:-:S04]  /*1d10*/  IMAD.HI.U32 R14, R10, R13, RZ ;  /* 0x0000000d0a0e7227 */ /* 0x010fc800078e00ff */
[----:B-1----:R-:W-:-:S04]  /*1d20*/  IMAD.HI.U32 R12, R10, R11, RZ ;  /* 0x0000000b0a0c7227 */ /* 0x002fc800078e00ff */
[----:B------:R-:W-:Y:S02]  /*1d30*/  IMAD.MOV R22, RZ, RZ, -R22 ;  /* 0x000000ffff167224 */ /* 0x000fe400078e0a16 */
[----:B------:R-:W-:Y:S02]  /*1d40*/  IMAD R54, R9, R3, R54 ;  /* 0x0000000309367224 */ /* 0x000fe400078e0236 */
[----:B------:R-:W-:Y:S02]  /*1d50*/  IMAD.MOV R14, RZ, RZ, -R14 ;  /* 0x000000ffff0e7224 */ /* 0x000fe400078e0a0e */
[----:B------:R-:W-:-:S04]  /*1d60*/  IMAD.HI.U32 R3, R10, R2, RZ ;  /* 0x000000020a037227 */ /* 0x000fc800078e00ff */
[----:B------:R-:W-:Y:S02]  /*1d70*/  IMAD.MOV R12, RZ, RZ, -R12 ;  /* 0x000000ffff0c7224 */ /* 0x000fe400078e0a0c */
[----:B------:R-:W-:Y:S02]  /*1d80*/  IMAD.MOV R8, RZ, RZ, -R8 ;  /* 0x000000ffff087224 */ /* 0x000fe400078e0a08 */
[C---:B------:R-:W-:Y:S02]  /*1d90*/  IMAD R21, R9.reuse, R22, R21 ;  /* 0x0000001609157224 */ /* 0x040fe400078e0215 */
[C---:B------:R-:W-:Y:S02]  /*1da0*/  IMAD R13, R9.reuse, R14, R13 ;  /* 0x0000000e090d7224 */ /* 0x040fe400078e020d */
[----:B------:R-:W-:Y:S01]  /*1db0*/  IMAD.MOV R3, RZ, RZ, -R3 ;  /* 0x000000ffff037224 */ /* 0x000fe200078e0a03 */
[----:B------:R-:W-:Y:S01]  /*1dc0*/  STL [R1+0x78], R21 ;  /* 0x0000781501007387 */ /* 0x000fe20000100800 */
[----:B------:R-:W-:-:S02]  /*1dd0*/  IMAD R11, R9, R12, R11 ;  /* 0x0000000c090b7224 */ /* 0x000fc400078e020b */
[C---:B------:R-:W-:Y:S01]  /*1de0*/  IMAD R6, R9.reuse, R8, R6 ;  /* 0x0000000809067224 */ /* 0x040fe200078e0206 */
[----:B------:R0:W-:Y:S01]  /*1df0*/  STL [R1+0x1d8], R13 ;  /* 0x0001d80d01007387 */ /* 0x0001e20000100800 */
[----:B------:R-:W-:Y:S02]  /*1e00*/  IMAD R2, R9, R3, R2 ;  /* 0x0000000309027224 */ /* 0x000fe400078e0202 */
[C---:B------:R-:W-:Y:S01]  /*1e10*/  VIADD R12, R64.reuse, 0x31 ;  /* 0x00000031400c7836 */ /* 0x040fe20000000000 */
[----:B------:R1:W-:Y:S01]  /*1e20*/  STL [R1+0x4a4], R11 ;  /* 0x0004a40b01007387 */ /* 0x0003e20000100800 */
[----:B------:R-:W-:-:S03]  /*1e30*/  VIADD R8, R64, 0x34 ;  /* 0x0000003440087836 */ /* 0x000fc60000000000 */
[----:B------:R4:W-:Y:S01]  /*1e40*/  STL [R1+0x4d4], R6 ;  /* 0x0004d40601007387 */ /* 0x0009e20000100800 */
[----:B------:R-:W-:Y:S01]  /*1e50*/  IABS R53, R12 ;  /* 0x0000000c00357213 */ /* 0x000fe20000000000 */
[C---:B0-----:R-:W-:Y:S02]  /*1e60*/  VIADD R13, R64.reuse, 0x30 ;  /* 0x00000030400d7836 */ /* 0x041fe40000000000 */
[----:B------:R0:W-:Y:S01]  /*1e70*/  STL [R1+0x4d8], R2 ;  /* 0x0004d80201007387 */ /* 0x0001e20000100800 */
[C---:B-1----:R-:W-:Y:S02]  /*1e80*/  VIADD R11, R64.reuse, 0x32 ;  /* 0x00000032400b7836 */ /* 0x042fe40000000000 */
[----:B------:R-:W-:Y:S01]  /*1e90*/  IABS R21, R13 ;  /* 0x0000000d00157213 */ /* 0x000fe20000000000 */
[----:B------:R1:W-:Y:S01]  /*1ea0*/  STL [R1+0x141c], R13 ;  /* 0x00141c0d01007387 */ /* 0x0003e20000100800 */
[----:B----4-:R-:W-:Y:S01]  /*1eb0*/  VIADD R6, R64, 0x33 ;  /* 0x0000003340067836 */ /* 0x010fe20000000000 */
[----:B------:R-:W-:-:S02]  /*1ec0*/  IABS R91, R11 ;  /* 0x0000000b005b7213 */ /* 0x000fc40000000000 */
[----:B------:R-:W-:Y:S01]  /*1ed0*/  STL [R1+0x1424], R12 ;  /* 0x0014240c01007387 */ /* 0x000fe20000100800 */
[----:B0-----:R-:W-:-:S03]  /*1ee0*/  IABS R2, R8 ;  /* 0x0000000800027213 */ /* 0x001fc60000000000 */
[----:B------:R0:W-:Y:S01]  /*1ef0*/  STL [R1+0x142c], R11 ;  /* 0x00142c0b01007387 */ /* 0x0001e20000100800 */
[----:B-1----:R-:W-:-:S03]  /*1f00*/  IMAD.HI.U32 R13, R10, R21, RZ ;  /* 0x000000150a0d7227 */ /* 0x002fc600078e00ff */
[----:B------:R1:W-:Y:S01]  /*1f10*/  STL [R1+0x1434], R6 ;  /* 0x0014340601007387 */ /* 0x0003e20000100800 */
[----:B------:R-:W-:-:S03]  /*1f20*/  IMAD.HI.U32 R3, R10, R2, RZ ;  /* 0x000000020a037227 */ /* 0x000fc600078e00ff */
[----:B------:R4:W-:Y:S01]  /*1f30*/  STL [R1+0x143c], R8 ;  /* 0x00143c0801007387 */ /* 0x0009e20000100800 */
[----:B0-----:R-:W-:Y:S01]  /*1f40*/  IMAD.HI.U32 R11, R10, R91, RZ ;  /* 0x0000005b0a0b7227 */ /* 0x001fe200078e00ff */
[----:B-1----:R-:W-:-:S03]  /*1f50*/  IABS R6, R6 ;  /* 0x0000000600067213 */ /* 0x002fc60000000000 */
[----:B------:R-:W-:Y:S02]  /*1f60*/  IMAD.MOV R13, RZ, RZ, -R13 ;  /* 0x000000ffff0d7224 */ /* 0x000fe400078e0a0d */
[----:B------:R-:W-:Y:S02]  /*1f70*/  IMAD.MOV R3, RZ, RZ, -R3 ;  /* 0x000000ffff037224 */ /* 0x000fe400078e0a03 */
[----:B----4-:R-:W-:-:S04]  /*1f80*/  IMAD.HI.U32 R8, R10, R6, RZ ;  /* 0x000000060a087227 */ /* 0x010fc800078e00ff */
[----:B------:R-:W-:Y:S02]  /*1f90*/  IMAD.MOV R8, RZ, RZ, -R8 ;  /* 0x000000ffff087224 */ /* 0x000fe400078e0a08 */
[----:B------:R-:W-:Y:S02]  /*1fa0*/  IMAD.MOV R11, RZ, RZ, -R11 ;  /* 0x000000ffff0b7224 */ /* 0x000fe400078e0a0b */
[----:B------:R-:W-:Y:S02]  /*1fb0*/  IMAD R6, R9, R8, R6 ;  /* 0x0000000809067224 */ /* 0x000fe400078e0206 */
[----:B------:R-:W-:-:S03]  /*1fc0*/  IMAD.HI.U32 R12, R10, R53, RZ ;  /* 0x000000350a0c7227 */ /* 0x000fc600078e00ff */
[----:B------:R0:W-:Y:S01]  /*1fd0*/  STL [R1+0x7c], R6 ;  /* 0x00007c0601007387 */ /* 0x0001e20000100800 */
[C---:B------:R-:W-:Y:S02]  /*1fe0*/  IMAD R21, R9.reuse, R13, R21 ;  /* 0x0000000d09157224 */ /* 0x040fe400078e0215 */
[C---:B------:R-:W-:Y:S02]  /*1ff0*/  IMAD R2, R9.reuse, R3, R2 ;  /* 0x0000000309027224 */ /* 0x040fe400078e0202 */
[C---:B------:R-:W-:Y:S02]  /*2000*/  VIADD R13, R64.reuse, 0x35 ;  /* 0x00000035400d7836 */ /* 0x040fe40000000000 */
[----:B------:R-:W-:Y:S01]  /*2010*/  IMAD R91, R9, R11, R91 ;  /* 0x0000000b095b7224 */ /* 0x000fe200078e025b */
[----:B------:R-:W-:Y:S01]  /*2020*/  STL [R1+0x1e4], R2 ;  /* 0x0001e40201007387 */ /* 0x000fe20000100800 */
[----:B------:R-:W-:Y:S02]  /*2030*/  IMAD.MOV R12, RZ, RZ, -R12 ;  /* 0x000000ffff0c7224 */ /* 0x000fe400078e0a0c */
[C---:B------:R-:W-:Y:S01]  /*2040*/  VIADD R11, R64.reuse, 0x36 ;  /* 0x00000036400b7836 */ /* 0x040fe20000000000 */
[----:B------:R1:W-:Y:S01]  /*2050*/  STL [R1+0x1430], R13 ;  /* 0x0014300d01007387 */ /* 0x0003e20000100800 */
[----:B0-----:R-:W-:-:S02]  /*2060*/  VIADD R6, R64, 0x37 ;  /* 0x0000003740067836 */ /* 0x001fc40000000000 */
[----:B------:R-:W-:Y:S01]  /*2070*/  IMAD R53, R9, R12, R53 ;  /* 0x0000000c09357224 */ /* 0x000fe200078e0235 */
[----:B------:R0:W-:Y:S01]  /*2080*/  STL [R1+0x1438], R11 ;  /* 0x0014380b01007387 */ /* 0x0001e20000100800 */
[C---:B------:R-:W-:Y:S02]  /*2090*/  VIADD R12, R64.reuse, 0x38 ;  /* 0x00000038400c7836 */ /* 0x040fe40000000000 */
[----:B------:R-:W-:Y:S01]  /*20a0*/  VIADD R8, R64, 0x39 ;  /* 0x0000003940087836 */ /* 0x000fe20000000000 */
[----:B------:R4:W-:Y:S01]  /*20b0*/  STL [R1+0x1440], R6 ;  /* 0x0014400601007387 */ /* 0x0009e20000100800 */
[----:B-1----:R-:W-:-:S03]  /*20c0*/  IABS R13, R13 ;  /* 0x0000000d000d7213 */ /* 0x002fc60000000000 */
[----:B------:R1:W-:Y:S01]  /*20d0*/  STL [R1+0x1448], R12 ;  /* 0x0014480c01007387 */ /* 0x0003e20000100800 */
[----:B------:R-:W-:Y:S02]  /*20e0*/  IABS R22, R12 ;  /* 0x0000000c00167213 */ /* 0x000fe40000000000 */
[----:B0-----:R-:W-:Y:S01]  /*20f0*/  IABS R11, R11 ;  /* 0x0000000b000b7213 */ /* 0x001fe20000000000 */
[C---:B------:R-:W-:Y:S01]  /*2100*/  IMAD.HI.U32 R14, R10.reuse, R13, RZ ;  /* 0x0000000d0a0e7227 */ /* 0x040fe200078e00ff */
[----:B------:R0:W-:Y:S01]  /*2110*/  STL [R1+0x1450], R8 ;  /* 0x0014500801007387 */ /* 0x0001e20000100800 */
[----:B----4-:R-:W-:Y:S02]  /*2120*/  IABS R6, R6 ;  /* 0x0000000600067213 */ /* 0x010fe40000000000 */
[----:B------:R-:W-:Y:S01]  /*2130*/  IABS R55, R8 ;  /* 0x0000000800377213 */ /* 0x000fe20000000000 */
[----:B------:R-:W-:Y:S02]  /*2140*/  IMAD.MOV R14, RZ, RZ, -R14 ;  /* 0x000000ffff0e7224 */ /* 0x000fe400078e0a0e */
[----:B-1----:R-:W-:-:S04]  /*2150*/  IMAD.HI.U32 R12, R10, R11, RZ ;  /* 0x0000000b0a0c7227 */ /* 0x002fc800078e00ff */
[----:B0-----:R-:W-:-:S04]  /*2160*/  IMAD.HI.U32 R8, R10, R6, RZ ;  /* 0x000000060a087227 */ /* 0x001fc800078e00ff */
[----:B------:R-:W-:Y:S02]  /*2170*/  IMAD.MOV R12, RZ, RZ, -R12 ;  /* 0x000000ffff0c7224 */ /* 0x000fe400078e0a0c */
[----:B------:R-:W-:Y:S02]  /*2180*/  IMAD.MOV R8, RZ, RZ, -R8 ;  /* 0x000000ffff087224 */ /* 0x000fe400078e0a08 */
[C---:B------:R-:W-:Y:S02]  /*2190*/  IMAD R13, R9.reuse, R14, R13 ;  /* 0x0000000e090d7224 */ /* 0x040fe400078e020d */
[C---:B------:R-:W-:Y:S02]  /*21a0*/  IMAD R11, R9.reuse, R12, R11 ;  /* 0x0000000c090b7224 */ /* 0x040fe400078e020b */
[----:B------:R-:W-:Y:S01]  /*21b0*/  IMAD R6, R9, R8, R6 ;  /* 0x0000000809067224 */ /* 0x000fe200078e0206 */
[----:B------:R0:W-:Y:S01]  /*21c0*/  STL [R1+0x4e4], R13 ;  /* 0x0004e40d01007387 */ /* 0x0001e20000100800 */
[----:B------:R-:W-:-:S03]  /*21d0*/  IMAD.HI.U32 R2, R10, R55, RZ ;  /* 0x000000370a027227 */ /* 0x000fc600078e00ff */
[----:B------:R1:W-:Y:S01]  /*21e0*/  STL [R1+0x514], R11 ;  /* 0x0005140b01007387 */ /* 0x0003e20000100800 */
[C---:B------:R-:W-:Y:S02]  /*21f0*/  VIADD R14, R64.reuse, 0x3d ;  /* 0x0000003d400e7836 */ /* 0x040fe40000000000 */
[----:B------:R-:W-:Y:S01]  /*2200*/  IMAD.MOV R2, RZ, RZ, -R2 ;  /* 0x000000ffff027224 */ /* 0x000fe200078e0a02 */
[----:B------:R4:W-:Y:S01]  /*2210*/  STL [R1+0x51c], R6 ;  /* 0x00051c0601007387 */ /* 0x0009e20000100800 */
[C---:B------:R-:W-:Y:S02]  /*2220*/  VIADD R12, R64.reuse, 0x3e ;  /* 0x0000003e400c7836 */ /* 0x040fe40000000000 */
[----:B0-----:R-:W-:Y:S01]  /*2230*/  VIADD R13, R64, 0x3b ;  /* 0x0000003b400d7836 */ /* 0x001fe20000000000 */
[----:B------:R-:W-:Y:S01]  /*2240*/  STL [R1+0x1444], R23 ;  /* 0x0014441701007387 */ /* 0x000fe20000100800 */
[----:B------:R-:W-:-:S03]  /*2250*/  IMAD.HI.U32 R3, R10, R22, RZ ;  /* 0x000000160a037227 */ /* 0x000fc600078e00ff */
[----:B------:R0:W-:Y:S01]  /*2260*/  STL [R1+0x144c], R13 ;  /* 0x00144c0d01007387 */ /* 0x0001e20000100800 */
[----:B-1----:R-:W-:Y:S01]  /*2270*/  VIADD R11, R64, 0x3c ;  /* 0x0000003c400b7836 */ /* 0x002fe20000000000 */
[----:B----4-:R-:W-:Y:S01]  /*2280*/  IABS R6, R14 ;  /* 0x0000000e00067213 */ /* 0x010fe20000000000 */
[C---:B------:R-:W-:Y:S01]  /*2290*/  IMAD R55, R9.reuse, R2, R55 ;  /* 0x0000000209377224 */ /* 0x040fe200078e0237 */
[----:B------:R-:W-:Y:S01]  /*22a0*/  IABS R2, R12 ;  /* 0x0000000c00027213 */ /* 0x000fe20000000000 */
[----:B------:R-:W-:Y:S01]  /*22b0*/  IMAD.MOV R3, RZ, RZ, -R3 ;  /* 0x000000ffff037224 */ /* 0x000fe200078e0a03 */
[----:B------:R1:W-:Y:S01]  /*22c0*/  STL [R1+0x1454], R11 ;  /* 0x0014540b01007387 */ /* 0x0003e20000100800 */
[----:B------:R-:W-:Y:S01]  /*22d0*/  IMAD.HI.U32 R8, R10, R6, RZ ;  /* 0x000000060a087227 */ /* 0x000fe200078e00ff */
[----:B0-----:R-:W-:Y:S02]  /*22e0*/  IABS R13, R13 ;  /* 0x0000000d000d7213 */ /* 0x001fe40000000000 */
[----:B------:R0:W-:Y:S01]  /*22f0*/  STL [R1+0x145c], R14 ;  /* 0x00145c0e01007387 */ /* 0x0001e20000100800 */
[----:B------:R-:W-:-:S02]  /*2300*/  IMAD R22, R9, R3, R22 ;  /* 0x0000000309167224 */ /* 0x000fc400078e0216 */
[C---:B------:R-:W-:Y:S01]  /*2310*/  IMAD.HI.U32 R3, R10.reuse, R2, RZ ;  /* 0x000000020a037227 */ /* 0x040fe200078e00ff */
[----:B------:R4:W-:Y:S01]  /*2320*/  STL [R1+0x1464], R12 ;  /* 0x0014640c01007387 */ /* 0x0009e20000100800 */
[----:B-1----:R-:W-:Y:S02]  /*2330*/  IABS R11, R11 ;  /* 0x0000000b000b7213 */ /* 0x002fe40000000000 */
[----:B------:R-:W-:Y:S02]  /*2340*/  IMAD.MOV R8, RZ, RZ, -R8 ;  /* 0x000000ffff087224 */ /* 0x000fe400078e0a08 */
[----:B------:R-:W-:Y:S02]  /*2350*/  IMAD.MOV R3, RZ, RZ, -R3 ;  /* 0x000000ffff037224 */ /* 0x000fe400078e0a03 */
[----:B0-----:R-:W-:-:S04]  /*2360*/  IMAD.HI.U32 R14, R10, R13, RZ ;  /* 0x0000000d0a0e7227 */ /* 0x001fc800078e00ff */
[----:B----4-:R-:W-:-:S04]  /*2370*/  IMAD.HI.U32 R12, R10, R11, RZ ;  /* 0x0000000b0a0c7227 */ /* 0x010fc800078e00ff */
[----:B------:R-:W-:Y:S02]  /*2380*/  IMAD.MOV R14, RZ, RZ, -R14 ;  /* 0x000000ffff0e7224 */ /* 0x000fe400078e0a0e */
[----:B------:R-:W-:Y:S02]  /*2390*/  IMAD.MOV R12, RZ, RZ, -R12 ;  /* 0x000000ffff0c7224 */ /* 0x000fe400078e0a0c */
[C---:B------:R-:W-:Y:S02]  /*23a0*/  IMAD R13, R9.reuse, R14, R13 ;  /* 0x0000000e090d7224 */ /* 0x040fe400078e020d */
[C---:B------:R-:W-:Y:S02]  /*23b0*/  IMAD R11, R9.reuse, R12, R11 ;  /* 0x0000000c090b7224 */ /* 0x040fe400078e020b */
[C---:B------:R-:W-:Y:S01]  /*23c0*/  IMAD R6, R9.reuse, R8, R6 ;  /* 0x0000000809067224 */ /* 0x040fe200078e0206 */
[----:B------:R0:W-:Y:S01]  /*23d0*/  STL [R1+0x88], R13 ;  /* 0x0000880d01007387 */ /* 0x0001e20000100800 */
[----:B------:R-:W-:-:S02]  /*23e0*/  IMAD R2, R9, R3, R2 ;  /* 0x0000000309027224 */ /* 0x000fc400078e0202 */
[----:B------:R-:W-:Y:S01]  /*23f0*/  VIADD R12, R64, 0x40 ;  /* 0x00000040400c7836 */ /* 0x000fe20000000000 */
[----:B------:R1:W-:Y:S01]  /*2400*/  STL [R1+0x1ec], R11 ;  /* 0x0001ec0b01007387 */ /* 0x0003e20000100800 */
[----:B------:R-:W-:-:S03]  /*2410*/  IMAD.HI.U32 R23, R10, R92, RZ ;  /* 0x0000005c0a177227 */ /* 0x000fc600078e00ff */
[----:B------:R4:W-:Y:S01]  /*2420*/  STL [R1+0x524], R6 ;  /* 0x0005240601007387 */ /* 0x0009e20000100800 */
[C---:B------:R-:W-:Y:S02]  /*2430*/  VIADD R8, R64.reuse, 0x43 ;  /* 0x0000004340087836 */ /* 0x040fe40000000000 */
[C---:B0-----:R-:W-:Y:S01]  /*2440*/  VIADD R13, R64.reuse, 0x3f ;  /* 0x0000003f400d7836 */ /* 0x041fe20000000000 */
[----:B------:R0:W-:Y:S01]  /*2450*/  STL [R1+0x554], R2 ;  /* 0x0005540201007387 */ /* 0x0001e20000100800 */
[----:B------:R-:W-:Y:S02]  /*2460*/  IMAD.MOV R23, RZ, RZ, -R23 ;  /* 0x000000ffff177224 */ /* 0x000fe400078e0a17 */
[C---:B-1----:R-:W-:Y:S01]  /*2470*/  VIADD R11, R64.reuse, 0x41 ;  /* 0x00000041400b7836 */ /* 0x042fe20000000000 */
[----:B------:R1:W-:Y:S01]  /*2480*/  STL [R1+0x1458], R13 ;  /* 0x0014580d01007387 */ /* 0x0003e20000100800 */
[----:B------:R-:W-:Y:S01]  /*2490*/  IMAD R92, R9, R23, R92 ;  /* 0x00000017095c7224 */ /* 0x000fe200078e025c */
[----:B------:R-:W-:Y:S01]  /*24a0*/  IABS R23, R12 ;  /* 0x0000000c00177213 */ /* 0x000fe20000000000 */
[----:B----4-:R-:W-:Y:S01]  /*24b0*/  VIADD R6, R64, 0x42 ;  /* 0x0000004240067836 */ /* 0x010fe20000000000 */
[----:B------:R-:W-:Y:S01]  /*24c0*/  STL [R1+0x1460], R12 ;  /* 0x0014600c01007387 */ /* 0x000fe20000100800 */
[----:B------:R-:W-:-:S02]  /*24d0*/  IABS R56, R11 ;  /* 0x0000000b00387213 */ /* 0x000fc40000000000 */
[----:B0-----:R-:W-:Y:S01]  /*24e0*/  IABS R2, R8 ;  /* 0x0000000800027213 */ /* 0x001fe20000000000 */
[----:B------:R-:W-:Y:S01]  /*24f0*/  STL [R1+0x1468], R11 ;  /* 0x0014680b01007387 */ /* 0x000fe20000100800 */
[----:B-1----:R-:W-:-:S03]  /*2500*/  IABS R13, R13 ;  /* 0x0000000d000d7213 */ /* 0x002fc60000000000 */
[----:B------:R0:W-:Y:S01]  /*2510*/  STL [R1+0x1470], R6 ;  /* 0x0014700601007387 */ /* 0x0001e20000100800 */
[----:B------:R-:W-:-:S03]  /*2520*/  IMAD.HI.U32 R3, R10, R2, RZ ;  /* 0x000000020a037227 */ /* 0x000fc600078e00ff */
[----:B------:R1:W-:Y:S01]  /*2530*/  STL [R1+0x1478], R8 ;  /* 0x0014780801007387 */ /* 0x0003e20000100800 */
[----:B------:R-:W-:-:S04]  /*2540*/  IMAD.HI.U32 R14, R10, R13, RZ ;  /* 0x0000000d0a0e7227 */ /* 0x000fc800078e00ff */
[----:B------:R-:W-:Y:S01]  /*2550*/  IMAD.MOV R14, RZ, RZ, -R14 ;  /* 0x000000ffff0e7224 */ /* 0x000fe200078e0a0e */
[----:B0-----:R-:W-:Y:S01]  /*2560*/  IABS R6, R6 ;  /* 0x0000000600067213 */ /* 0x001fe20000000000 */
[----:B------:R-:W-:-:S04]  /*2570*/  IMAD.HI.U32 R12, R10, R23, RZ ;  /* 0x000000170a0c7227 */ /* 0x000fc800078e00ff */
[----:B-1----:R-:W-:-:S04]  /*2580*/  IMAD.HI.U32 R8, R10, R6, RZ ;  /* 0x000000060a087227 */ /* 0x002fc800078e00ff */
[----:B------:R-:W-:Y:S02]  /*2590*/  IMAD R13, R9, R14, R13 ;  /* 0x0000000e090d7224 */ /* 0x000fe400078e020d */
[----:B------:R-:W-:Y:S02]  /*25a0*/  IMAD.MOV R8, RZ, RZ, -R8 ;  /* 0x000000ffff087224 */ /* 0x000fe400078e0a08 */
[----:B------:R-:W-:Y:S01]  /*25b0*/  IMAD.HI.U32 R11, R10, R56, RZ ;  /* 0x000000380a0b7227 */ /* 0x000fe200078e00ff */
[----:B------:R0:W-:Y:S03]  /*25c0*/  STL [R1+0x55c], R13 ;  /* 0x00055c0d01007387 */ /* 0x0001e60000100800 */
[----:B------:R-:W-:Y:S02]  /*25d0*/  IMAD.MOV R3, RZ, RZ, -R3 ;  /* 0x000000ffff037224 */ /* 0x000fe400078e0a03 */
[----:B------:R-:W-:-:S02]  /*25e0*/  IMAD.MOV R12, RZ, RZ, -R12 ;  /* 0x000000ffff0c7224 */ /* 0x000fc400078e0a0c */
[C---:B------:R-:W-:Y:S02]  /*25f0*/  IMAD R6, R9.reuse, R8, R6 ;  /* 0x0000000809067224 */ /* 0x040fe400078e0206 */
[----:B------:R-:W-:Y:S02]  /*2600*/  IMAD.MOV R11, RZ, RZ, -R11 ;  /* 0x000000ffff0b7224 */ /* 0x000fe400078e0a0b */
[C---:B------:R-:W-:Y:S01]  /*2610*/  IMAD R2, R9.reuse, R3, R2 ;  /* 0x0000000309027224 */ /* 0x040fe200078e0202 */
[----:B------:R1:W-:Y:S01]  /*2620*/  STL [R1+0x4], R6 ;  /* 0x0000040601007387 */ /* 0x0003e20000100800 */
[C---:B0-----:R-:W-:Y:S02]  /*2630*/  VIADD R13, R64.reuse, 0x44 ;  /* 0x00000044400d7836 */ /* 0x041fe40000000000 */
[C---:B------:R-:W-:Y:S01]  /*2640*/  IMAD R23, R9.reuse, R12, R23 ;  /* 0x0000000c09177224 */ /* 0x040fe200078e0217 */
[----:B------:R-:W-:Y:S01]  /*2650*/  STL [R1+0x8c], R2 ;  /* 0x00008c0201007387 */ /* 0x000fe20000100800 */
[C---:B------:R-:W-:Y:S01]  /*2660*/  VIADD R12, R64.reuse, 0x45 ;  /* 0x00000045400c7836 */ /* 0x040fe20000000000 */
[----:B------:R-:W-:Y:S01]  /*2670*/  IABS R14, R13 ;  /* 0x0000000d000e7213 */ /* 0x000fe20000000000 */
[----:B------:R-:W-:Y:S01]  /*2680*/  VIADD R8, R64, 0x46 ;  /* 0x0000004640087836 */ /* 0x000fe20000000000 */
[----:B------:R-:W-:Y:S01]  /*2690*/  STL [R1+0x146c], R13 ;  /* 0x00146c0d01007387 */ /* 0x000fe20000100800 */
[----:B------:R-:W-:-:S02]  /*26a0*/  IMAD R56, R9, R11, R56 ;  /* 0x0000000b09387224 */ /* 0x000fc400078e0238 */
[C---:B------:R-:W-:Y:S01]  /*26b0*/  VIADD R11, R64.reuse, 0x47 ;  /* 0x00000047400b7836 */ /* 0x040fe20000000000 */
[----:B------:R0:W-:Y:S01]  /*26c0*/  STL [R1+0x1474], R12 ;  /* 0x0014740c01007387 */ /* 0x0001e20000100800 */
[----:B-1----:R-:W-:Y:S02]  /*26d0*/  VIADD R6, R64, 0x48 ;  /* 0x0000004840067836 */ /* 0x002fe40000000000 */
[----:B------:R-:W-:Y:S01]  /*26e0*/  IMAD.HI.U32 R25, R10, R14, RZ ;  /* 0x0000000e0a197227 */ /* 0x000fe200078e00ff */
[----:B------:R1:W-:Y:S01]  /*26f0*/  STL [R1+0x147c], R8 ;  /* 0x00147c0801007387 */ /* 0x0003e20000100800 */
[----:B------:R-:W-:Y:S02]  /*2700*/  IABS R3, R11 ;  /* 0x0000000b00037213 */ /* 0x000fe40000000000 */
[----:B------:R-:W-:Y:S01]  /*2710*/  IABS R24, R6 ;  /* 0x0000000600187213 */ /* 0x000fe20000000000 */
[----:B------:R4:W-:Y:S01]  /*2720*/  STL [R1+0x1484], R11 ;  /* 0x0014840b01007387 */ /* 0x0009e20000100800 */
[----:B------:R-:W-:Y:S01]  /*2730*/  IMAD.MOV R25, RZ, RZ, -R25 ;  /* 0x000000ffff197224 */ /* 0x000fe200078e0a19 */
[----:B0-----:R-:W-:-:S02]  /*2740*/  IABS R12, R12 ;  /* 0x0000000c000c7213 */ /* 0x001fc40000000000 */
[----:B------:R0:W-:Y:S01]  /*2750*/  STL [R1+0x148c], R6 ;  /* 0x00148c0601007387 */ /* 0x0001e20000100800 */
[----:B------:R-:W-:Y:S01]  /*2760*/  IMAD R14, R9, R25, R14 ;  /* 0x00000019090e7224 */ /* 0x000fe200078e020e */
[----:B-1----:R-:W-:Y:S01]  /*2770*/  IABS R8, R8 ;  /* 0x0000000800087213 */ /* 0x002fe20000000000 */
[----:B------:R-:W-:-:S03]  /*2780*/  IMAD.HI.U32 R13, R10, R12, RZ ;  /* 0x0000000c0a0d7227 */ /* 0x000fc600078e00ff */
[----:B------:R1:W-:Y:S01]  /*2790*/  STL [R1+0x1f4], R14 ;  /* 0x0001f40e01007387 */ /* 0x0003e20000100800 */
        /* <DEDUP_REMOVED lines=9> */
[----:B-1----:R-:W-:-:S02]  /*2830*/  VIADD R14, R64, 0x49 ;  /* 0x00000049400e7836 */ /* 0x002fc40000000000 */
[C---:B------:R-:W-:Y:S01]  /*2840*/  VIADD R13, R64.reuse, 0x4a ;  /* 0x0000004a400d7836 */ /* 0x040fe20000000000 */
[----:B------:R1:W-:Y:S01]  /*2850*/  STL [R1+0x568], R8 ;  /* 0x0005680801007387 */ /* 0x0003e20000100800 */
[----:B------:R-:W-:Y:S01]  /*2860*/  VIADD R11, R64, 0x4b ;  /* 0x0000004b400b7836 */ /* 0x000fe20000000000 */
[----:B------:R-:W-:Y:S01]  /*2870*/  IABS R57, R14 ;  /* 0x0000000e00397213 */ /* 0x000fe20000000000 */
[----:B------:R-:W-:Y:S01]  /*2880*/  IMAD.HI.U32 R2, R10, R24, RZ ;  /* 0x000000180a027227 */ /* 0x000fe200078e00ff */
[----:B------:R-:W-:Y:S03]  /*2890*/  STL [R1+0x59c], R3 ;  /* 0x00059c0301007387 */ /* 0x000fe60000100800 */
[----:B0-----:R-:W-:Y:S01]  /*28a0*/  VIADD R12, R64, 0x4c ;  /* 0x0000004c400c7836 */ /* 0x001fe20000000000 */
[----:B------:R-:W-:Y:S01]  /*28b0*/  STL [R1+0x1480], R14 ;  /* 0x0014800e01007387 */ /* 0x000fe20000100800 */
[----:B------:R-:W-:-:S02]  /*28c0*/  IMAD.MOV R2, RZ, RZ, -R2 ;  /* 0x000000ffff027224 */ /* 0x000fc400078e0a02 */
[----:B-1----:R-:W-:Y:S01]  /*28d0*/  VIADD R8, R64, 0x4d ;  /* 0x0000004d40087836 */ /* 0x002fe20000000000 */
[----:B------:R0:W-:Y:S01]  /*28e0*/  STL [R1+0x1488], R13 ;  /* 0x0014880d01007387 */ /* 0x0001e20000100800 */
[----:B------:R-:W-:Y:S01]  /*28f0*/  IABS R6, R12 ;  /* 0x0000000c00067213 */ /* 0x000fe20000000000 */
[----:B------:R-:W-:Y:S02]  /*2900*/  IMAD R24, R9, R2, R24 ;  /* 0x0000000209187224 */ /* 0x000fe400078e0218 */
[----:B------:R1:W-:Y:S01]  /*2910*/  STL [R1+0x1490], R11 ;  /* 0x0014900b01007387 */ /* 0x0003e20000100800 */
[----:B------:R-:W-:Y:S01]  /*2920*/  IABS R2, R8 ;  /* 0x0000000800027213 */ /* 0x000fe20000000000 */
[C---:B------:R-:W-:Y:S02]  /*2930*/  IMAD.HI.U32 R25, R10.reuse, R57, RZ ;  /* 0x000000390a197227 */ /* 0x040fe400078e00ff */
[----:B------:R4:W-:Y:S01]  /*2940*/  STL [R1+0x1498], R12 ;  /* 0x0014980c01007387 */ /* 0x0009e20000100800 */
[----:B0-----:R-:W-:Y:S01]  /*2950*/  IABS R13, R13 ;  /* 0x0000000d000d7213 */ /* 0x001fe20000000000 */
[----:B------:R-:W-:-:S02]  /*2960*/  IMAD.HI.U32 R3, R10, R2, RZ ;  /* 0x000000020a037227 */ /* 0x000fc400078e00ff */
[----:B------:R0:W-:Y:S01]  /*2970*/  STL [R1+0x14a0], R8 ;  /* 0x0014a00801007387 */ /* 0x0001e20000100800 */
[----:B-1----:R-:W-:Y:S01]  /*2980*/  IABS R11, R11 ;  /* 0x0000000b000b7213 */ /* 0x002fe20000000000 */
[----:B------:R-:W-:-:S04]  /*2990*/  IMAD.HI.U32 R14, R10, R13, RZ ;  /* 0x0000000d0a0e7227 */ /* 0x000fc800078e00ff */
[----:B----4-:R-:W-:-:S04]  /*29a0*/  IMAD.HI.U32 R12, R10, R11, RZ ;  /* 0x0000000b0a0c7227 */ /* 0x010fc800078e00ff */
[----:B0-----:R-:W-:-:S04]  /*29b0*/  IMAD.HI.U32 R8, R10, R6, RZ ;  /* 0x000000060a087227 */ /* 0x001fc800078e00ff */
[----:B------:R-:W-:Y:S02]  /*29c0*/  IMAD.MOV R14, RZ, RZ, -R14 ;  /* 0x000000ffff0e7224 */ /* 0x000fe400078e0a0e */
[----:B------:R-:W-:Y:S02]  /*29d0*/  IMAD.MOV R12, RZ, RZ, -R12 ;  /* 0x000000ffff0c7224 */ /* 0x000fe400078e0a0c */
[----:B------:R-:W-:Y:S02]  /*29e0*/  IMAD.MOV R8, RZ, RZ, -R8 ;  /* 0x000000ffff087224 */ /* 0x000fe400078e0a08 */
[C---:B------:R-:W-:Y:S02]  /*29f0*/  IMAD R13, R9.reuse, R14, R13 ;  /* 0x0000000e090d7224 */ /* 0x040fe400078e020d */
[C---:B------:R-:W-:Y:S02]  /*2a00*/  IMAD R11, R9.reuse, R12, R11 ;  /* 0x0000000c090b7224 */ /* 0x040fe400078e020b */
[----:B------:R-:W-:Y:S01]  /*2a10*/  IMAD.MOV R3, RZ, RZ, -R3 ;  /* 0x000000ffff037224 */ /* 0x000fe200078e0a03 */
[----:B------:R0:W-:Y:S01]  /*2a20*/  STL [R1], R13 ;  /* 0x0000000d01007387 */ /* 0x0001e20000100800 */
[----:B------:R-:W-:-:S02]  /*2a30*/  IMAD R6, R9, R8, R6 ;  /* 0x0000000809067224 */ /* 0x000fc400078e0206 */
[----:B------:R-:W-:Y:S01]  /*2a40*/  IMAD R2, R9, R3, R2 ;  /* 0x0000000309027224 */ /* 0x000fe200078e0202 */
[----:B------:R1:W-:Y:S01]  /*2a50*/  STL [R1+0x94], R11 ;  /* 0x0000940b01007387 */ /* 0x0003e20000100800 */
[C---:B------:R-:W-:Y:S02]  /*2a60*/  VIADD R12, R64.reuse, 0x4e ;  /* 0x0000004e400c7836 */ /* 0x040fe40000000000 */
[C---:B------:R-:W-:Y:S01]  /*2a70*/  VIADD R8, R64.reuse, 0x52 ;  /* 0x0000005240087836 */ /* 0x040fe20000000000 */
[----:B------:R4:W-:Y:S01]  /*2a80*/  STL [R1+0x1fc], R6 ;  /* 0x0001fc0601007387 */ /* 0x0009e20000100800 */
[----:B------:R-:W-:Y:S02]  /*2a90*/  IMAD.MOV R25, RZ, RZ, -R25 ;  /* 0x000000ffff197224 */ /* 0x000fe400078e0a19 */
[C---:B0-----:R-:W-:Y:S01]  /*2aa0*/  VIADD R13, R64.reuse, 0x50 ;  /* 0x00000050400d7836 */ /* 0x041fe20000000000 */
[----:B------:R0:W-:Y:S01]  /*2ab0*/  STL [R1+0x5a4], R2 ;  /* 0x0005a40201007387 */ /* 0x0001e20000100800 */
[----:B------:R-:W-:Y:S01]  /*2ac0*/  IABS R93, R8 ;  /* 0x00000008005d7213 */ /* 0x000fe20000000000 */
[----:B-1----:R-:W-:-:S02]  /*2ad0*/  VIADD R11, R64, 0x51 ;  /* 0x00000051400b7836 */ /* 0x002fc40000000000 */
[----:B------:R1:W-:Y:S01]  /*2ae0*/  STL [R1+0x1494], R12 ;  /* 0x0014940c01007387 */ /* 0x0003e20000100800 */
[----:B------:R-:W-:Y:S01]  /*2af0*/  IABS R26, R13 ;  /* 0x0000000d001a7213 */ /* 0x000fe20000000000 */
[----:B----4-:R-:W-:Y:S01]  /*2b00*/  VIADD R6, R64, 0x4f ;  /* 0x0000004f40067836 */ /* 0x010fe20000000000 */
[----:B------:R-:W-:Y:S01]  /*2b10*/  IABS R58, R11 ;  /* 0x0000000b003a7213 */ /* 0x000fe20000000000 */
[----:B------:R-:W-:Y:S02]  /*2b20*/  IMAD R57, R9, R25, R57 ;  /* 0x0000001909397224 */ /* 0x000fe400078e0239 */
[----:B0-----:R-:W-:Y:S01]  /*2b30*/  IMAD.HI.U32 R2, R10, R93, RZ ;  /* 0x0000005d0a027227 */ /* 0x001fe200078e00ff */
[----:B------:R0:W-:Y:S01]  /*2b40*/  STL [R1+0x149c], R6 ;  /* 0x00149c0601007387 */ /* 0x0001e20000100800 */
[----:B-1----:R-:W-:-:S03]  /*2b50*/  IABS R12, R12 ;  /* 0x0000000c000c7213 */ /* 0x002fc60000000000 */
[----:B------:R1:W-:Y:S01]  /*2b60*/  STL [R1+0x14a4], R13 ;  /* 0x0014a40d01007387 */ /* 0x0003e20000100800 */
[----:B------:R-:W-:Y:S02]  /*2b70*/  VIADD R25, R64, 0x53 ;  /* 0x0000005340197836 */ /* 0x000fe40000000000 */
[C---:B------:R-:W-:Y:S01]  /*2b80*/  IMAD.HI.U32 R3, R10.reuse, R58, RZ ;  /* 0x0000003a0a037227 */ /* 0x040fe200078e00ff */
[----:B------:R-:W-:Y:S01]  /*2b90*/  STL [R1+0x14ac], R11 ;  /* 0x0014ac0b01007387 */ /* 0x000fe20000100800 */
[----:B0-----:R-:W-:Y:S02]  /*2ba0*/  IABS R6, R6 ;  /* 0x0000000600067213 */ /* 0x001fe40000000000 */
[----:B------:R-:W-:Y:S01]  /*2bb0*/  IMAD.MOV R2, RZ, RZ, -R2 ;  /* 0x000000ffff027224 */ /* 0x000fe200078e0a02 */
[----:B------:R0:W-:Y:S01]  /*2bc0*/  STL [R1+0x14b4], R8 ;  /* 0x0014b40801007387 */ /* 0x0001e20000100800 */
[----:B------:R-:W-:Y:S02]  /*2bd0*/  IMAD.MOV R3, RZ, RZ, -R3 ;  /* 0x000000ffff037224 */ /* 0x000fe400078e0a03 */
[----:B-1----:R-:W-:-:S04]  /*2be0*/  IMAD.HI.U32 R13, R10, R12, RZ ;  /* 0x0000000c0a0d7227 */ /* 0x002fc800078e00ff */
[----:B------:R-:W-:Y:S02]  /*2bf0*/  IMAD.MOV R13, RZ, RZ, -R13 ;  /* 0x000000ffff0d7224 */ /* 0x000fe400078e0a0d */
[----:B------:R-:W-:Y:S02]  /*2c00*/  VIADD R14, R64, 0x56 ;  /* 0x00000056400e7836 */ /* 0x000fe40000000000 */
[----:B0-----:R-:W-:-:S04]  /*2c10*/  IMAD.HI.U32 R8, R10, R6, RZ ;  /* 0x000000060a087227 */ /* 0x001fc800078e00ff */
[----:B------:R-:W-:Y:S02]  /*2c20*/  IMAD.MOV R8, RZ, RZ, -R8 ;  /* 0x000000ffff087224 */ /* 0x000fe400078e0a08 */
[C---:B------:R-:W-:Y:S02]  /*2c30*/  IMAD R12, R9.reuse, R13, R12 ;  /* 0x0000000d090c7224 */ /* 0x040fe400078e020c */
[----:B------:R-:W-:Y:S02]  /*2c40*/  IMAD R6, R9, R8, R6 ;  /* 0x0000000809067224 */ /* 0x000fe400078e0206 */
[----:B------:R-:W-:Y:S01]  /*2c50*/  VIADD R13, R64, 0x54 ;  /* 0x00000054400d7836 */ /* 0x000fe20000000000 */
[----:B------:R0:W-:Y:S01]  /*2c60*/  STL [R1+0x5d4], R12 ;  /* 0x0005d40c01007387 */ /* 0x0001e20000100800 */
[----:B------:R-:W-:-:S03]  /*2c70*/  IMAD.HI.U32 R11, R10, R26, RZ ;  /* 0x0000001a0a0b7227 */ /* 0x000fc600078e00ff */
[----:B------:R1:W-:Y:S01]  /*2c80*/  STL [R1+0x5dc], R6 ;  /* 0x0005dc0601007387 */ /* 0x0003e20000100800 */
[C---:B------:R-:W-:Y:S01]  /*2c90*/  IMAD R93, R9.reuse, R2, R93 ;  /* 0x00000002095d7224 */ /* 0x040fe200078e025d */
[----:B------:R-:W-:Y:S01]  /*2ca0*/  IABS R2, R27 ;  /* 0x0000001b00027213 */ /* 0x000fe20000000000 */
[C---:B------:R-:W-:Y:S01]  /*2cb0*/  IMAD R58, R9.reuse, R3, R58 ;  /* 0x00000003093a7224 */ /* 0x040fe200078e023a */
[----:B------:R4:W-:Y:S01]  /*2cc0*/  STL [R1+0x14a8], R25 ;  /* 0x0014a81901007387 */ /* 0x0009e20000100800 */
[----:B------:R-:W-:Y:S01]  /*2cd0*/  IMAD.MOV R11, RZ, RZ, -R11 ;  /* 0x000000ffff0b7224 */ /* 0x000fe200078e0a0b */
[----:B------:R-:W-:Y:S01]  /*2ce0*/  IABS R3, R14 ;  /* 0x0000000e00037213 */ /* 0x000fe20000000000 */
[----:B0-----:R-:W-:Y:S01]  /*2cf0*/  VIADD R12, R64, 0x57 ;  /* 0x00000057400c7836 */ /* 0x001fe20000000000 */
[----:B------:R0:W-:Y:S01]  /*2d00*/  STL [R1+0x14b0], R13 ;  /* 0x0014b00d01007387 */ /* 0x0001e20000100800 */
[----:B------:R-:W-:Y:S02]  /*2d10*/  IMAD R26, R9, R11, R26 ;  /* 0x0000000b091a7224 */ /* 0x000fe400078e021a */
[----:B------:R-:W-:Y:S01]  /*2d20*/  IMAD.HI.U32 R8, R10, R2, RZ ;  /* 0x000000020a087227 */ /* 0x000fe200078e00ff */
[----:B------:R2:W-:Y:S01]  /*2d30*/  STL [R1+0x14b8], R27 ;  /* 0x0014b81b01007387 */ /* 0x0005e20000100800 */
[----:B-1----:R-:W-:-:S02]  /*2d40*/  IABS R6, R12 ;  /* 0x0000000c00067213 */ /* 0x002fc40000000000 */
[----:B----4-:R-:W-:Y:S01]  /*2d50*/  IABS R25, R25 ;  /* 0x0000001900197213 */ /* 0x010fe20000000000 */
[----:B------:R1:W-:Y:S01]  /*2d60*/  STL [R1+0x14c0], R14 ;  /* 0x0014c00e01007387 */ /* 0x0003e20000100800 */
[C---:B------:R-:W-:Y:S01]  /*2d70*/  IMAD.HI.U32 R11, R10.reuse, R3, RZ ;  /* 0x000000030a0b7227 */ /* 0x040fe200078e00ff */
[----:B0-----:R-:W-:Y:S02]  /*2d80*/  IABS R13, R13 ;  /* 0x0000000d000d7213 */ /* 0x001fe40000000000 */
[----:B------:R0:W-:Y:S01]  /*2d90*/  STL [R1+0x14c8], R12 ;  /* 0x0014c80c01007387 */ /* 0x0001e20000100800 */
[----:B------:R-:W-:Y:S02]  /*2da0*/  IMAD.MOV R8, RZ, RZ, -R8 ;  /* 0x000000ffff087224 */ /* 0x000fe400078e0a08 */
[----:B--2---:R-:W-:-:S04]  /*2db0*/  IMAD.HI.U32 R27, R10, R25, RZ ;  /* 0x000000190a1b7227 */ /* 0x004fc800078e00ff */
[----:B-1----:R-:W-:-:S04]  /*2dc0*/  IMAD.HI.U32 R14, R10, R13, RZ ;  /* 0x0000000d0a0e7227 */ /* 0x002fc800078e00ff */
[----:B------:R-:W-:Y:S02]  /*2dd0*/  IMAD.MOV R27, RZ, RZ, -R27 ;  /* 0x000000ffff1b7224 */ /* 0x000fe400078e0a1b */
[----:B0-----:R-:W-:-:S04]  /*2de0*/  IMAD.HI.U32 R12, R10, R6, RZ ;  /* 0x000000060a0c7227 */ /* 0x001fc800078e00ff */
[----:B------:R-:W-:Y:S02]  /*2df0*/  IMAD.MOV R14, RZ, RZ, -R14 ;  /* 0x000000ffff0e7224 */ /* 0x000fe400078e0a0e */
[----:B------:R-:W-:Y:S02]  /*2e00*/  IMAD.MOV R11, RZ, RZ, -R11 ;  /* 0x000000ffff0b7224 */ /* 0x000fe400078e0a0b */
[C---:B------:R-:W-:Y:S02]  /*2e10*/  IMAD R25, R9.reuse, R27, R25 ;  /* 0x0000001b09197224 */ /* 0x040fe400078e0219 */
[----:B------:R-:W-:Y:S02]  /*2e20*/  IMAD.MOV R12, RZ, RZ, -R12 ;  /* 0x000000ffff0c7224 */ /* 0x000fe400078e0a0c */
[C---:B------:R-:W-:Y:S01]  /*2e30*/  IMAD R13, R9.reuse, R14, R13 ;  /* 0x0000000e090d7224 */ /* 0x040fe200078e020d */
[----:B------:R-:W-:Y:S01]  /*2e40*/  STL [R1+0xa4], R25 ;  /* 0x0000a41901007387 */ /* 0x000fe20000100800 */
[----:B------:R-:W-:-:S02]  /*2e50*/  IMAD R8, R9, R8, R2 ;  /* 0x0000000809087224 */ /* 0x000fc400078e0202 */
[C---:B------:R-:W-:Y:S01]  /*2e60*/  IMAD R3, R9.reuse, R11, R3 ;  /* 0x0000000b09037224 */ /* 0x040fe200078e0203 */
[----:B------:R0:W-:Y:S01]  /*2e70*/  STL [R1+0x204], R13 ;  /* 0x0002040d01007387 */ /* 0x0001e20000100800 */
[----:B------:R-:W-:Y:S02]  /*2e80*/  IMAD R2, R9, R12, R6 ;  /* 0x0000000c09027224 */ /* 0x000fe400078e0206 */
[C---:B------:R-:W-:Y:S01]  /*2e90*/  VIADD R11, R64.reuse, 0x59 ;  /* 0x00000059400b7836 */ /* 0x040fe20000000000 */
[----:B------:R1:W-:Y:S04]  /*2ea0*/  STL [R1+0x5e8], R8 ;  /* 0x0005e80801007387 */ /* 0x0003e80000100800 */
[----:B------:R2:W-:Y:S01]  /*2eb0*/  STL [R1+0x5e4], R3 ;  /* 0x0005e40301007387 */ /* 0x0005e20000100800 */
[----:B------:R-:W-:Y:S01]  /*2ec0*/  IABS R59, R11 ;  /* 0x0000000b003b7213 */ /* 0x000fe20000000000 */
[----:B0-----:R-:W-:-:S02]  /*2ed0*/  VIADD R13, R64, 0x58 ;  /* 0x00000058400d7836 */ /* 0x001fc40000000000 */
[----:B------:R0:W-:Y:S01]  /*2ee0*/  STL [R1+0x620], R2 ;  /* 0x0006200201007387 */ /* 0x0001e20000100800 */
[C---:B-1----:R-:W-:Y:S02]  /*2ef0*/  VIADD R8, R64.reuse, 0x5a ;  /* 0x0000005a40087836 */ /* 0x042fe40000000000 */
[----:B------:R-:W-:Y:S01]  /*2f00*/  IABS R25, R13 ;  /* 0x0000000d00197213 */ /* 0x000fe20000000000 */
[----:B------:R1:W-:Y:S01]  /*2f10*/  STL [R1+0x14bc], R13 ;  /* 0x0014bc0d01007387 */ /* 0x0003e20000100800 */
[----:B--2---:R-:W-:-:S03]  /*2f20*/  VIADD R3, R64, 0x5b ;  /* 0x0000005b40037836 */ /* 0x004fc60000000000 */
[----:B------:R2:W-:Y:S01]  /*2f30*/  STL [R1+0x14c4], R11 ;  /* 0x0014c40b01007387 */ /* 0x0005e20000100800 */
[----:B------:R-:W-:Y:S01]  /*2f40*/  IMAD.HI.U32 R14, R10, R25, RZ ;  /* 0x000000190a0e7227 */ /* 0x000fe200078e00ff */
[----:B------:R-:W-:Y:S02]  /*2f50*/  IABS R6, R3 ;  /* 0x0000000300067213 */ /* 0x000fe40000000000 */
[----:B------:R4:W-:Y:S01]  /*2f60*/  STL [R1+0x14cc], R8 ;  /* 0x0014cc0801007387 */ /* 0x0009e20000100800 */
[----:B0-----:R-:W-:Y:S02]  /*2f70*/  VIADD R2, R64, 0x5c ;  /* 0x0000005c40027836 */ /* 0x001fe40000000000 */
[----:B-1----:R-:W-:Y:S01]  /*2f80*/  IMAD.HI.U32 R13, R10, R59, RZ ;  /* 0x0000003b0a0d7227 */ /* 0x002fe200078e00ff */
[----:B------:R-:W-:Y:S01]  /*2f90*/  STL [R1+0x14d4], R3 ;  /* 0x0014d40301007387 */ /* 0x000fe20000100800 */
[----:B--2---:R-:W-:Y:S02]  /*2fa0*/  IABS R11, R8 ;  /* 0x00000008000b7213 */ /* 0x004fe40000000000 */
[----:B------:R-:W-:Y:S01]  /*2fb0*/  IMAD.MOV R13, RZ, RZ, -R13 ;  /* 0x000000ffff0d7224 */ /* 0x000fe200078e0a0d */
[----:B------:R0:W-:Y:S01]  /*2fc0*/  STL [R1+0x14dc], R2 ;  /* 0x0014dc0201007387 */ /* 0x0001e20000100800 */
[----:B------:R-:W-:-:S02]  /*2fd0*/  IMAD.MOV R14, RZ, RZ, -R14 ;  /* 0x000000ffff0e7224 */ /* 0x000fc400078e0a0e */
[----:B------:R-:W-:-:S04]  /*2fe0*/  IMAD.HI.U32 R12, R10, R11, RZ ;  /* 0x0000000b0a0c7227 */ /* 0x000fc800078e00ff */
[----:B----4-:R-:W-:Y:S01]  /*2ff0*/  IMAD.HI.U32 R8, R10, R6, RZ ;  /* 0x000000060a087227 */ /* 0x010fe200078e00ff */
[----:B0-----:R-:W-:-:S03]  /*3000*/  IABS R2, R2 ;  /* 0x0000000200027213 */ /* 0x001fc60000000000 */
[----:B------:R-:W-:Y:S02]  /*3010*/  IMAD.MOV R12, RZ, RZ, -R12 ;  /* 0x000000ffff0c7224 */ /* 0x000fe400078e0a0c */
[----:B------:R-:W-:Y:S02]  /*3020*/  IMAD.MOV R8, RZ, RZ, -R8 ;  /* 0x000000ffff087224 */ /* 0x000fe400078e0a08 */
[----:B------:R-:W-:-:S04]  /*3030*/  IMAD.HI.U32 R3, R10, R2, RZ ;  /* 0x000000020a037227 */ /* 0x000fc800078e00ff */
[----:B------:R-:W-:Y:S02]  /*3040*/  IMAD.MOV R3, RZ, RZ, -R3 ;  /* 0x000000ffff037224 */ /* 0x000fe400078e0a03 */
        /* <DEDUP_REMOVED lines=9> */
[----:B------:R-:W-:Y:S01]  /*30e0*/  STL [R1+0x208], R2 ;  /* 0x0002080201007387 */ /* 0x000fe20000100800 */
[----:B------:R-:W-:Y:S01]  /*30f0*/  IMAD R25, R9, R14, R25 ;  /* 0x0000000e09197224 */ /* 0x000fe200078e0219 */
[----:B------:R-:W-:Y:S01]  /*3100*/  IABS R3, R13 ;  /* 0x0000000d00037213 */ /* 0x000fe20000000000 */
[C---:B0-----:R-:W-:Y:S01]  /*3110*/  VIADD R11, R64.reuse, 0x61 ;  /* 0x00000061400b7836 */ /* 0x041fe20000000000 */
[----:B------:R0:W-:Y:S01]  /*3120*/  STL [R1+0x14d0], R8 ;  /* 0x0014d00801007387 */ /* 0x0001e20000100800 */
[----:B------:R-:W-:Y:S01]  /*3130*/  IABS R27, R12 ;  /* 0x0000000c001b7213 */ /* 0x000fe20000000000 */
[----:B-1----:R-:W-:Y:S02]  /*3140*/  VIADD R6, R64, 0x5f ;  /* 0x0000005f40067836 */ /* 0x002fe40000000000 */
[----:B------:R-:W-:Y:S01]  /*3150*/  STL [R1+0x14d8], R13 ;  /* 0x0014d80d01007387 */ /* 0x000fe20000100800 */
[----:B------:R-:W-:Y:S01]  /*3160*/  IABS R60, R11 ;  /* 0x0000000b003c7213 */ /* 0x000fe20000000000 */
[----:B------:R-:W-:-:S02]  /*3170*/  IMAD.HI.U32 R14, R10, R27, RZ ;  /* 0x0000001b0a0e7227 */ /* 0x000fc400078e00ff */
[----:B------:R1:W-:Y:S01]  /*3180*/  STL [R1+0x14e0], R6 ;  /* 0x0014e00601007387 */ /* 0x0003e20000100800 */
[----:B0-----:R-:W-:Y:S01]  /*3190*/  IABS R8, R8 ;  /* 0x0000000800087213 */ /* 0x001fe20000000000 */
[----:B------:R-:W-:Y:S02]  /*31a0*/  IMAD.HI.U32 R2, R10, R60, RZ ;  /* 0x0000003c0a027227 */ /* 0x000fe400078e00ff */
[----:B------:R0:W-:Y:S02]  /*31b0*/  STL [R1+0x14e8], R12 ;  /* 0x0014e80c01007387 */ /* 0x0001e40000100800 */
[----:B------:R-:W-:Y:S02]  /*31c0*/  IMAD.MOV R2, RZ, RZ, -R2 ;  /* 0x000000ffff027224 */ /* 0x000fe400078e0a02 */
[----:B------:R2:W-:Y:S01]  /*31d0*/  STL [R1+0x14f0], R11 ;  /* 0x0014f00b01007387 */ /* 0x0005e20000100800 */
[----:B------:R-:W-:Y:S01]  /*31e0*/  IMAD.MOV R14, RZ, RZ, -R14 ;  /* 0x000000ffff0e7224 */ /* 0x000fe200078e0a0e */
[----:B-1----:R-:W-:Y:S01]  /*31f0*/  IABS R6, R6 ;  /* 0x0000000600067213 */ /* 0x002fe20000000000 */
[----:B------:R-:W-:-:S02]  /*3200*/  IMAD R60, R9, R2, R60 ;  /* 0x00000002093c7224 */ /* 0x000fc400078e023c */
[----:B------:R-:W-:Y:S02]  /*3210*/  IMAD R27, R9, R14, R27 ;  /* 0x0000000e091b7224 */ /* 0x000fe400078e021b */
[----:B0-----:R-:W-:-:S04]  /*3220*/  IMAD.HI.U32 R12, R10, R3, RZ ;  /* 0x000000030a0c7227 */ /* 0x001fc800078e00ff */
[----:B--2---:R-:W-:-:S04]  /*3230*/  IMAD.HI.U32 R11, R10, R8, RZ ;  /* 0x000000080a0b7227 */ /* 0x004fc800078e00ff */
        /* <DEDUP_REMOVED lines=8> */
[----:B------:R-:W-:-:S03]  /*32c0*/  VIADD R12, R64, 0x63 ;  /* 0x00000063400c7836 */ /* 0x000fc60000000000 */
[----:B------:R1:W-:Y:S02]  /*32d0*/  STL [R1+0x654], R8 ;  /* 0x0006540801007387 */ /* 0x0003e40000100800 */
[----:B------:R-:W-:Y:S02]  /*32e0*/  IABS R13, R12 ;  /* 0x0000000c000d7213 */ /* 0x000fe40000000000 */
[----:B------:R2:W-:Y:S01]  /*32f0*/  STL [R1+0x65c], R3 ;  /* 0x00065c0301007387 */ /* 0x0005e20000100800 */
[----:B0-----:R-:W-:-:S03]  /*3300*/  VIADD R11, R64, 0x64 ;  /* 0x00000064400b7836 */ /* 0x001fc60000000000 */
[----:B------:R0:W-:Y:S01]  /*3310*/  STL [R1+0x14e4], R28 ;  /* 0x0014e41c01007387 */ /* 0x0001e20000100800 */
[----:B------:R-:W-:-:S03]  /*3320*/  IMAD.HI.U32 R14, R10, R13, RZ ;  /* 0x0000000d0a0e7227 */ /* 0x000fc600078e00ff */
[----:B------:R-:W-:Y:S01]  /*3330*/  STL [R1+0x14ec], R12 ;  /* 0x0014ec0c01007387 */ /* 0x000fe20000100800 */
[C---:B-1----:R-:W-:Y:S02]  /*3340*/  VIADD R8, R64.reuse, 0x65 ;  /* 0x0000006540087836 */ /* 0x042fe40000000000 */
[----:B--2---:R-:W-:Y:S01]  /*3350*/  VIADD R3, R64, 0x66 ;  /* 0x0000006640037836 */ /* 0x004fe20000000000 */
[----:B------:R1:W-:Y:S01]  /*3360*/  STL [R1+0x14f4], R11 ;  /* 0x0014f40b01007387 */ /* 0x0003e20000100800 */
[----:B------:R-:W-:Y:S01]  /*3370*/  IMAD.MOV R14, RZ, RZ, -R14 ;  /* 0x000000ffff0e7224 */ /* 0x000fe200078e0a0e */
[----:B0-----:R-:W-:Y:S02]  /*3380*/  IABS R28, R28 ;  /* 0x0000001c001c7213 */ /* 0x001fe40000000000 */
[----:B------:R-:W-:Y:S01]  /*3390*/  STL [R1+0x14fc], R8 ;  /* 0x0014fc0801007387 */ /* 0x000fe20000100800 */
[----:B------:R-:W-:Y:S01]  /*33a0*/  IABS R2, R8 ;  /* 0x0000000800027213 */ /* 0x000fe20000000000 */
[----:B------:R-:W-:-:S02]  /*33b0*/  IMAD R13, R9, R14, R13 ;  /* 0x0000000e090d7224 */ /* 0x000fc400078e020d */
[----:B------:R0:W-:Y:S01]  /*33c0*/  STL [R1+0x1504], R3 ;  /* 0x0015040301007387 */ /* 0x0001e20000100800 */
[----:B------:R-:W-:Y:S01]  /*33d0*/  IMAD.HI.U32 R29, R10, R28, RZ ;  /* 0x0000001c0a1d7227 */ /* 0x000fe200078e00ff */
[----:B-1----:R-:W-:-:S03]  /*33e0*/  IABS R11, R11 ;  /* 0x0000000b000b7213 */ /* 0x002fc60000000000 */
[----:B------:R-:W-:-:S04]  /*33f0*/  IMAD.HI.U32 R6, R10, R2, RZ ;  /* 0x000000020a067227 */ /* 0x000fc800078e00ff */
[----:B------:R-:W-:Y:S01]  /*3400*/  IMAD.HI.U32 R12, R10, R11, RZ ;  /* 0x0000000b0a0c7227 */ /* 0x000fe200078e00ff */
[----:B0-----:R-:W-:-:S03]  /*3410*/  IABS R3, R3 ;  /* 0x0000000300037213 */ /* 0x001fc60000000000 */
[----:B------:R-:W-:Y:S02]  /*3420*/  IMAD.MOV R29, RZ, RZ, -R29 ;  /* 0x000000ffff1d7224 */ /* 0x000fe400078e0a1d */
[----:B------:R-:W-:-:S04]  /*3430*/  IMAD.HI.U32 R8, R10, R3, RZ ;  /* 0x000000030a087227 */ /* 0x000fc800078e00ff */
[----:B------:R-:W-:Y:S02]  /*3440*/  IMAD.MOV R12, RZ, RZ, -R12 ;  /* 0x000000ffff0c7224 */ /* 0x000fe400078e0a0c */
[----:B------:R-:W-:Y:S02]  /*3450*/  IMAD.MOV R6, RZ, RZ, -R6 ;  /* 0x000000ffff067224 */ /* 0x000fe400078e0a06 */
[C---:B------:R-:W-:Y:S02]  /*3460*/  IMAD R28, R9.reuse, R29, R28 ;  /* 0x0000001d091c7224 */ /* 0x040fe400078e021c */
[----:B------:R-:W-:Y:S02]  /*3470*/  IMAD.MOV R8, RZ, RZ, -R8 ;  /* 0x000000ffff087224 */ /* 0x000fe400078e0a08 */
[C---:B------:R-:W-:Y:S01]  /*3480*/  IMAD R11, R9.reuse, R12, R11 ;  /* 0x0000000c090b7224 */ /* 0x040fe200078e020b */
[----:B------:R-:W-:Y:S01]  /*3490*/  STL [R1+0xc], R28 ;  /* 0x00000c1c01007387 */ /* 0x000fe20000100800 */
[----:B------:R-:W-:-:S02]  /*34a0*/  IMAD R6, R9, R6, R2 ;  /* 0x0000000609067224 */ /* 0x000fc400078e0202 */
[----:B------:R-:W-:Y:S01]  /*34b0*/  IMAD R2, R9, R8, R3 ;  /* 0x0000000809027224 */ /* 0x000fe200078e0203 */
[----:B------:R0:W-:Y:S01]  /*34c0*/  STL [R1+0xa8], R13 ;  /* 0x0000a80d01007387 */ /* 0x0001e20000100800 */
[----:B------:R-:W-:-:S03]  /*34d0*/  VIADD R12, R64, 0x67 ;  /* 0x00000067400c7836 */ /* 0x000fc60000000000 */
[----:B------:R1:W-:Y:S04]  /*34e0*/  STL [R1+0x218], R11 ;  /* 0x0002180b01007387 */ /* 0x0003e80000100800 */
[----:B------:R2:W-:Y:S01]  /*34f0*/  STL [R1+0x664], R6 ;  /* 0x0006640601007387 */ /* 0x0005e20000100800 */
[----:B0-----:R-:W-:-:S03]  /*3500*/  VIADD R13, R64, 0x68 ;  /* 0x00000068400d7836 */ /* 0x001fc60000000000 */
[----:B------:R0:W-:Y:S01]  /*3510*/  STL [R1+0x694], R2 ;  /* 0x0006940201007387 */ /* 0x0001e20000100800 */
[C---:B-1----:R-:W-:Y:S01]  /*3520*/  VIADD R11, R64.reuse, 0x69 ;  /* 0x00000069400b7836 */ /* 0x042fe20000000000 */
[----:B------:R-:W-:Y:S02]  /*3530*/  IABS R28, R13 ;  /* 0x0000000d001c7213 */ /* 0x000fe40000000000 */
[----:B------:R1:W-:Y:S01]  /*3540*/  STL [R1+0x14f8], R12 ;  /* 0x0014f80c01007387 */ /* 0x0003e20000100800 */
[----:B--2---:R-:W-:Y:S01]  /*3550*/  VIADD R6, R64, 0x6a ;  /* 0x0000006a40067836 */ /* 0x004fe20000000000 */
[----:B------:R-:W-:Y:S02]  /*3560*/  IABS R62, R11 ;  /* 0x0000000b003e7213 */ /* 0x000fe40000000000 */
[----:B------:R2:W-:Y:S01]  /*3570*/  STL [R1+0x1500], R13 ;  /* 0x0015000d01007387 */ /* 0x0005e20000100800 */
[----:B------:R-:W-:-:S03]  /*3580*/  IMAD.HI.U32 R14, R10, R28, RZ ;  /* 0x0000001c0a0e7227 */ /* 0x000fc600078e00ff */
[----:B------:R4:W-:Y:S01]  /*3590*/  STL [R1+0x1508], R11 ;  /* 0x0015080b01007387 */ /* 0x0009e20000100800 */
[----:B0-----:R-:W-:Y:S01]  /*35a0*/  VIADD R2, R64, 0x6b ;  /* 0x0000006b40027836 */ /* 0x001fe20000000000 */
[----:B-1----:R-:W-:Y:S01]  /*35b0*/  IABS R12, R12 ;  /* 0x0000000c000c7213 */ /* 0x002fe20000000000 */
[----:B------:R-:W-:Y:S01]  /*35c0*/  IMAD.MOV R14, RZ, RZ, -R14 ;  /* 0x000000ffff0e7224 */ /* 0x000fe200078e0a0e */
[----:B------:R0:W-:Y:S03]  /*35d0*/  STL [R1+0x1510], R6 ;  /* 0x0015100601007387 */ /* 0x0001e60000100800 */
[----:B--2---:R-:W-:Y:S01]  /*35e0*/  IMAD.HI.U32 R13, R10, R12, RZ ;  /* 0x0000000c0a0d7227 */ /* 0x004fe200078e00ff */
[----:B------:R1:W-:Y:S03]  /*35f0*/  STL [R1+0x151c], R2 ;  /* 0x00151c0201007387 */ /* 0x0003e60000100800 */
[----:B------:R-:W-:-:S02]  /*3600*/  IMAD.MOV R13, RZ, RZ, -R13 ;  /* 0x000000ffff0d7224 */ /* 0x000fc400078e0a0d */
[----:B----4-:R-:W-:Y:S01]  /*3610*/  IMAD.HI.U32 R11, R10, R62, RZ ;  /* 0x0000003e0a0b7227 */ /* 0x010fe200078e00ff */
[----:B0-----:R-:W-:-:S03]  /*3620*/  IABS R6, R6 ;  /* 0x0000000600067213 */ /* 0x001fc60000000000 */
[----:B------:R-:W-:Y:S01]  /*3630*/  IMAD R12, R9, R13, R12 ;  /* 0x0000000d090c7224 */ /* 0x000fe200078e020c */
[----:B-1----:R-:W-:Y:S01]  /*3640*/  IABS R2, R2 ;  /* 0x0000000200027213 */ /* 0x002fe20000000000 */
[----:B------:R-:W-:-:S03]  /*3650*/  IMAD.HI.U32 R8, R10, R6, RZ ;  /* 0x000000060a087227 */ /* 0x000fc600078e00ff */
[----:B------:R0:W-:Y:S01]  /*3660*/  STL [R1+0x6a0], R12 ;  /* 0x0006a00c01007387 */ /* 0x0001e20000100800 */
[----:B------:R-:W-:-:S04]  /*3670*/  IMAD.HI.U32 R3, R10, R2, RZ ;  /* 0x000000020a037227 */ /* 0x000fc800078e00ff */
[----:B------:R-:W-:Y:S02]  /*3680*/  IMAD.MOV R8, RZ, RZ, -R8 ;  /* 0x000000ffff087224 */ /* 0x000fe400078e0a08 */
[----:B------:R-:W-:Y:S02]  /*3690*/  IMAD.MOV R3, RZ, RZ, -R3 ;  /* 0x000000ffff037224 */ /* 0x000fe400078e0a03 */
[----:B------:R-:W-:Y:S02]  /*36a0*/  IMAD.MOV R11, RZ, RZ, -R11 ;  /* 0x000000ffff0b7224 */ /* 0x000fe400078e0a0b */
[C---:B------:R-:W-:Y:S02]  /*36b0*/  IMAD R6, R9.reuse, R8, R6 ;  /* 0x0000000809067224 */ /* 0x040fe400078e0206 */
[C---:B------:R-:W-:Y:S02]  /*36c0*/  IMAD R2, R9.reuse, R3, R2 ;  /* 0x0000000309027224 */ /* 0x040fe400078e0202 */
[----:B------:R-:W-:Y:S01]  /*36d0*/  VIADD R13, R64, 0x6c ;  /* 0x0000006c400d7836 */ /* 0x000fe20000000000 */
[----:B------:R1:W-:Y:S01]  /*36e0*/  STL [R1+0x10], R6 ;  /* 0x0000100601007387 */ /* 0x0003e20000100800 */
[----:B------:R-:W-:-:S02]  /*36f0*/  IMAD R62, R9, R11, R62 ;  /* 0x0000000b093e7224 */ /* 0x000fc400078e023e */
[C---:B0-----:R-:W-:Y:S01]  /*3700*/  VIADD R12, R64.reuse, 0x6d ;  /* 0x0000006d400c7836 */ /* 0x041fe20000000000 */
[----:B------:R0:W-:Y:S01]  /*3710*/  STL [R1+0xb0], R2 ;  /* 0x0000b00201007387 */ /* 0x0001e20000100800 */
[C---:B------:R-:W-:Y:S02]  /*3720*/  VIADD R11, R64.reuse, 0x6e ;  /* 0x0000006e400b7836 */ /* 0x040fe40000000000 */
[----:B------:R-:W-:Y:S01]  /*3730*/  IMAD R28, R9, R14, R28 ;  /* 0x0000000e091c7224 */ /* 0x000fe200078e021c */
[----:B------:R-:W-:Y:S01]  /*3740*/  IABS R14, R13 ;  /* 0x0000000d000e7213 */ /* 0x000fe20000000000 */
[----:B------:R2:W-:Y:S01]  /*3750*/  STL [R1+0x150c], R13 ;  /* 0x00150c0d01007387 */ /* 0x0005e20000100800 */
[C---:B-1----:R-:W-:Y:S01]  /*3760*/  VIADD R6, R64.reuse, 0x6f ;  /* 0x0000006f40067836 */ /* 0x042fe20000000000 */
[----:B------:R-:W-:Y:S01]  /*3770*/  IABS R3, R11 ;  /* 0x0000000b00037213 */ /* 0x000fe20000000000 */
[----:B------:R-:W-:Y:S01]  /*3780*/  VIADD R8, R64, 0x70 ;  /* 0x0000007040087836 */ /* 0x000fe20000000000 */
[----:B------:R-:W-:Y:S01]  /*3790*/  STL [R1+0x1518], R12 ;  /* 0x0015180c01007387 */ /* 0x000fe20000100800 */
[----:B0-----:R-:W-:Y:S01]  /*37a0*/  IABS R2, R12 ;  /* 0x0000000c00027213 */ /* 0x001fe20000000000 */
[----:B------:R-:W-:-:S02]  /*37b0*/  IMAD.HI.U32 R30, R10, R14, RZ ;  /* 0x0000000e0a1e7227 */ /* 0x000fc400078e00ff */
[----:B------:R0:W-:Y:S01]  /*37c0*/  STL [R1+0x1520], R11 ;  /* 0x0015200b01007387 */ /* 0x0001e20000100800 */
[----:B------:R-:W-:Y:S01]  /*37d0*/  IABS R29, R8 ;  /* 0x00000008001d7213 */ /* 0x000fe20000000000 */
[----:B------:R-:W-:Y:S02]  /*37e0*/  IMAD.MOV R30, RZ, RZ, -R30 ;  /* 0x000000ffff1e7224 */ /* 0x000fe400078e0a1e */
[----:B------:R1:W-:Y:S02]  /*37f0*/  STL [R1+0x1528], R6 ;  /* 0x0015280601007387 */ /* 0x0003e40000100800 */
[----:B------:R-:W-:Y:S02]  /*3800*/  IMAD R14, R9, R30, R14 ;  /* 0x0000001e090e7224 */ /* 0x000fe400078e020e */
[----:B------:R4:W-:Y:S01]  /*3810*/  STL [R1+0x1530], R8 ;  /* 0x0015300801007387 */ /* 0x0009e20000100800 */
[----:B--2---:R-:W-:-:S03]  /*3820*/  IMAD.HI.U32 R13, R10, R29, RZ ;  /* 0x0000001d0a0d7227 */ /* 0x004fc600078e00ff */
[----:B------:R2:W-:Y:S01]  /*3830*/  STL [R1+0x22c], R14 ;  /* 0x00022c0e01007387 */ /* 0x0005e20000100800 */
[----:B0-----:R-:W-:Y:S01]  /*3840*/  IMAD.HI.U32 R11, R10, R3, RZ ;  /* 0x000000030a0b7227 */ /* 0x001fe200078e00ff */
[----:B-1----:R-:W-:-:S03]  /*3850*/  IABS R6, R6 ;  /* 0x0000000600067213 */ /* 0x002fc60000000000 */
[----:B------:R-:W-:Y:S02]  /*3860*/  IMAD.MOV R11, RZ, RZ, -R11 ;  /* 0x000000ffff0b7224 */ /* 0x000fe400078e0a0b */
[----:B----4-:R-:W-:-:S04]  /*3870*/  IMAD.HI.U32 R8, R10, R2, RZ ;  /* 0x000000020a087227 */ /* 0x010fc800078e00ff */
[----:B------:R-:W-:-:S04]  /*3880*/  IMAD.HI.U32 R12, R10, R6, RZ ;  /* 0x000000060a0c7227 */ /* 0x000fc800078e00ff */
[----:B------:R-:W-:Y:S02]  /*3890*/  IMAD.MOV R8, RZ, RZ, -R8 ;  /* 0x000000ffff087224 */ /* 0x000fe400078e0a08 */
[----:B------:R-:W-:Y:S02]  /*38a0*/  IMAD.MOV R12, RZ, RZ, -R12 ;  /* 0x000000ffff0c7224 */ /* 0x000fe400078e0a0c */
[C---:B------:R-:W-:Y:S02]  /*38b0*/  IMAD R8, R9.reuse, R8, R2 ;  /* 0x0000000809087224 */ /* 0x040fe400078e0202 */
[C---:B------:R-:W-:Y:S02]  /*38c0*/  IMAD R3, R9.reuse, R11, R3 ;  /* 0x0000000b09037224 */ /* 0x040fe400078e0203 */
[----:B------:R-:W-:Y:S01]  /*38d0*/  IMAD R2, R9, R12, R6 ;  /* 0x0000000c09027224 */ /* 0x000fe200078e0206 */
[----:B------:R0:W-:Y:S01]  /*38e0*/  STL [R1+0x69c], R8 ;  /* 0x00069c0801007387 */ /* 0x0001e20000100800 */
[----:B--2---:R-:W-:-:S02]  /*38f0*/  VIADD R14, R64, 0x71 ;  /* 0x00000071400e7836 */ /* 0x004fc40000000000 */
[----:B------:R-:W-:Y:S01]  /*3900*/  IMAD.MOV R13, RZ, RZ, -R13 ;  /* 0x000000ffff0d7224 */ /* 0x000fe200078e0a0d */
[----:B------:R1:W-:Y:S01]  /*3910*/  STL [R1+0x6d8], R3 ;  /* 0x0006d80301007387 */ /* 0x0003e20000100800 */
[C---:B------:R-:W-:Y:S01]  /*3920*/  VIADD R11, R64.reuse, 0x72 ;  /* 0x00000072400b7836 */ /* 0x040fe20000000000 */
[----:B------:R-:W-:Y:S01]  /*3930*/  IABS R61, R14 ;  /* 0x0000000e003d7213 */ /* 0x000fe20000000000 */
[----:B------:R-:W-:Y:S01]  /*3940*/  IMAD R29, R9, R13, R29 ;  /* 0x0000000d091d7224 */ /* 0x000fe200078e021d */
[----:B------:R2:W-:Y:S01]  /*3950*/  STL [R1+0x6d4], R2 ;  /* 0x0006d40201007387 */ /* 0x0005e20000100800 */
[----:B0-----:R-:W-:Y:S01]  /*3960*/  VIADD R8, R64, 0x73 ;  /* 0x0000007340087836 */ /* 0x001fe20000000000 */
[----:B------:R-:W-:Y:S02]  /*3970*/  IABS R13, R11 ;  /* 0x0000000b000d7213 */ /* 0x000fe40000000000 */
[----:B------:R0:W-:Y:S01]  /*3980*/  STL [R1+0x1524], R14 ;  /* 0x0015240e01007387 */ /* 0x0001e20000100800 */
[----:B------:R-:W-:-:S03]  /*3990*/  IMAD.HI.U32 R30, R10, R61, RZ ;  /* 0x0000003d0a1e7227 */ /* 0x000fc600078e00ff */
[----:B------:R4:W-:Y:S01]  /*39a0*/  STL [R1+0x152c], R11 ;  /* 0x00152c0b01007387 */ /* 0x0009e20000100800 */
[C---:B-1----:R-:W-:Y:S02]  /*39b0*/  VIADD R3, R64.reuse, 0x74 ;  /* 0x0000007440037836 */ /* 0x042fe40000000000 */
[----:B--2---:R-:W-:Y:S01]  /*39c0*/  VIADD R2, R64, 0x75 ;  /* 0x0000007540027836 */ /* 0x004fe20000000000 */
[----:B------:R1:W-:Y:S01]  /*39d0*/  STL [R1+0x1534], R8 ;  /* 0x0015340801007387 */ /* 0x0003e20000100800 */
[----:B------:R-:W-:Y:S01]  /*39e0*/  IMAD.MOV R30, RZ, RZ, -R30 ;  /* 0x000000ffff1e7224 */ /* 0x000fe200078e0a1e */
[----:B------:R-:W-:Y:S01]  /*39f0*/  IABS R6, R3 ;  /* 0x0000000300067213 */ /* 0x000fe20000000000 */
[----:B0-----:R-:W-:Y:S01]  /*3a00*/  IMAD.HI.U32 R14, R10, R13, RZ ;  /* 0x0000000d0a0e7227 */ /* 0x001fe200078e00ff */
[----:B------:R-:W-:Y:S01]  /*3a10*/  STL [R1+0x153c], R3 ;  /* 0x00153c0301007387 */ /* 0x000fe20000100800 */
[----:B----4-:R-:W-:Y:S02]  /*3a20*/  IABS R11, R8 ;  /* 0x00000008000b7213 */ /* 0x010fe40000000000 */
[----:B------:R-:W-:Y:S01]  /*3a30*/  IMAD.MOV R14, RZ, RZ, -R14 ;  /* 0x000000ffff0e7224 */ /* 0x000fe200078e0a0e */
[----:B------:R0:W-:Y:S01]  /*3a40*/  STL [R1+0x1544], R2 ;  /* 0x0015440201007387 */ /* 0x0001e20000100800 */
[----:B------:R-:W-:-:S02]  /*3a50*/  IMAD R61, R9, R30, R61 ;  /* 0x0000001e093d7224 */ /* 0x000fc400078e023d */
[----:B------:R-:W-:-:S04]  /*3a60*/  IMAD.HI.U32 R12, R10, R11, RZ ;  /* 0x0000000b0a0c7227 */ /* 0x000fc800078e00ff */
[----:B-1----:R-:W-:Y:S01]  /*3a70*/  IMAD.HI.U32 R8, R10, R6, RZ ;  /* 0x000000060a087227 */ /* 0x002fe200078e00ff */
[----:B0-----:R-:W-:-:S03]  /*3a80*/  IABS R2, R2 ;  /* 0x0000000200027213 */ /* 0x001fc60000000000 */
[----:B------:R-:W-:Y:S02]  /*3a90*/  IMAD.MOV R12, RZ, RZ, -R12 ;  /* 0x000000ffff0c7224 */ /* 0x000fe400078e0a0c */
[----:B------:R-:W-:Y:S02]  /*3aa0*/  IMAD.MOV R8, RZ, RZ, -R8 ;  /* 0x000000ffff087224 */ /* 0x000fe400078e0a08 */
[----:B------:R-:W-:-:S04]  /*3ab0*/  IMAD.HI.U32 R3, R10, R2, RZ ;  /* 0x000000020a037227 */ /* 0x000fc800078e00ff */
[C---:B------:R-:W-:Y:S02]  /*3ac0*/  IMAD R13, R9.reuse, R14, R13 ;  /* 0x0000000e090d7224 */ /* 0x040fe400078e020d */
[C---:B------:R-:W-:Y:S02]  /*3ad0*/  IMAD R11, R9.reuse, R12, R11 ;  /* 0x0000000c090b7224 */ /* 0x040fe400078e020b */
[----:B------:R-:W-:Y:S01]  /*3ae0*/  IMAD.MOV R3, RZ, RZ, -R3 ;  /* 0x000000ffff037224 */ /* 0x000fe200078e0a03 */
[----:B------:R0:W-:Y:S01]  /*3af0*/  STL [R1+0x1c], R13 ;  /* 0x00001c0d01007387 */ /* 0x0001e20000100800 */
[C---:B------:R-:W-:Y:S02]  /*3b00*/  IMAD R6, R9.reuse, R8, R6 ;  /* 0x0000000809067224 */ /* 0x040fe400078e0206 */
[----:B------:R-:W-:Y:S01]  /*3b10*/  IMAD R2, R9, R3, R2 ;  /* 0x0000000309027224 */ /* 0x000fe200078e0202 */
[----:B------:R1:W-:Y:S01]  /*3b20*/  STL [R1+0xb4], R11 ;  /* 0x0000b40b01007387 */ /* 0x0003e20000100800 */
[----:B------:R-:W-:-:S02]  /*3b30*/  VIADD R8, R64, 0x77 ;  /* 0x0000007740087836 */ /* 0x000fc40000000000 */
[C---:B------:R-:W-:Y:S01]  /*3b40*/  VIADD R12, R64.reuse, 0x79 ;  /* 0x00000079400c7836 */ /* 0x040fe20000000000 */
[----:B------:R2:W-:Y:S01]  /*3b50*/  STL [R1+0x230], R6 ;  /* 0x0002300601007387 */ /* 0x0005e20000100800 */
[----:B0-----:R-:W-:-:S03]  /*3b60*/  VIADD R13, R64, 0x78 ;  /* 0x00000078400d7836 */ /* 0x001fc60000000000 */
[----:B------:R0:W-:Y:S01]  /*3b70*/  STL [R1+0x6e4], R2 ;  /* 0x0006e40201007387 */ /* 0x0001e20000100800 */
[----:B------:R-:W-:Y:S01]  /*3b80*/  IABS R63, R12 ;  /* 0x0000000c003f7213 */ /* 0x000fe20000000000 */
[C---:B-1----:R-:W-:Y:S01]  /*3b90*/  VIADD R11, R64.reuse, 0x76 ;  /* 0x00000076400b7836 */ /* 0x042fe20000000000 */
[----:B------:R-:W-:Y:S01]  /*3ba0*/  IABS R30, R13 ;  /* 0x0000000d001e7213 */ /* 0x000fe20000000000 */
[----:B--2---:R-:W-:-:S03]  /*3bb0*/  VIADD R6, R64, 0x7a ;  /* 0x0000007a40067836 */ /* 0x004fc60000000000 */
[----:B------:R1:W-:Y:S01]  /*3bc0*/  STL [R1+0x1538], R11 ;  /* 0x0015380b01007387 */ /* 0x0003e20000100800 */
[----:B------:R-:W-:-:S03]  /*3bd0*/  IMAD.HI.U32 R14, R10, R30, RZ ;  /* 0x0000001e0a0e7227 */ /* 0x000fc600078e00ff */
[----:B------:R2:W-:Y:S01]  /*3be0*/  STL [R1+0x1540], R8 ;  /* 0x0015400801007387 */ /* 0x0005e20000100800 */
[----:B0-----:R-:W-:Y:S01]  /*3bf0*/  IABS R2, R6 ;  /* 0x0000000600027213 */ /* 0x001fe20000000000 */
[----:B------:R-:W-:Y:S02]  /*3c00*/  IMAD.MOV R14, RZ, RZ, -R14 ;  /* 0x000000ffff0e7224 */ /* 0x000fe400078e0a0e */
[----:B------:R0:W-:Y:S01]  /*3c10*/  STL [R1+0x1548], R13 ;  /* 0x0015480d01007387 */ /* 0x0001e20000100800 */
[----:B-1----:R-:W-:Y:S01]  /*3c20*/  IABS R11, R11 ;  /* 0x0000000b000b7213 */ /* 0x002fe20000000000 */
[----:B------:R-:W-:Y:S02]  /*3c30*/  IMAD.HI.U32 R3, R10, R2, RZ ;  /* 0x000000020a037227 */ /* 0x000fe400078e00ff */
[----:B------:R1:W-:Y:S01]  /*3c40*/  STL [R1+0x1550], R12 ;  /* 0x0015500c01007387 */ /* 0x0003e20000100800 */
[----:B--2---:R-:W-:Y:S01]  /*3c50*/  IABS R8, R8 ;  /* 0x0000000800087213 */ /* 0x004fe20000000000 */
[----:B------:R-:W-:-:S02]  /*3c60*/  IMAD.MOV R3, RZ, RZ, -R3 ;  /* 0x000000ffff037224 */ /* 0x000fc400078e0a03 */
[----:B------:R2:W-:Y:S01]  /*3c70*/  STL [R1+0x1558], R6 ;  /* 0x0015580601007387 */ /* 0x0005e20000100800 */
[----:B------:R-:W-:Y:S02]  /*3c80*/  IMAD R30, R9, R14, R30 ;  /* 0x0000000e091e7224 */ /* 0x000fe400078e021e */
[----:B0-----:R-:W-:-:S04]  /*3c90*/  IMAD.HI.U32 R13, R10, R8, RZ ;  /* 0x000000080a0d7227 */ /* 0x001fc800078e00ff */
[----:B-1----:R-:W-:-:S04]  /*3ca0*/  IMAD.HI.U32 R12, R10, R11, RZ ;  /* 0x0000000b0a0c7227 */ /* 0x002fc800078e00ff */
[----:B------:R-:W-:Y:S02]  /*3cb0*/  IMAD.MOV R12, RZ, RZ, -R12 ;  /* 0x000000ffff0c7224 */ /* 0x000fe400078e0a0c */
[----:B------:R-:W-:Y:S02]  /*3cc0*/  IMAD.MOV R13, RZ, RZ, -R13 ;  /* 0x000000ffff0d7224 */ /* 0x000fe400078e0a0d */
[----:B--2---:R-:W-:-:S04]  /*3cd0*/  IMAD.HI.U32 R6, R10, R63, RZ ;  /* 0x0000003f0a067227 */ /* 0x004fc800078e00ff */
[C---:B------:R-:W-:Y:S02]  /*3ce0*/  IMAD R11, R9.reuse, R12, R11 ;  /* 0x0000000c090b7224 */ /* 0x040fe400078e020b */
[C---:B------:R-:W-:Y:S02]  /*3cf0*/  IMAD R8, R9.reuse, R13, R8 ;  /* 0x0000000d09087224 */ /* 0x040fe400078e0208 */
[----:B------:R-:W-:Y:S01]  /*3d00*/  IMAD R2, R9, R3, R2 ;  /* 0x0000000309027224 */ /* 0x000fe200078e0202 */
[----:B------:R0:W-:Y:S01]  /*3d10*/  STL [R1+0x71c], R11 ;  /* 0x00071c0b01007387 */ /* 0x0001e20000100800 */
[----:B------:R-:W-:Y:S02]  /*3d20*/  IMAD.MOV R6, RZ, RZ, -R6 ;  /* 0x000000ffff067224 */ /* 0x000fe400078e0a06 */
[C---:B------:R-:W-:Y:S01]  /*3d30*/  VIADD R13, R64.reuse, 0x7b ;  /* 0x0000007b400d7836 */ /* 0x040fe20000000000 */
[----:B------:R1:W-:Y:S01]  /*3d40*/  STL [R1+0x724], R8 ;  /* 0x0007240801007387 */ /* 0x0003e20000100800 */
[----:B------:R-:W-:-:S02]  /*3d50*/  VIADD R12, R64, 0x7c ;  /* 0x0000007c400c7836 */ /* 0x000fc40000000000 */
[----:B------:R-:W-:Y:S01]  /*3d60*/  IMAD R63, R9, R6, R63 ;  /* 0x00000006093f7224 */ /* 0x000fe200078e023f */
[----:B------:R2:W-:Y:S01]  /*3d70*/  STL [R1+0x18], R2 ;  /* 0x0000180201007387 */ /* 0x0005e20000100800 */
[C---:B------:R-:W-:Y:S01]  /*3d80*/  VIADD R6, R64.reuse, 0x7f ;  /* 0x0000007f40067836 */ /* 0x040fe20000000000 */
[----:B------:R-:W-:Y:S01]  /*3d90*/  IABS R31, R13 ;  /* 0x0000000d001f7213 */ /* 0x000fe20000000000 */
[C---:B0-----:R-:W-:Y:S01]  /*3da0*/  VIADD R11, R64.reuse, 0x7d ;  /* 0x0000007d400b7836 */ /* 0x041fe20000000000 */
[----:B------:R0:W-:Y:S01]  /*3db0*/  STL [R1+0x154c], R13 ;  /* 0x00154c0d01007387 */ /* 0x0001e20000100800 */
[----:B-1----:R-:W-:-:S03]  /*3dc0*/  VIADD R8, R64, 0x7e ;  /* 0x0000007e40087836 */ /* 0x002fc60000000000 */
[----:B------:R-:W-:Y:S01]  /*3dd0*/  STL [R1+0x1554], R12 ;  /* 0x0015540c01007387 */ /* 0x000fe20000100800 */
[----:B------:R-:W-:Y:S01]  /*3de0*/  IMAD.HI.U32 R32, R10, R31, RZ ;  /* 0x0000001f0a207227 */ /* 0x000fe200078e00ff */
[----:B--2---:R-:W-:Y:S02]  /*3df0*/  IABS R2, R11 ;  /* 0x0000000b00027213 */ /* 0x004fe40000000000 */
[----:B------:R1:W-:Y:S01]  /*3e00*/  STL [R1+0x155c], R11 ;  /* 0x00155c0b01007387 */ /* 0x0003e20000100800 */
[----:B------:R-:W-:Y:S01]  /*3e10*/  IABS R3, R8 ;  /* 0x0000000800037213 */ /* 0x000fe20000000000 */
[----:B------:R-:W-:Y:S01]  /*3e20*/  IMAD.MOV R32, RZ, RZ, -R32 ;  /* 0x000000ffff207224 */ /* 0x000fe200078e0a20 */
[----:B0-----:R-:W-:Y:S01]  /*3e30*/  IABS R13, R12 ;  /* 0x0000000c000d7213 */ /* 0x001fe20000000000 */
[----:B------:R0:W-:Y:S02]  /*3e40*/  STL [R1+0x1564], R8 ;  /* 0x0015640801007387 */ /* 0x0001e40000100800 */
[----:B------:R-:W-:-:S02]  /*3e50*/  IMAD R31, R9, R32, R31 ;  /* 0x00000020091f7224 */ /* 0x000fc400078e021f */
[----:B------:R2:W-:Y:S01]  /*3e60*/  STL [R1+0x1568], R6 ;  /* 0x0015680601007387 */ /* 0x0005e20000100800 */
[----:B------:R-:W-:-:S03]  /*3e70*/  IMAD.HI.U32 R14, R10, R13, RZ ;  /* 0x0000000d0a0e7227 */ /* 0x000fc600078e00ff */
[----:B------:R-:W-:Y:S01]  /*3e80*/  STL [R1+0xb8], R31 ;  /* 0x0000b81f01007387 */ /* 0x000fe20000100800 */
[----:B-1----:R-:W-:-:S04]  /*3e90*/  IMAD.HI.U32 R11, R10, R3, RZ ;  /* 0x000000030a0b7227 */ /* 0x002fc800078e00ff */
[----:B0-----:R-:W-:Y:S01]  /*3ea0*/  IMAD.HI.U32 R8, R10, R2, RZ ;  /* 0x000000020a087227 */ /* 0x001fe200078e00ff */
[----:B--2---:R-:W-:-:S03]  /*3eb0*/  IABS R6, R6 ;  /* 0x0000000600067213 */ /* 0x004fc60000000000 */
[----:B------:R-:W-:Y:S02]  /*3ec0*/  IMAD.MOV R14, RZ, RZ, -R14 ;  /* 0x000000ffff0e7224 */ /* 0x000fe400078e0a0e */
[----:B------:R-:W-:-:S04]  /*3ed0*/  IMAD.HI.U32 R12, R10, R6, RZ ;  /* 0x000000060a0c7227 */ /* 0x000fc800078e00ff */
[----:B------:R-:W-:Y:S02]  /*3ee0*/  IMAD.MOV R8, RZ, RZ, -R8 ;  /* 0x000000ffff087224 */ /* 0x000fe400078e0a08 */
[----:B------:R-:W-:Y:S02]  /*3ef0*/  IMAD.MOV R11, RZ, RZ, -R11 ;  /* 0x000000ffff0b7224 */ /* 0x000fe400078e0a0b */
[C---:B------:R-:W-:Y:S02]  /*3f00*/  IMAD R13, R9.reuse, R14, R13 ;  /* 0x0000000e090d7224 */ /* 0x040fe400078e020d */
[----:B------:R-:W-:Y:S02]  /*3f10*/  IMAD.MOV R12, RZ, RZ, -R12 ;  /* 0x000000ffff0c7224 */ /* 0x000fe400078e0a0c */
[C---:B------:R-:W-:Y:S01]  /*3f20*/  IMAD R8, R9.reuse, R8, R2 ;  /* 0x0000000809087224 */ /* 0x040fe200078e0202 */
[----:B------:R0:W-:Y:S01]  /*3f30*/  STL [R1+0x220], R13 ;  /* 0x0002200d01007387 */ /* 0x0001e20000100800 */
[----:B------:R-:W-:-:S02]  /*3f40*/  IMAD R3, R9, R11, R3 ;  /* 0x0000000b09037224 */ /* 0x000fc400078e0203 */
[----:B------:R-:W-:Y:S01]  /*3f50*/  IMAD R2, R9, R12, R6 ;  /* 0x0000000c09027224 */ /* 0x000fe200078e0206 */
[----:B------:R1:W-:Y:S01]  /*3f60*/  STL [R1+0x72c], R8 ;  /* 0x00072c0801007387 */ /* 0x0003e20000100800 */
[----:B------:R-:W-:-:S03]  /*3f70*/  VIADD R11, R64, 0x81 ;  /* 0x00000081400b7836 */ /* 0x000fc60000000000 */
[----:B------:R2:W-:Y:S01]  /*3f80*/  STL [R1+0x418], R3 ;  /* 0x0004180301007387 */ /* 0x0005e20000100800 */
[C---:B0-----:R-:W-:Y:S01]  /*3f90*/  VIADD R13, R64.reuse, 0x80 ;  /* 0x00000080400d7836 */ /* 0x041fe20000000000 */
[----:B------:R-:W-:Y:S02]  /*3fa0*/  IABS R65, R11 ;  /* 0x0000000b00417213 */ /* 0x000fe40000000000 */
[----:B------:R0:W-:Y:S01]  /*3fb0*/  STL [R1+0x414], R2 ;  /* 0x0004140201007387 */ /* 0x0001e20000100800 */
[C---:B-1----:R-:W-:Y:S01]  /*3fc0*/  VIADD R8, R64.reuse, 0x82 ;  /* 0x0000008240087836 */ /* 0x042fe20000000000 */
[----:B------:R-:W-:Y:S02]  /*3fd0*/  IABS R31, R13 ;  /* 0x0000000d001f7213 */ /* 0x000fe40000000000 */
        /* <DEDUP_REMOVED lines=24> */
[----:B------:R-:W-:Y:S02]  /*4160*/  IMAD R65, R9, R13, R65 ;  /* 0x0000000d09417224 */ /* 0x000fe400078e0241 */
[C---:B------:R-:W-:Y:S01]  /*4170*/  VIADD R8, R64.reuse, 0x85 ;  /* 0x0000008540087836 */ /* 0x040fe20000000000 */
        /* <DEDUP_REMOVED lines=39> */
[----:B------:R-:W-:Y:S01]  /*43f0*/  IMAD.HI.U32 R14, R10, R13, RZ ;  /* 0x0000000d0a0e7227 */ /* 0x000fe200078e00ff */
[----:B------:R-:W-:Y:S02]  /*4400*/  IABS R2, R11 ;  /* 0x0000000b00027213 */ /* 0x000fe40000000000 */
[----:B------:R-:W-:Y:S01]  /*4410*/  STL [R1+0x15e8], R12 ;  /* 0x0015e80c01007387 */ /* 0x000fe20000100800 */
[C---:B-1----:R-:W-:Y:S02]  /*4420*/  VIADD R8, R64.reuse, 0x8e ;  /* 0x0000008e40087836 */ /* 0x042fe40000000000 */
[----:B--2---:R-:W-:Y:S01]  /*4430*/  VIADD R3, R64, 0x8d ;  /* 0x0000008d40037836 */ /* 0x004fe20000000000 */
[----:B------:R-:W-:Y:S01]  /*4440*/  STL [R1+0x15fc], R11 ;  /* 0x0015fc0b01007387 */ /* 0x000fe20000100800 */
[----:B------:R-:W-:Y:S01]  /*4450*/  IMAD.MOV R14, RZ, RZ, -R14 ;  /* 0x000000ffff0e7224 */ /* 0x000fe200078e0a0e */
[----:B0-----:R-:W-:-:S02]  /*4460*/  IABS R33, R33 ;  /* 0x0000002100217213 */ /* 0x001fc40000000000 */
[----:B------:R0:W-:Y:S01]  /*4470*/  STL [R1+0x1648], R3 ;  /* 0x0016480301007387 */ /* 0x0001e20000100800 */
[----:B------:R-:W-:Y:S01]  /*4480*/  IABS R6, R8 ;  /* 0x0000000800067213 */ /* 0x000fe20000000000 */
[----:B------:R-:W-:Y:S02]  /*4490*/  IMAD R13, R9, R14, R13 ;  /* 0x0000000e090d7224 */ /* 0x000fe400078e020d */
[C---:B------:R-:W-:Y:S01]  /*44a0*/  IMAD.HI.U32 R34, R10.reuse, R33, RZ ;  /* 0x000000210a227227 */ /* 0x040fe200078e00ff */
[----:B------:R1:W-:Y:S03]  /*44b0*/  STL [R1+0x1660], R8 ;  /* 0x0016600801007387 */ /* 0x0003e60000100800 */
[----:B------:R-:W-:Y:S01]  /*44c0*/  IMAD.MOV R34, RZ, RZ, -R34 ;  /* 0x000000ffff227224 */ /* 0x000fe200078e0a22 */
[----:B0-----:R-:W-:Y:S01]  /*44d0*/  IABS R3, R3 ;  /* 0x0000000300037213 */ /* 0x001fe20000000000 */
[----:B------:R-:W-:-:S04]  /*44e0*/  IMAD.HI.U32 R12, R10, R6, RZ ;  /* 0x000000060a0c7227 */ /* 0x000fc800078e00ff */
[----:B-1----:R-:W-:-:S04]  /*44f0*/  IMAD.HI.U32 R8, R10, R2, RZ ;  /* 0x000000020a087227 */ /* 0x002fc800078e00ff */
        /* <DEDUP_REMOVED lines=18> */
[----:B------:R4:W-:Y:S01]  /*4620*/  STL [R1+0x15bc], R13 ;  /* 0x0015bc0d01007387 */ /* 0x0009e20000100800 */
[C---:B-1----:R-:W-:Y:S02]  /*4630*/  VIADD R8, R64.reuse, 0x91 ;  /* 0x0000009140087836 */ /* 0x042fe40000000000 */
[C---:B--2---:R-:W-:Y:S01]  /*4640*/  VIADD R3, R64.reuse, 0x92 ;  /* 0x0000009240037836 */ /* 0x044fe20000000000 */
[----:B------:R1:W-:Y:S01]  /*4650*/  STL [R1+0x15d0], R11 ;  /* 0x0015d00b01007387 */ /* 0x0003e20000100800 */
[----:B------:R-:W-:Y:S01]  /*4660*/  IMAD.MOV R14, RZ, RZ, -R14 ;  /* 0x000000ffff0e7224 */ /* 0x000fe200078e0a0e */
[----:B------:R-:W-:Y:S01]  /*4670*/  IABS R67, R8 ;  /* 0x0000000800437213 */ /* 0x000fe20000000000 */
[----:B0-----:R-:W-:Y:S01]  /*4680*/  VIADD R2, R64, 0x93 ;  /* 0x0000009340027836 */ /* 0x001fe20000000000 */
[----:B------:R0:W-:Y:S01]  /*4690*/  STL [R1+0x161c], R8 ;  /* 0x00161c0801007387 */ /* 0x0001e20000100800 */
[----:B------:R-:W-:Y:S01]  /*46a0*/  IABS R6, R3 ;  /* 0x0000000300067213 */ /* 0x000fe20000000000 */
[----:B----4-:R-:W-:-:S02]  /*46b0*/  IMAD.HI.U32 R13, R10, R12, RZ ;  /* 0x0000000c0a0d7227 */ /* 0x010fc400078e00ff */
[----:B------:R-:W-:Y:S02]  /*46c0*/  STL [R1+0x1630], R3 ;  /* 0x0016300301007387 */ /* 0x000fe40000100800 */
[----:B------:R-:W-:Y:S02]  /*46d0*/  IMAD.MOV R13, RZ, RZ, -R13 ;  /* 0x000000ffff0d7224 */ /* 0x000fe400078e0a0d */
[----:B------:R2:W-:Y:S01]  /*46e0*/  STL [R1+0x1674], R2 ;  /* 0x0016740201007387 */ /* 0x0005e20000100800 */
[----:B-1----:R-:W-:-:S04]  /*46f0*/  IMAD.HI.U32 R11, R10, R67, RZ ;  /* 0x000000430a0b7227 */ /* 0x002fc800078e00ff */
[----:B0-----:R-:W-:-:S04]  /*4700*/  IMAD.HI.U32 R8, R10, R6, RZ ;  /* 0x000000060a087227 */ /* 0x001fc800078e00ff */
[----:B------:R-:W-:Y:S01]  /*4710*/  IMAD.MOV R8, RZ, RZ, -R8 ;  /* 0x000000ffff087224 */ /* 0x000fe200078e0a08 */
[----:B--2---:R-:W-:Y:S01]  /*4720*/  IABS R2, R2 ;  /* 0x0000000200027213 */ /* 0x004fe20000000000 */
[C---:B------:R-:W-:Y:S02]  /*4730*/  IMAD R12, R9.reuse, R13, R12 ;  /* 0x0000000d090c7224 */ /* 0x040fe400078e020c */
[----:B------:R-:W-:Y:S02]  /*4740*/  IMAD R6, R9, R8, R6 ;  /* 0x0000000809067224 */ /* 0x000fe400078e0206 */
[----:B------:R-:W-:Y:S01]  /*4750*/  IMAD.HI.U32 R3, R10, R2, RZ ;  /* 0x000000020a037227 */ /* 0x000fe200078e00ff */
[----:B------:R0:W-:Y:S03]  /*4760*/  STL [R1+0x2bc], R12 ;  /* 0x0002bc0c01007387 */ /* 0x0001e60000100800 */
[----:B------:R-:W-:Y:S01]  /*4770*/  IMAD.MOV R3, RZ, RZ, -R3 ;  /* 0x000000ffff037224 */ /* 0x000fe200078e0a03 */
[----:B------:R1:W-:Y:S01]  /*4780*/  STL [R1+0x2c], R6 ;  /* 0x00002c0601007387 */ /* 0x0003e20000100800 */
[----:B------:R-:W-:-:S02]  /*4790*/  VIADD R8, R64, 0x94 ;  /* 0x0000009440087836 */ /* 0x000fc40000000000 */
[C---:B------:R-:W-:Y:S02]  /*47a0*/  IMAD R2, R9.reuse, R3, R2 ;  /* 0x0000000309027224 */ /* 0x040fe400078e0202 */
[C---:B------:R-:W-:Y:S02]  /*47b0*/  VIADD R13, R64.reuse, 0x95 ;  /* 0x00000095400d7836 */ /* 0x040fe40000000000 */
[C---:B0-----:R-:W-:Y:S01]  /*47c0*/  VIADD R12, R64.reuse, 0x96 ;  /* 0x00000096400c7836 */ /* 0x041fe20000000000 */
[----:B------:R0:W-:Y:S01]  /*47d0*/  STL [R1+0x184], R2 ;  /* 0x0001840201007387 */ /* 0x0001e20000100800 */
[----:B------:R-:W-:Y:S02]  /*47e0*/  IMAD.MOV R11, RZ, RZ, -R11 ;  /* 0x000000ffff0b7224 */ /* 0x000fe400078e0a0b */
[----:B-1----:R-:W-:Y:S01]  /*47f0*/  VIADD R6, R64, 0x97 ;  /* 0x0000009740067836 */ /* 0x002fe20000000000 */
[----:B------:R1:W-:Y:S01]  /*4800*/  STL [R1+0x15a4], R8 ;  /* 0x0015a40801007387 */ /* 0x0003e20000100800 */
[----:B------:R-:W-:Y:S01]  /*4810*/  IABS R3, R12 ;  /* 0x0000000c00037213 */ /* 0x000fe20000000000 */
[----:B------:R-:W-:-:S02]  /*4820*/  IMAD R67, R9, R11, R67 ;  /* 0x0000000b09437224 */ /* 0x000fc400078e0243 */
[----:B------:R2:W-:Y:S01]  /*4830*/  STL [R1+0x15e4], R13 ;  /* 0x0015e40d01007387 */ /* 0x0005e20000100800 */
[----:B------:R-:W-:Y:S01]  /*4840*/  VIADD R11, R64, 0x98 ;  /* 0x00000098400b7836 */ /* 0x000fe20000000000 */
[----:B0-----:R-:W-:Y:S01]  /*4850*/  IABS R2, R13 ;  /* 0x0000000d00027213 */ /* 0x001fe20000000000 */
[----:B------:R-:W-:Y:S01]  /*4860*/  IMAD R34, R9, R14, R34 ;  /* 0x0000000e09227224 */ /* 0x000fe200078e0222 */
[----:B------:R0:W-:Y:S01]  /*4870*/  STL [R1+0x15f8], R12 ;  /* 0x0015f80c01007387 */ /* 0x0001e20000100800 */
[----:B------:R-:W-:Y:S01]  /*4880*/  IMAD.HI.U32 R35, R10, R3, RZ ;  /* 0x000000030a237227 */ /* 0x000fe200078e00ff */
[----:B-1----:R-:W-:Y:S02]  /*4890*/  IABS R8, R8 ;  /* 0x0000000800087213 */ /* 0x002fe40000000000 */
[----:B------:R1:W-:Y:S01]  /*48a0*/  STL [R1+0x1644], R6 ;  /* 0x0016440601007387 */ /* 0x0003e20000100800 */
[----:B------:R-:W-:Y:S01]  /*48b0*/  IABS R33, R11 ;  /* 0x0000000b00217213 */ /* 0x000fe20000000000 */
[----:B------:R-:W-:-:S02]  /*48c0*/  IMAD.MOV R35, RZ, RZ, -R35 ;  /* 0x000000ffff237224 */ /* 0x000fc400078e0a23 */
[C---:B--2---:R-:W-:Y:S01]  /*48d0*/  IMAD.HI.U32 R13, R10.reuse, R8, RZ ;  /* 0x000000080a0d7227 */ /* 0x044fe200078e00ff */
[----:B------:R2:W-:Y:S03]  /*48e0*/  STL [R1+0x165c], R11 ;  /* 0x00165c0b01007387 */ /* 0x0005e60000100800 */
[----:B0-----:R-:W-:Y:S01]  /*48f0*/  IMAD.HI.U32 R12, R10, R2, RZ ;  /* 0x000000020a0c7227 */ /* 0x001fe200078e00ff */
[----:B-1----:R-:W-:-:S03]  /*4900*/  IABS R6, R6 ;  /* 0x0000000600067213 */ /* 0x002fc60000000000 */
[----:B------:R-:W-:Y:S02]  /*4910*/  IMAD.MOV R13, RZ, RZ, -R13 ;  /* 0x000000ffff0d7224 */ /* 0x000fe400078e0a0d */
[----:B------:R-:W-:Y:S02]  /*4920*/  IMAD.MOV R12, RZ, RZ, -R12 ;  /* 0x000000ffff0c7224 */ /* 0x000fe400078e0a0c */
[----:B------:R-:W-:-:S04]  /*4930*/  IMAD.HI.U32 R14, R10, R6, RZ ;  /* 0x000000060a0e7227 */ /* 0x000fc800078e00ff */
[C---:B------:R-:W-:Y:S02]  /*4940*/  IMAD R13, R9.reuse, R13, R8 ;  /* 0x0000000d090d7224 */ /* 0x040fe400078e0208 */
[----:B------:R-:W-:Y:S02]  /*4950*/  IMAD.MOV R14, RZ, RZ, -R14 ;  /* 0x000000ffff0e7224 */ /* 0x000fe400078e0a0e */
[----:B------:R-:W-:Y:S01]  /*4960*/  IMAD R8, R9, R12, R2 ;  /* 0x0000000c09087224 */ /* 0x000fe200078e0202 */
[----:B------:R0:W-:Y:S01]  /*4970*/  STL [R1+0x2a8], R13 ;  /* 0x0002a80d01007387 */ /* 0x0001e20000100800 */
[----:B--2---:R-:W-:-:S03]  /*4980*/  IMAD.HI.U32 R11, R10, R33, RZ ;  /* 0x000000210a0b7227 */ /* 0x004fc600078e00ff */
[----:B------:R1:W-:Y:S01]  /*4990*/  STL [R1+0x2a4], R8 ;  /* 0x0002a40801007387 */ /* 0x0003e20000100800 */
[C---:B------:R-:W-:Y:S02]  /*49a0*/  IMAD R3, R9.reuse, R35, R3 ;  /* 0x0000002309037224 */ /* 0x040fe400078e0203 */
[C---:B------:R-:W-:Y:S02]  /*49b0*/  IMAD R2, R9.reuse, R14, R6 ;  /* 0x0000000e09027224 */ /* 0x040fe400078e0206 */
[C---:B------:R-:W-:Y:S01]  /*49c0*/  VIADD R12, R64.reuse, 0x9a ;  /* 0x0000009a400c7836 */ /* 0x040fe20000000000 */
[----:B------:R2:W-:Y:S01]  /*49d0*/  STL [R1+0x2ac], R3 ;  /* 0x0002ac0301007387 */ /* 0x0005e20000100800 */
[C---:B0-----:R-:W-:Y:S02]  /*49e0*/  VIADD R13, R64.reuse, 0x99 ;  /* 0x00000099400d7836 */ /* 0x041fe40000000000 */
[----:B------:R-:W-:Y:S01]  /*49f0*/  IMAD.MOV R11, RZ, RZ, -R11 ;  /* 0x000000ffff0b7224 */ /* 0x000fe200078e0a0b */
[----:B------:R0:W-:Y:S01]  /*4a00*/  STL [R1+0x2b0], R2 ;  /* 0x0002b00201007387 */ /* 0x0001e20000100800 */
[C---:B-1----:R-:W-:Y:S01]  /*4a10*/  VIADD R8, R64.reuse, 0x9b ;  /* 0x0000009b40087836 */ /* 0x042fe20000000000 */
[----:B------:R-:W-:Y:S01]  /*4a20*/  IABS R68, R13 ;  /* 0x0000000d00447213 */ /* 0x000fe20000000000 */
[----:B------:R-:W-:Y:S01]  /*4a30*/  IMAD R33, R9, R11, R33 ;  /* 0x0000000b09217224 */ /* 0x000fe200078e0221 */
[----:B------:R1:W-:Y:S01]  /*4a40*/  STL [R1+0x15b8], R13 ;  /* 0x0015b80d01007387 */ /* 0x0003e20000100800 */
[----:B--2---:R-:W-:Y:S01]  /*4a50*/  VIADD R3, R64, 0x9d ;  /* 0x0000009d40037836 */ /* 0x004fe20000000000 */
[----:B------:R-:W-:-:S02]  /*4a60*/  IABS R11, R8 ;  /* 0x00000008000b7213 */ /* 0x000fc40000000000 */
[----:B------:R2:W-:Y:S01]  /*4a70*/  STL [R1+0x15cc], R12 ;  /* 0x0015cc0c01007387 */ /* 0x0005e20000100800 */
[----:B------:R-:W-:-:S03]  /*4a80*/  IMAD.HI.U32 R35, R10, R68, RZ ;  /* 0x000000440a237227 */ /* 0x000fc600078e00ff */
[----:B------:R-:W-:Y:S01]  /*4a90*/  STL [R1+0x1618], R8 ;  /* 0x0016180801007387 */ /* 0x000fe20000100800 */
[----:B0-----:R-:W-:Y:S01]  /*4aa0*/  VIADD R2, R64, 0x9c ;  /* 0x0000009c40027836 */ /* 0x001fe20000000000 */
[----:B-1----:R-:W-:Y:S01]  /*4ab0*/  IABS R13, R12 ;  /* 0x0000000c000d7213 */ /* 0x002fe20000000000 */
[----:B------:R-:W-:-:S03]  /*4ac0*/  IMAD.MOV R35, RZ, RZ, -R35 ;  /* 0x000000ffff237224 */ /* 0x000fc600078e0a23 */
[----:B------:R0:W-:Y:S01]  /*4ad0*/  STL [R1+0x162c], R2 ;  /* 0x00162c0201007387 */ /* 0x0001e20000100800 */
[----:B------:R-:W-:-:S03]  /*4ae0*/  IMAD.HI.U32 R14, R10, R13, RZ ;  /* 0x0000000d0a0e7227 */ /* 0x000fc600078e00ff */
[----:B------:R1:W-:Y:S01]  /*4af0*/  STL [R1+0x1670], R3 ;  /* 0x0016700301007387 */ /* 0x0003e20000100800 */
[----:B--2---:R-:W-:-:S04]  /*4b00*/  IMAD.HI.U32 R12, R10, R11, RZ ;  /* 0x0000000b0a0c7227 */ /* 0x004fc800078e00ff */
[----:B------:R-:W-:Y:S01]  /*4b10*/  IMAD.MOV R14, RZ, RZ, -R14 ;  /* 0x000000ffff0e7224 */ /* 0x000fe200078e0a0e */
[----:B0-----:R-:W-:Y:S01]  /*4b20*/  IABS R2, R2 ;  /* 0x0000000200027213 */ /* 0x001fe20000000000 */
[----:B------:R-:W-:Y:S02]  /*4b30*/  IMAD.MOV R12, RZ, RZ, -R12 ;  /* 0x000000ffff0c7224 */ /* 0x000fe400078e0a0c */
[----:B------:R-:W-:Y:S01]  /*4b40*/  IMAD R13, R9, R14, R13 ;  /* 0x0000000e090d7224 */ /* 0x000fe200078e020d */
[----:B-1----:R-:W-:Y:S01]  /*4b50*/  IABS R3, R3 ;  /* 0x0000000300037213 */ /* 0x002fe20000000000 */
[----:B------:R-:W-:-:S03]  /*4b60*/  IMAD.HI.U32 R6, R10, R2, RZ ;  /* 0x000000020a067227 */ /* 0x000fc600078e00ff */
[----:B------:R0:W-:Y:S01]  /*4b70*/  STL [R1+0x28], R13 ;  /* 0x0000280d01007387 */ /* 0x0001e20000100800 */
[----:B------:R-:W-:-:S04]  /*4b80*/  IMAD.HI.U32 R8, R10, R3, RZ ;  /* 0x000000030a087227 */ /* 0x000fc800078e00ff */
[----:B------:R-:W-:Y:S02]  /*4b90*/  IMAD.MOV R6, RZ, RZ, -R6 ;  /* 0x000000ffff067224 */ /* 0x000fe400078e0a06 */
[C---:B------:R-:W-:Y:S02]  /*4ba0*/  IMAD R11, R9.reuse, R12, R11 ;  /* 0x0000000c090b7224 */ /* 0x040fe400078e020b */
[----:B------:R-:W-:Y:S02]  /*4bb0*/  IMAD.MOV R8, RZ, RZ, -R8 ;  /* 0x000000ffff087224 */ /* 0x000fe400078e0a08 */
[C---:B------:R-:W-:Y:S01]  /*4bc0*/  IMAD R6, R9.reuse, R6, R2 ;  /* 0x0000000609067224 */ /* 0x040fe200078e0202 */
[----:B------:R1:W-:Y:S01]  /*4bd0*/  STL [R1+0x160], R11 ;  /* 0x0001600b01007387 */ /* 0x0003e20000100800 */
[----:B------:R-:W-:Y:S02]  /*4be0*/  IMAD R2, R9, R8, R3 ;  /* 0x0000000809027224 */ /* 0x000fe400078e0203 */
[C---:B0-----:R-:W-:Y:S01]  /*4bf0*/  VIADD R13, R64.reuse, 0x9f ;  /* 0x0000009f400d7836 */ /* 0x041fe20000000000 */
[----:B------:R0:W-:Y:S01]  /*4c00*/  STL [R1+0x294], R6 ;  /* 0x0002940601007387 */ /* 0x0001e20000100800 */
[----:B------:R-:W-:-:S02]  /*4c10*/  VIADD R12, R64, 0xa0 ;  /* 0x000000a0400c7836 */ /* 0x000fc40000000000 */
[----:B------:R-:W-:Y:S01]  /*4c20*/  IMAD R68, R9, R35, R68 ;  /* 0x0000002309447224 */ /* 0x000fe200078e0244 */
[----:B------:R2:W-:Y:S01]  /*4c30*/  STL [R1+0x298], R2 ;  /* 0x0002980201007387 */ /* 0x0005e20000100800 */
[----:B------:R-:W-:Y:S01]  /*4c40*/  IABS R8, R13 ;  /* 0x0000000d00087213 */ /* 0x000fe20000000000 */
[C---:B-1----:R-:W-:Y:S01]  /*4c50*/  VIADD R11, R64.reuse, 0x9e ;  /* 0x0000009e400b7836 */ /* 0x042fe20000000000 */
[----:B------:R-:W-:Y:S01]  /*4c60*/  IABS R35, R12 ;  /* 0x0000000c00237213 */ /* 0x000fe20000000000 */
[----:B0-----:R-:W-:-:S03]  /*4c70*/  VIADD R6, R64, 0xa1 ;  /* 0x000000a140067836 */ /* 0x001fc60000000000 */
[----:B------:R0:W-:Y:S01]  /*4c80*/  STL [R1+0x15a0], R11 ;  /* 0x0015a00b01007387 */ /* 0x0001e20000100800 */
[----:B------:R-:W-:-:S03]  /*4c90*/  IMAD.HI.U32 R14, R10, R35, RZ ;  /* 0x000000230a0e7227 */ /* 0x000fc600078e00ff */
[----:B------:R1:W-:Y:S01]  /*4ca0*/  STL [R1+0x15e0], R13 ;  /* 0x0015e00d01007387 */ /* 0x0003e20000100800 */
[----:B--2---:R-:W-:Y:S01]  /*4cb0*/  VIADD R2, R64, 0xa2 ;  /* 0x000000a240027836 */ /* 0x004fe20000000000 */
[----:B------:R-:W-:Y:S01]  /*4cc0*/  IABS R69, R6 ;  /* 0x0000000600457213 */ /* 0x000fe20000000000 */
[----:B------:R-:W-:Y:S01]  /*4cd0*/  IMAD.MOV R14, RZ, RZ, -R14 ;  /* 0x000000ffff0e7224 */ /* 0x000fe200078e0a0e */
[----:B------:R2:W-:Y:S01]  /*4ce0*/  STL [R1+0x15f4], R12 ;  /* 0x0015f40c01007387 */ /* 0x0005e20000100800 */
[----:B0-----:R-:W-:Y:S02]  /*4cf0*/  IABS R11, R11 ;  /* 0x0000000b000b7213 */ /* 0x001fe40000000000 */
[----:B------:R-:W-:Y:S01]  /*4d00*/  IMAD R35, R9, R14, R35 ;  /* 0x0000000e09237224 */ /* 0x000fe200078e0223 */
[----:B------:R-:W-:Y:S01]  /*4d10*/  STL [R1+0x1640], R6 ;  /* 0x0016400601007387 */ /* 0x000fe20000100800 */
[----:B-1----:R-:W-:-:S03]  /*4d20*/  IMAD.HI.U32 R13, R10, R8, RZ ;  /* 0x000000080a0d7227 */ /* 0x002fc600078e00ff */
[----:B------:R0:W-:Y:S01]  /*4d30*/  STL [R1+0x1658], R2 ;  /* 0x0016580201007387 */ /* 0x0001e20000100800 */
[----:B--2---:R-:W-:-:S04]  /*4d40*/  IMAD.HI.U32 R12, R10, R11, RZ ;  /* 0x0000000b0a0c7227 */ /* 0x004fc800078e00ff */
[----:B------:R-:W-:Y:S02]  /*4d50*/  IMAD.MOV R12, RZ, RZ, -R12 ;  /* 0x000000ffff0c7224 */ /* 0x000fe400078e0a0c */
[----:B------:R-:W-:Y:S01]  /*4d60*/  IMAD.MOV R13, RZ, RZ, -R13 ;  /* 0x000000ffff0d7224 */ /* 0x000fe200078e0a0d */
[----:B0-----:R-:W-:Y:S01]  /*4d70*/  IABS R2, R2 ;  /* 0x0000000200027213 */ /* 0x001fe20000000000 */
[----:B------:R-:W-:Y:S02]  /*4d80*/  IMAD R11, R9, R12, R11 ;  /* 0x0000000c090b7224 */ /* 0x000fe400078e020b */
[----:B------:R-:W-:-:S03]  /*4d90*/  IMAD.HI.U32 R6, R10, R69, RZ ;  /* 0x000000450a067227 */ /* 0x000fc600078e00ff */
[----:B------:R0:W-:Y:S01]  /*4da0*/  STL [R1+0x28c], R11 ;  /* 0x00028c0b01007387 */ /* 0x0001e20000100800 */
[----:B------:R-:W-:-:S04]  /*4db0*/  IMAD.HI.U32 R3, R10, R2, RZ ;  /* 0x000000020a037227 */ /* 0x000fc800078e00ff */
[----:B------:R-:W-:Y:S02]  /*4dc0*/  IMAD.MOV R3, RZ, RZ, -R3 ;  /* 0x000000ffff037224 */ /* 0x000fe400078e0a03 */
[C---:B------:R-:W-:Y:S02]  /*4dd0*/  IMAD R8, R9.reuse, R13, R8 ;  /* 0x0000000d09087224 */ /* 0x040fe400078e0208 */
[C---:B------:R-:W-:Y:S02]  /*4de0*/  IMAD R2, R9.reuse, R3, R2 ;  /* 0x0000000309027224 */ /* 0x040fe400078e0202 */
[----:B------:R-:W-:Y:S01]  /*4df0*/  IMAD.MOV R6, RZ, RZ, -R6 ;  /* 0x000000ffff067224 */ /* 0x000fe200078e0a06 */
[----:B------:R1:W-:Y:S01]  /*4e00*/  STL [R1+0x288], R8 ;  /* 0x0002880801007387 */ /* 0x0003e20000100800 */
[C---:B0-----:R-:W-:Y:S02]  /*4e10*/  VIADD R11, R64.reuse, 0xa3 ;  /* 0x000000a3400b7836 */ /* 0x041fe40000000000 */
[----:B------:R-:W-:Y:S01]  /*4e20*/  VIADD R13, R64, 0xa4 ;  /* 0x000000a4400d7836 */ /* 0x000fe20000000000 */
[----:B------:R0:W-:Y:S01]  /*4e30*/  STL [R1+0x30], R2 ;  /* 0x0000300201007387 */ /* 0x0001e20000100800 */
[----:B------:R-:W-:-:S02]  /*4e40*/  IMAD R69, R9, R6, R69 ;  /* 0x0000000609457224 */ /* 0x000fc400078e0245 */
[C---:B------:R-:W-:Y:S01]  /*4e50*/  VIADD R12, R64.reuse, 0xa5 ;  /* 0x000000a5400c7836 */ /* 0x040fe20000000000 */
[----:B------:R2:W-:Y:S01]  /*4e60*/  STL [R1+0x15b4], R11 ;  /* 0x0015b40b01007387 */ /* 0x0005e20000100800 */
[C---:B------:R-:W-:Y:S02]  /*4e70*/  VIADD R6, R64.reuse, 0xa6 ;  /* 0x000000a640067836 */ /* 0x040fe40000000000 */
[----:B-1----:R-:W-:Y:S01]  /*4e80*/  VIADD R8, R64, 0xa7 ;  /* 0x000000a740087836 */ /* 0x002fe20000000000 */
[----:B------:R1:W-:Y:S01]  /*4e90*/  STL [R1+0x15c8], R13 ;  /* 0x0015c80d01007387 */ /* 0x0003e20000100800 */
[----:B------:R-:W-:Y:S02]  /*4ea0*/  IABS R3, R12 ;  /* 0x0000000c00037213 */ /* 0x000fe40000000000 */
[----:B0-----:R-:W-:Y:S01]  /*4eb0*/  IABS R2, R13 ;  /* 0x0000000d00027213 */ /* 0x001fe20000000000 */
[----:B------:R-:W-:Y:S01]  /*4ec0*/  STL [R1+0x1614], R12 ;  /* 0x0016140c01007387 */ /* 0x000fe20000100800 */
[----:B--2---:R-:W-:Y:S01]  /*4ed0*/  IABS R11, R11 ;  /* 0x0000000b000b7213 */ /* 0x004fe20000000000 */
[----:B------:R-:W-:-:S02]  /*4ee0*/  IMAD.HI.U32 R37, R10, R3, RZ ;  /* 0x000000030a257227 */ /* 0x000fc400078e00ff */
[----:B------:R0:W-:Y:S02]  /*4ef0*/  STL [R1+0x1628], R6 ;  /* 0x0016280601007387 */ /* 0x0001e40000100800 */
[C---:B------:R-:W-:Y:S02]  /*4f00*/  IMAD.HI.U32 R14, R10.reuse, R11, RZ ;  /* 0x0000000b0a0e7227 */ /* 0x040fe400078e00ff */
[----:B------:R2:W-:Y:S02]  /*4f10*/  STL [R1+0x166c], R8 ;  /* 0x00166c0801007387 */ /* 0x0005e40000100800 */
[----:B-1----:R-:W-:Y:S01]  /*4f20*/  IMAD.HI.U32 R13, R10, R2, RZ ;  /* 0x000000020a0d7227 */ /* 0x002fe200078e00ff */
[----:B0-----:R-:W-:-:S03]  /*4f30*/  IABS R6, R6 ;  /* 0x0000000600067213 */ /* 0x001fc60000000000 */
[----:B------:R-:W-:Y:S02]  /*4f40*/  IMAD.MOV R14, RZ, RZ, -R14 ;  /* 0x000000ffff0e7224 */ /* 0x000fe400078e0a0e */
[----:B------:R-:W-:Y:S01]  /*4f50*/  IMAD.MOV R13, RZ, RZ, -R13 ;  /* 0x000000ffff0d7224 */ /* 0x000fe200078e0a0d */
[----:B--2---:R-:W-:Y:S01]  /*4f60*/  IABS R8, R8 ;  /* 0x0000000800087213 */ /* 0x004fe20000000000 */
[----:B------:R-:W-:-:S04]  /*4f70*/  IMAD.HI.U32 R36, R10, R6, RZ ;  /* 0x000000060a247227 */ /* 0x000fc800078e00ff */
[----:B------:R-:W-:-:S04]  /*4f80*/  IMAD.HI.U32 R12, R10, R8, RZ ;  /* 0x000000080a0c7227 */ /* 0x000fc800078e00ff */
[----:B------:R-:W-:Y:S02]  /*4f90*/  IMAD.MOV R37, RZ, RZ, -R37 ;  /* 0x000000ffff257224 */ /* 0x000fe400078e0a25 */
[C---:B------:R-:W-:Y:S02]  /*4fa0*/  IMAD R14, R9.reuse, R14, R11 ;  /* 0x0000000e090e7224 */ /* 0x040fe400078e020b */
[----:B------:R-:W-:Y:S02]  /*4fb0*/  IMAD.MOV R36, RZ, RZ, -R36 ;  /* 0x000000ffff247224 */ /* 0x000fe400078e0a24 */
[C---:B------:R-:W-:Y:S01]  /*4fc0*/  IMAD R2, R9.reuse, R13, R2 ;  /* 0x0000000d09027224 */ /* 0x040fe200078e0202 */
[----:B------:R-:W-:Y:S01]  /*4fd0*/  STL [R1+0xbc], R14 ;  /* 0x0000bc0e01007387 */ /* 0x000fe20000100800 */
[----:B------:R-:W-:Y:S02]  /*4fe0*/  IMAD.MOV R12, RZ, RZ, -R12 ;  /* 0x000000ffff0c7224 */ /* 0x000fe400078e0a0c */
[C---:B------:R-:W-:Y:S01]  /*4ff0*/  IMAD R11, R9.reuse, R37, R3 ;  /* 0x00000025090b7224 */ /* 0x040fe200078e0203 */
[----:B------:R0:W-:Y:S01]  /*5000*/  STL [R1+0x268], R2 ;  /* 0x0002680201007387 */ /* 0x0001e20000100800 */
[----:B------:R-:W-:-:S02]  /*5010*/  IMAD R3, R9, R36, R6 ;  /* 0x0000002409037224 */ /* 0x000fc400078e0206 */
[C---:B------:R-:W-:Y:S01]  /*5020*/  VIADD R13, R64.reuse, 0xa8 ;  /* 0x000000a8400d7836 */ /* 0x040fe20000000000 */
[----:B------:R1:W-:Y:S01]  /*5030*/  STL [R1+0x264], R11 ;  /* 0x0002640b01007387 */ /* 0x0003e20000100800 */
[----:B------:R-:W-:-:S03]  /*5040*/  VIADD R6, R64, 0xaa ;  /* 0x000000aa40067836 */ /* 0x000fc60000000000 */
[----:B------:R2:W-:Y:S01]  /*5050*/  STL [R1+0x26c], R3 ;  /* 0x00026c0301007387 */ /* 0x0005e20000100800 */
[----:B------:R-:W-:Y:S01]  /*5060*/  IABS R36, R13 ;  /* 0x0000000d00247213 */ /* 0x000fe20000000000 */
[----:B0-----:R-:W-:Y:S02]  /*5070*/  IMAD R2, R9, R12, R8 ;  /* 0x0000000c09027224 */ /* 0x001fe400078e0208 */
[----:B-1----:R-:W-:-:S03]  /*5080*/  VIADD R11, R64, 0xa9 ;  /* 0x000000a9400b7836 */ /* 0x002fc60000000000 */
[----:B------:R0:W-:Y:S01]  /*5090*/  STL [R1+0x270], R2 ;  /* 0x0002700201007387 */ /* 0x0001e20000100800 */
[----:B------:R-:W-:-:S03]  /*50a0*/  IMAD.HI.U32 R14, R10, R36, RZ ;  /* 0x000000240a0e7227 */ /* 0x000fc600078e00ff */
[----:B------:R1:W-:Y:S01]  /*50b0*/  STL [R1+0x159c], R13 ;  /* 0x00159c0d01007387 */ /* 0x0003e20000100800 */
[C---:B--2---:R-:W-:Y:S01]  /*50c0*/  VIADD R3, R64.reuse, 0xab ;  /* 0x000000ab40037836 */ /* 0x044fe20000000000 */
[----:B------:R-:W-:Y:S01]  /*50d0*/  IABS R70, R11 ;  /* 0x0000000b00467213 */ /* 0x000fe20000000000 */
[----:B------:R-:W-:Y:S01]  /*50e0*/  IMAD.MOV R14, RZ, RZ, -R14 ;  /* 0x000000ffff0e7224 */ /* 0x000fe200078e0a0e */
[----:B------:R2:W-:Y:S01]  /*50f0*/  STL [R1+0x15dc], R11 ;  /* 0x0015dc0b01007387 */ /* 0x0005e20000100800 */
[----:B0-----:R-:W-:-:S03]  /*5100*/  VIADD R2, R64, 0xac ;  /* 0x000000ac40027836 */ /* 0x001fc60000000000 */
[----:B------:R0:W-:Y:S01]  /*5110*/  STL [R1+0x15f0], R6 ;  /* 0x0015f00601007387 */ /* 0x0001e20000100800 */
[----:B------:R-:W-:Y:S02]  /*5120*/  IMAD R36, R9, R14, R36 ;  /* 0x0000000e09247224 */ /* 0x000fe400078e0224 */
[C---:B-1----:R-:W-:Y:S01]  /*5130*/  IMAD.HI.U32 R13, R10.reuse, R70, RZ ;  /* 0x000000460a0d7227 */ /* 0x042fe200078e00ff */
[----:B------:R-:W-:Y:S01]  /*5140*/  STL [R1+0x163c], R3 ;  /* 0x00163c0301007387 */ /* 0x000fe20000100800 */
[----:B--2---:R-:W-:Y:S02]  /*5150*/  IABS R11, R6 ;  /* 0x00000006000b7213 */ /* 0x004fe40000000000 */
[----:B------:R-:W-:Y:S01]  /*5160*/  IMAD.MOV R13, RZ, RZ, -R13 ;  /* 0x000000ffff0d7224 */ /* 0x000fe200078e0a0d */
[----:B------:R1:W-:Y:S01]  /*5170*/  STL [R1+0x1654], R2 ;  /* 0x0016540201007387 */ /* 0x0003e20000100800 */
[----:B0-----:R-:W-:Y:S01]  /*5180*/  IABS R6, R3 ;  /* 0x0000000300067213 */ /* 0x001fe20000000000 */
[----:B------:R-:W-:-:S04]  /*5190*/  IMAD.HI.U32 R12, R10, R11, RZ ;  /* 0x0000000b0a0c7227 */ /* 0x000fc800078e00ff */
[----:B------:R-:W-:Y:S01]  /*51a0*/  IMAD.HI.U32 R8, R10, R6, RZ ;  /* 0x000000060a087227 */ /* 0x000fe200078e00ff */
[----:B-1----:R-:W-:-:S03]  /*51b0*/  IABS R2, R2 ;  /* 0x0000000200027213 */ /* 0x002fc60000000000 */
        /* <DEDUP_REMOVED lines=14> */
[C---:B0-----:R-:W-:Y:S01]  /*52a0*/  VIADD R11, R64.reuse, 0xb1 ;  /* 0x000000b1400b7836 */ /* 0x041fe20000000000 */
[----:B------:R-:W-:Y:S02]  /*52b0*/  IABS R3, R13 ;  /* 0x0000000d00037213 */ /* 0x000fe40000000000 */
[----:B------:R0:W-:Y:S01]  /*52c0*/  STL [R1+0x15b0], R8 ;  /* 0x0015b00801007387 */ /* 0x0001e20000100800 */
[----:B------:R-:W-:Y:S01]  /*52d0*/  IABS R37, R12 ;  /* 0x0000000c00257213 */ /* 0x000fe20000000000 */
[----:B-1----:R-:W-:Y:S01]  /*52e0*/  VIADD R6, R64, 0xaf ;  /* 0x000000af40067836 */ /* 0x002fe20000000000 */
[----:B------:R-:W-:Y:S01]  /*52f0*/  IABS R71, R11 ;  /* 0x0000000b00477213 */ /* 0x000fe20000000000 */
[----:B------:R-:W-:Y:S02]  /*5300*/  STL [R1+0x15c4], R13 ;  /* 0x0015c40d01007387 */ /* 0x000fe40000100800 */
        /* <DEDUP_REMOVED lines=27> */
[C---:B-1----:R-:W-:Y:S01]  /*54c0*/  VIADD R8, R64.reuse, 0xb6 ;  /* 0x000000b640087836 */ /* 0x042fe20000000000 */
[----:B------:R-:W-:Y:S02]  /*54d0*/  IABS R6, R11 ;  /* 0x0000000b00067213 */ /* 0x000fe40000000000 */
[----:B------:R-:W-:Y:S01]  /*54e0*/  STL [R1+0x15d8], R12 ;  /* 0x0015d80c01007387 */ /* 0x000fe20000100800 */
[----:B--2---:R-:W-:Y:S02]  /*54f0*/  VIADD R3, R64, 0xb4 ;  /* 0x000000b440037836 */ /* 0x004fe40000000000 */
[----:B------:R-:W-:Y:S01]  /*5500*/  IMAD.HI.U32 R13, R10, R6, RZ ;  /* 0x000000060a0d7227 */ /* 0x000fe200078e00ff */
[----:B0-----:R-:W-:Y:S02]  /*5510*/  IABS R38, R38 ;  /* 0x0000002600267213 */ /* 0x001fe40000000000 */
[----:B------:R0:W-:Y:S01]  /*5520*/  STL [R1+0x15ec], R3 ;  /* 0x0015ec0301007387 */ /* 0x0001e20000100800 */
[----:B------:R-:W-:-:S03]  /*5530*/  IMAD.MOV R13, RZ, RZ, -R13 ;  /* 0x000000ffff0d7224 */ /* 0x000fc600078e0a0d */
[----:B------:R1:W-:Y:S01]  /*5540*/  STL [R1+0x1638], R11 ;  /* 0x0016380b01007387 */ /* 0x0003e20000100800 */
[----:B------:R-:W-:-:S03]  /*5550*/  IMAD.HI.U32 R39, R10, R38, RZ ;  /* 0x000000260a277227 */ /* 0x000fc600078e00ff */
[----:B------:R2:W-:Y:S01]  /*5560*/  STL [R1+0x1650], R8 ;  /* 0x0016500801007387 */ /* 0x0005e20000100800 */
[----:B------:R-:W-:Y:S01]  /*5570*/  IMAD.MOV R39, RZ, RZ, -R39 ;  /* 0x000000ffff277224 */ /* 0x000fe200078e0a27 */
[----:B0-----:R-:W-:-:S03]  /*5580*/  IABS R3, R3 ;  /* 0x0000000300037213 */ /* 0x001fc60000000000 */
[----:B------:R-:W-:Y:S02]  /*5590*/  IMAD R38, R9, R39, R38 ;  /* 0x0000002709267224 */ /* 0x000fe400078e0226 */
[----:B-1----:R-:W-:Y:S01]  /*55a0*/  IMAD.HI.U32 R11, R10, R2, RZ ;  /* 0x000000020a0b7227 */ /* 0x002fe200078e00ff */
[----:B--2---:R-:W-:-:S03]  /*55b0*/  IABS R8, R8 ;  /* 0x0000000800087213 */ /* 0x004fc60000000000 */
[C---:B------:R-:W-:Y:S01]  /*55c0*/  IMAD.HI.U32 R12, R10.reuse, R3, RZ ;  /* 0x000000030a0c7227 */ /* 0x040fe200078e00ff */
[----:B------:R-:W-:Y:S03]  /*55d0*/  STL [R1+0x3c], R38 ;  /* 0x00003c2601007387 */ /* 0x000fe60000100800 */
[----:B------:R-:W-:Y:S02]  /*55e0*/  IMAD.MOV R11, RZ, RZ, -R11 ;  /* 0x000000ffff0b7224 */ /* 0x000fe400078e0a0b */
[----:B------:R-:W-:-:S04]  /*55f0*/  IMAD.HI.U32 R14, R10, R8, RZ ;  /* 0x000000080a0e7227 */ /* 0x000fc800078e00ff */
[----:B------:R-:W-:Y:S02]  /*5600*/  IMAD.MOV R12, RZ, RZ, -R12 ;  /* 0x000000ffff0c7224 */ /* 0x000fe400078e0a0c */
[C---:B------:R-:W-:Y:S02]  /*5610*/  IMAD R2, R9.reuse, R11, R2 ;  /* 0x0000000b09027224 */ /* 0x040fe400078e0202 */
[----:B------:R-:W-:Y:S02]  /*5620*/  IMAD.MOV R14, RZ, RZ, -R14 ;  /* 0x000000ffff0e7224 */ /* 0x000fe400078e0a0e */
[C---:B------:R-:W-:Y:S01]  /*5630*/  IMAD R11, R9.reuse, R12, R3 ;  /* 0x0000000c090b7224 */ /* 0x040fe200078e0203 */
[----:B------:R0:W-:Y:S01]  /*5640*/  STL [R1+0x98], R2 ;  /* 0x0000980201007387 */ /* 0x0001e20000100800 */
[----:B------:R-:W-:Y:S02]  /*5650*/  IMAD R3, R9, R13, R6 ;  /* 0x0000000d09037224 */ /* 0x000fe400078e0206 */
[C---:B------:R-:W-:Y:S01]  /*5660*/  VIADD R12, R64.reuse, 0xb7 ;  /* 0x000000b7400c7836 */ /* 0x040fe20000000000 */
[----:B------:R1:W-:Y:S01]  /*5670*/  STL [R1+0x23c], R11 ;  /* 0x00023c0b01007387 */ /* 0x0003e20000100800 */
[----:B------:R-:W-:-:S03]  /*5680*/  VIADD R6, R64, 0xb9 ;  /* 0x000000b940067836 */ /* 0x000fc60000000000 */
[----:B------:R2:W-:Y:S01]  /*5690*/  STL [R1+0x238], R3 ;  /* 0x0002380301007387 */ /* 0x0005e20000100800 */
[----:B0-----:R-:W-:Y:S01]  /*56a0*/  IMAD R2, R9, R14, R8 ;  /* 0x0000000e09027224 */ /* 0x001fe200078e0208 */
[----:B------:R-:W-:Y:S01]  /*56b0*/  IABS R76, R6 ;  /* 0x00000006004c7213 */ /* 0x000fe20000000000 */
[----:B-1----:R-:W-:-:S03]  /*56c0*/  VIADD R11, R64, 0xb8 ;  /* 0x000000b8400b7836 */ /* 0x002fc60000000000 */
[----:B------:R0:W-:Y:S01]  /*56d0*/  STL [R1+0x240], R2 ;  /* 0x0002400201007387 */ /* 0x0001e20000100800 */
[----:B--2---:R-:W-:-:S03]  /*56e0*/  VIADD R3, R64, 0xba ;  /* 0x000000ba40037836 */ /* 0x004fc60000000000 */
[----:B------:R1:W-:Y:S01]  /*56f0*/  STL [R1+0x15ac], R12 ;  /* 0x0015ac0c01007387 */ /* 0x0003e20000100800 */
[----:B------:R-:W-:-:S03]  /*5700*/  IABS R38, R11 ;  /* 0x0000000b00267213 */ /* 0x000fc60000000000 */
[----:B------:R-:W-:Y:S01]  /*5710*/  STL [R1+0x15c0], R11 ;  /* 0x0015c00b01007387 */ /* 0x000fe20000100800 */
[----:B0-----:R-:W-:-:S03]  /*5720*/  VIADD R2, R64, 0xbb ;  /* 0x000000bb40027836 */ /* 0x001fc60000000000 */
[----:B------:R0:W-:Y:S01]  /*5730*/  STL [R1+0x160c], R6 ;  /* 0x00160c0601007387 */ /* 0x0001e20000100800 */
[C---:B------:R-:W-:Y:S01]  /*5740*/  IMAD.HI.U32 R14, R10.reuse, R38, RZ ;  /* 0x000000260a0e7227 */ /* 0x040fe200078e00ff */
[----:B-1----:R-:W-:Y:S02]  /*5750*/  IABS R12, R12 ;  /* 0x0000000c000c7213 */ /* 0x002fe40000000000 */
[----:B------:R-:W-:Y:S01]  /*5760*/  STL [R1+0x1620], R3 ;  /* 0x0016200301007387 */ /* 0x000fe20000100800 */
[----:B------:R-:W-:Y:S02]  /*5770*/  IMAD.MOV R14, RZ, RZ, -R14 ;  /* 0x000000ffff0e7224 */ /* 0x000fe400078e0a0e */
[C---:B------:R-:W-:Y:S01]  /*5780*/  IMAD.HI.U32 R13, R10.reuse, R12, RZ ;  /* 0x0000000c0a0d7227 */ /* 0x040fe200078e00ff */
[----:B------:R1:W-:Y:S01]  /*5790*/  STL [R1+0x1664], R2 ;  /* 0x0016640201007387 */ /* 0x0003e20000100800 */
[----:B0-----:R-:W-:Y:S02]  /*57a0*/  IABS R6, R3 ;  /* 0x0000000300067213 */ /* 0x001fe40000000000 */
[----:B------:R-:W-:-:S04]  /*57b0*/  IMAD.HI.U32 R11, R10, R76, RZ ;  /* 0x0000004c0a0b7227 */ /* 0x000fc800078e00ff */
[----:B------:R-:W-:Y:S01]  /*57c0*/  IMAD.HI.U32 R8, R10, R6, RZ ;  /* 0x000000060a087227 */ /* 0x000fe200078e00ff */
[----:B-1----:R-:W-:-:S03]  /*57d0*/  IABS R2, R2 ;  /* 0x0000000200027213 */ /* 0x002fc60000000000 */
[----:B------:R-:W-:Y:S02]  /*57e0*/  IMAD.MOV R13, RZ, RZ, -R13 ;  /* 0x000000ffff0d7224 */ /* 0x000fe400078e0a0d */
[----:B------:R-:W-:Y:S02]  /*57f0*/  IMAD.MOV R8, RZ, RZ, -R8 ;  /* 0x000000ffff087224 */ /* 0x000fe400078e0a08 */
[----:B------:R-:W-:-:S04]  /*5800*/  IMAD.HI.U32 R3, R10, R2, RZ ;  /* 0x000000020a037227 */ /* 0x000fc800078e00ff */
[----:B------:R-:W-:Y:S02]  /*5810*/  IMAD.MOV R11, RZ, RZ, -R11 ;  /* 0x000000ffff0b7224 */ /* 0x000fe400078e0a0b */
[----:B------:R-:W-:Y:S02]  /*5820*/  IMAD.MOV R3, RZ, RZ, -R3 ;  /* 0x000000ffff037224 */ /* 0x000fe400078e0a03 */
[C---:B------:R-:W-:Y:S02]  /*5830*/  IMAD R12, R9.reuse, R13, R12 ;  /* 0x0000000d090c7224 */ /* 0x040fe400078e020c */
[C---:B------:R-:W-:Y:S02]  /*5840*/  IMAD R6, R9.reuse, R8, R6 ;  /* 0x0000000809067224 */ /* 0x040fe400078e0206 */
[C---:B------:R-:W-:Y:S01]  /*5850*/  IMAD R76, R9.reuse, R11, R76 ;  /* 0x0000000b094c7224 */ /* 0x040fe200078e024c */
[----:B------:R0:W-:Y:S01]  /*5860*/  STL [R1+0x234], R12 ;  /* 0x0002340c01007387 */ /* 0x0001e20000100800 */
[----:B------:R-:W-:-:S02]  /*5870*/  IMAD R2, R9, R3, R2 ;  /* 0x0000000309027224 */ /* 0x000fc400078e0202 */
[C---:B------:R-:W-:Y:S01]  /*5880*/  VIADD R11, R64.reuse, 0xbc ;  /* 0x000000bc400b7836 */ /* 0x040fe20000000000 */
[----:B------:R1:W-:Y:S01]  /*5890*/  STL [R1+0x44], R6 ;  /* 0x0000440601007387 */ /* 0x0003e20000100800 */
[C---:B------:R-:W-:Y:S02]  /*58a0*/  VIADD R8, R64.reuse, 0xbd ;  /* 0x000000bd40087836 */ /* 0x040fe40000000000 */
[C---:B------:R-:W-:Y:S01]  /*58b0*/  VIADD R13, R64.reuse, 0xc0 ;  /* 0x000000c0400d7836 */ /* 0x040fe20000000000 */
[----:B------:R2:W-:Y:S01]  /*58c0*/  STL [R1+0x90], R2 ;  /* 0x0000900201007387 */ /* 0x0005e20000100800 */
[----:B------:R-:W-:Y:S02]  /*58d0*/  IMAD R38, R9, R14, R38 ;  /* 0x0000000e09267224 */ /* 0x000fe400078e0226 */
[C---:B0-----:R-:W-:Y:S01]  /*58e0*/  VIADD R12, R64.reuse, 0xc1 ;  /* 0x000000c1400c7836 */ /* 0x041fe20000000000 */
[----:B------:R0:W-:Y:S01]  /*58f0*/  STL [R1+0x1594], R11 ;  /* 0x0015940b01007387 */ /* 0x0001e20000100800 */
[----:B------:R-:W-:Y:S01]  /*5900*/  IABS R39, R13 ;  /* 0x0000000d00277213 */ /* 0x000fe20000000000 */
[----:B-1----:R-:W-:-:S02]  /*5910*/  VIADD R6, R64, 0xc2 ;  /* 0x000000c240067836 */ /* 0x002fc40000000000 */
[----:B------:R1:W-:Y:S01]  /*5920*/  STL [R1+0x15d4], R8 ;  /* 0x0015d40801007387 */ /* 0x0003e20000100800 */
[----:B------:R-:W-:Y:S01]  /*5930*/  IABS R74, R12 ;  /* 0x0000000c004a7213 */ /* 0x000fe20000000000 */
[C---:B------:R-:W-:Y:S01]  /*5940*/  IMAD.HI.U32 R14, R10.reuse, R39, RZ ;  /* 0x000000270a0e7227 */ /* 0x040fe200078e00ff */
[----:B--2---:R-:W-:Y:S01]  /*5950*/  IABS R2, R6 ;  /* 0x0000000600027213 */ /* 0x004fe20000000000 */
[----:B------:R2:W-:Y:S01]  /*5960*/  STL [R1+0x164c], R13 ;  /* 0x00164c0d01007387 */ /* 0x0005e20000100800 */
[----:B0-----:R-:W-:Y:S01]  /*5970*/  IABS R11, R11 ;  /* 0x0000000b000b7213 */ /* 0x001fe20000000000 */
[----:B------:R-:W-:Y:S02]  /*5980*/  IMAD.MOV R14, RZ, RZ, -R14 ;  /* 0x000000ffff0e7224 */ /* 0x000fe400078e0a0e */
[----:B------:R0:W-:Y:S01]  /*5990*/  STL [R1+0x167c], R12 ;  /* 0x00167c0c01007387 */ /* 0x0001e20000100800 */
[----:B------:R-:W-:Y:S01]  /*59a0*/  IMAD.HI.U32 R3, R10, R2, RZ ;  /* 0x000000020a037227 */ /* 0x000fe200078e00ff */
[----:B-1----:R-:W-:-:S02]  /*59b0*/  IABS R8, R8 ;  /* 0x0000000800087213 */ /* 0x002fc40000000000 */
[----:B------:R1:W-:Y:S01]  /*59c0*/  STL [R1+0x1680], R6 ;  /* 0x0016800601007387 */ /* 0x0003e20000100800 */
[----:B------:R-:W-:Y:S02]  /*59d0*/  IMAD.MOV R3, RZ, RZ, -R3 ;  /* 0x000000ffff037224 */ /* 0x000fe400078e0a03 */
[----:B--2---:R-:W-:-:S04]  /*59e0*/  IMAD.HI.U32 R13, R10, R8, RZ ;  /* 0x000000080a0d7227 */ /* 0x004fc800078e00ff */
[----:B0-----:R-:W-:-:S04]  /*59f0*/  IMAD.HI.U32 R12, R10, R11, RZ ;  /* 0x0000000b0a0c7227 */ /* 0x001fc800078e00ff */
[----:B------:R-:W-:Y:S02]  /*5a00*/  IMAD.MOV R12, RZ, RZ, -R12 ;  /* 0x000000ffff0c7224 */ /* 0x000fe400078e0a0c */
[----:B-1----:R-:W-:-:S04]  /*5a10*/  IMAD.HI.U32 R6, R10, R74, RZ ;  /* 0x0000004a0a067227 */ /* 0x002fc800078e00ff */
        /* <DEDUP_REMOVED lines=8> */
[----:B------:R-:W-:-:S02]  /*5aa0*/  VIADD R13, R64, 0xc8 ;  /* 0x000000c8400d7836 */ /* 0x000fc40000000000 */
[C---:B------:R-:W-:Y:S01]  /*5ab0*/  IMAD R74, R9.reuse, R6, R74 ;  /* 0x00000006094a7224 */ /* 0x040fe200078e024a */
[----:B------:R2:W-:Y:S01]  /*5ac0*/  STL [R1+0x4c], R2 ;  /* 0x00004c0201007387 */ /* 0x0005e20000100800 */
[C---:B------:R-:W-:Y:S01]  /*5ad0*/  VIADD R6, R64.reuse, 0xca ;  /* 0x000000ca40067836 */ /* 0x040fe20000000000 */
[----:B------:R-:W-:Y:S01]  /*5ae0*/  IABS R40, R13 ;  /* 0x0000000d00287213 */ /* 0x000fe20000000000 */
[C---:B0-----:R-:W-:Y:S01]  /*5af0*/  VIADD R11, R64.reuse, 0xc9 ;  /* 0x000000c9400b7836 */ /* 0x041fe20000000000 */
[----:B------:R0:W-:Y:S01]  /*5b00*/  STL [R1+0x1608], R12 ;  /* 0x0016080c01007387 */ /* 0x0001e20000100800 */
[----:B------:R-:W-:Y:S02]  /*5b10*/  IMAD R39, R9, R14, R39 ;  /* 0x0000000e09277224 */ /* 0x000fe400078e0227 */
[----:B-1----:R-:W-:Y:S01]  /*5b20*/  VIADD R8, R64, 0xcb ;  /* 0x000000cb40087836 */ /* 0x002fe20000000000 */
[----:B------:R1:W-:Y:S01]  /*5b30*/  STL [R1+0x1684], R13 ;  /* 0x0016840d01007387 */ /* 0x0003e20000100800 */
[----:B------:R-:W-:Y:S01]  /*5b40*/  IABS R73, R11 ;  /* 0x0000000b00497213 */ /* 0x000fe20000000000 */
[----:B------:R-:W-:-:S02]  /*5b50*/  IMAD.HI.U32 R14, R10, R40, RZ ;  /* 0x000000280a0e7227 */ /* 0x000fc400078e00ff */
[----:B------:R-:W-:Y:S01]  /*5b60*/  STL [R1+0x1688], R11 ;  /* 0x0016880b01007387 */ /* 0x000fe20000100800 */
[----:B--2---:R-:W-:Y:S01]  /*5b70*/  IABS R2, R8 ;  /* 0x0000000800027213 */ /* 0x004fe20000000000 */
[----:B------:R-:W-:Y:S01]  /*5b80*/  IMAD.MOV R14, RZ, RZ, -R14 ;  /* 0x000000ffff0e7224 */ /* 0x000fe200078e0a0e */
[----:B0-----:R-:W-:Y:S01]  /*5b90*/  IABS R12, R12 ;  /* 0x0000000c000c7213 */ /* 0x001fe20000000000 */
[----:B------:R0:W-:Y:S02]  /*5ba0*/  STL [R1+0x168c], R6 ;  /* 0x00168c0601007387 */ /* 0x0001e40000100800 */
[C---:B------:R-:W-:Y:S02]  /*5bb0*/  IMAD.HI.U32 R3, R10.reuse, R2, RZ ;  /* 0x000000020a037227 */ /* 0x040fe400078e00ff */
[----:B------:R2:W-:Y:S02]  /*5bc0*/  STL [R1+0x1694], R8 ;  /* 0x0016940801007387 */ /* 0x0005e40000100800 */
[----:B-1----:R-:W-:Y:S01]  /*5bd0*/  IMAD.HI.U32 R13, R10, R12, RZ ;  /* 0x0000000c0a0d7227 */ /* 0x002fe200078e00ff */
[----:B0-----:R-:W-:-:S03]  /*5be0*/  IABS R6, R6 ;  /* 0x0000000600067213 */ /* 0x001fc60000000000 */
[----:B------:R-:W-:Y:S02]  /*5bf0*/  IMAD.MOV R13, RZ, RZ, -R13 ;  /* 0x000000ffff0d7224 */ /* 0x000fe400078e0a0d */
[----:B------:R-:W-:-:S04]  /*5c00*/  IMAD.HI.U32 R11, R10, R73, RZ ;  /* 0x000000490a0b7227 */ /* 0x000fc800078e00ff */
[----:B--2---:R-:W-:-:S04]  /*5c10*/  IMAD.HI.U32 R8, R10, R6, RZ ;  /* 0x000000060a087227 */ /* 0x004fc800078e00ff */
[----:B------:R-:W-:Y:S02]  /*5c20*/  IMAD.MOV R8, RZ, RZ, -R8 ;  /* 0x000000ffff087224 */ /* 0x000fe400078e0a08 */
[----:B------:R-:W-:Y:S02]  /*5c30*/  IMAD.MOV R3, RZ, RZ, -R3 ;  /* 0x000000ffff037224 */ /* 0x000fe400078e0a03 */
[C---:B------:R-:W-:Y:S02]  /*5c40*/  IMAD R12, R9.reuse, R13, R12 ;  /* 0x0000000d090c7224 */ /* 0x040fe400078e020c */
[C---:B------:R-:W-:Y:S02]  /*5c50*/  IMAD R6, R9.reuse, R8, R6 ;  /* 0x0000000809067224 */ /* 0x040fe400078e0206 */
[----:B------:R-:W-:Y:S01]  /*5c60*/  IMAD.MOV R11, RZ, RZ, -R11 ;  /* 0x000000ffff0b7224 */ /* 0x000fe200078e0a0b */
[----:B------:R0:W-:Y:S01]  /*5c70*/  STL [R1+0x84], R12 ;  /* 0x0000840c01007387 */ /* 0x0001e20000100800 */
[----:B------:R-:W-:-:S02]  /*5c80*/  IMAD R2, R9, R3, R2 ;  /* 0x0000000309027224 */ /* 0x000fc400078e0202 */
[C---:B------:R-:W-:Y:S01]  /*5c90*/  VIADD R13, R64.reuse, 0xd0 ;  /* 0x000000d0400d7836 */ /* 0x040fe20000000000 */
[----:B------:R1:W-:Y:S01]  /*5ca0*/  STL [R1+0x50], R6 ;  /* 0x0000500601007387 */ /* 0x0003e20000100800 */
[C---:B------:R-:W-:Y:S02]  /*5cb0*/  VIADD R8, R64.reuse, 0xd2 ;  /* 0x000000d240087836 */ /* 0x040fe40000000000 */
[C---:B------:R-:W-:Y:S01]  /*5cc0*/  IMAD R73, R9.reuse, R11, R73 ;  /* 0x0000000b09497224 */ /* 0x040fe200078e0249 */
[----:B------:R2:W-:Y:S01]  /*5cd0*/  STL [R1+0x80], R2 ;  /* 0x0000800201007387 */ /* 0x0005e20000100800 */
[C---:B------:R-:W-:Y:S01]  /*5ce0*/  VIADD R11, R64.reuse, 0xd3 ;  /* 0x000000d3400b7836 */ /* 0x040fe20000000000 */
[----:B------:R-:W-:Y:S01]  /*5cf0*/  IABS R41, R13 ;  /* 0x0000000d00297213 */ /* 0x000fe20000000000 */
[----:B0-----:R-:W-:Y:S01]  /*5d00*/  VIADD R12, R64, 0xd1 ;  /* 0x000000d1400c7836 */ /* 0x001fe20000000000 */
[----:B------:R0:W-:Y:S01]  /*5d10*/  STL [R1+0x1690], R13 ;  /* 0x0016900d01007387 */ /* 0x0001e20000100800 */
[----:B------:R-:W-:-:S02]  /*5d20*/  IMAD R40, R9, R14, R40 ;  /* 0x0000000e09287224 */ /* 0x000fc400078e0228 */
[C---:B-1----:R-:W-:Y:S01]  /*5d30*/  VIADD R6, R64.reuse, 0xd8 ;  /* 0x000000d840067836 */ /* 0x042fe20000000000 */
[----:B------:R-:W-:Y:S01]  /*5d40*/  STL [R1+0x1698], R12 ;  /* 0x0016980c01007387 */ /* 0x000fe20000100800 */
[----:B------:R-:W-:Y:S01]  /*5d50*/  IABS R77, R12 ;  /* 0x0000000c004d7213 */ /* 0x000fe20000000000 */
[----:B------:R-:W-:Y:S01]  /*5d60*/  VIADD R14, R64, 0xd9 ;  /* 0x000000d9400e7836 */ /* 0x000fe20000000000 */
[----:B--2---:R-:W-:Y:S01]  /*5d70*/  IABS R2, R11 ;  /* 0x0000000b00027213 */ /* 0x004fe20000000000 */
[----:B------:R1:W-:Y:S01]  /*5d80*/  STL [R1+0x169c], R8 ;  /* 0x00169c0801007387 */ /* 0x0003e20000100800 */
[----:B------:R-:W-:Y:S01]  /*5d90*/  IABS R43, R6 ;  /* 0x00000006002b7213 */ /* 0x000fe20000000000 */
[C---:B0-----:R-:W-:Y:S01]  /*5da0*/  IMAD.HI.U32 R13, R10.reuse, R41, RZ ;  /* 0x000000290a0d7227 */ /* 0x041fe200078e00ff */
[----:B------:R-:W-:Y:S01]  /*5db0*/  IABS R79, R14 ;  /* 0x0000000e004f7213 */ /* 0x000fe20000000000 */
[----:B------:R0:W-:Y:S02]  /*5dc0*/  STL [R1+0x16a0], R11 ;  /* 0x0016a00b01007387 */ /* 0x0001e40000100800 */
[----:B------:R-:W-:-:S02]  /*5dd0*/  IMAD.HI.U32 R3, R10, R2, RZ ;  /* 0x000000020a037227 */ /* 0x000fc400078e00ff */
[----:B------:R2:W-:Y:S01]  /*5de0*/  STL [R1+0x16b4], R6 ;  /* 0x0016b40601007387 */ /* 0x0005e20000100800 */
[----:B-1----:R-:W-:Y:S01]  /*5df0*/  IABS R8, R8 ;  /* 0x0000000800087213 */ /* 0x002fe20000000000 */
[----:B------:R-:W-:-:S04]  /*5e00*/  IMAD.HI.U32 R12, R10, R77, RZ ;  /* 0x0000004d0a0c7227 */ /* 0x000fc800078e00ff */
[----:B0-----:R-:W-:-:S04]  /*5e10*/  IMAD.HI.U32 R11, R10, R8, RZ ;  /* 0x000000080a0b7227 */ /* 0x001fc800078e00ff */
[----:B------:R-:W-:Y:S02]  /*5e20*/  IMAD.MOV R11, RZ, RZ, -R11 ;  /* 0x000000ffff0b7224 */ /* 0x000fe400078e0a0b */
[----:B------:R-:W-:Y:S02]  /*5e30*/  IMAD.MOV R13, RZ, RZ, -R13 ;  /* 0x000000ffff0d7224 */ /* 0x000fe400078e0a0d */
[----:B------:R-:W-:Y:S02]  /*5e40*/  IMAD.MOV R3, RZ, RZ, -R3 ;  /* 0x000000ffff037224 */ /* 0x000fe400078e0a03 */
[----:B------:R-:W-:Y:S02]  /*5e50*/  IMAD.MOV R12, RZ, RZ, -R12 ;  /* 0x000000ffff0c7224 */ /* 0x000fe400078e0a0c */
[----:B--2---:R-:W-:-:S04]  /*5e60*/  IMAD.HI.U32 R6, R10, R43, RZ ;  /* 0x0000002b0a067227 */ /* 0x004fc800078e00ff */
[C---:B------:R-:W-:Y:S02]  /*5e70*/  IMAD R8, R9.reuse, R11, R8 ;  /* 0x0000000b09087224 */ /* 0x040fe400078e0208 */
[C---:B------:R-:W-:Y:S02]  /*5e80*/  IMAD R41, R9.reuse, R13, R41 ;  /* 0x0000000d09297224 */ /* 0x040fe400078e0229 */
[C---:B------:R-:W-:Y:S01]  /*5e90*/  IMAD R2, R9.reuse, R3, R2 ;  /* 0x0000000309027224 */ /* 0x040fe200078e0202 */
[----:B------:R0:W-:Y:S01]  /*5ea0*/  STL [R1+0x48], R8 ;  /* 0x0000480801007387 */ /* 0x0001e20000100800 */
[C---:B------:R-:W-:Y:S02]  /*5eb0*/  VIADD R13, R64.reuse, 0xda ;  /* 0x000000da400d7836 */ /* 0x040fe40000000000 */
[----:B------:R-:W-:Y:S01]  /*5ec0*/  IMAD R77, R9, R12, R77 ;  /* 0x0000000c094d7224 */ /* 0x000fe200078e024d */
[----:B------:R-:W-:Y:S01]  /*5ed0*/  STL [R1+0x70], R2 ;  /* 0x0000700201007387 */ /* 0x000fe20000100800 */
[----:B------:R-:W-:Y:S01]  /*5ee0*/  IMAD.MOV R6, RZ, RZ, -R6 ;  /* 0x000000ffff067224 */ /* 0x000fe200078e0a06 */
[----:B------:R-:W-:Y:S01]  /*5ef0*/  IABS R3, R13 ;  /* 0x0000000d00037213 */ /* 0x000fe20000000000 */
[C---:B------:R-:W-:Y:S01]  /*5f00*/  VIADD R12, R64.reuse, 0xdb ;  /* 0x000000db400c7836 */ /* 0x040fe20000000000 */
[----:B------:R-:W-:Y:S01]  /*5f10*/  STL [R1+0x16a4], R14 ;  /* 0x0016a40e01007387 */ /* 0x000fe20000100800 */
[----:B------:R-:W-:-:S02]  /*5f20*/  VIADD R11, R64, 0xe0 ;  /* 0x000000e0400b7836 */ /* 0x000fc40000000000 */
[----:B0-----:R-:W-:Y:S01]  /*5f30*/  VIADD R8, R64, 0xe1 ;  /* 0x000000e140087836 */ /* 0x001fe20000000000 */
[----:B------:R0:W-:Y:S01]  /*5f40*/  STL [R1+0x16a8], R13 ;  /* 0x0016a80d01007387 */ /* 0x0001e20000100800 */
[----:B------:R-:W-:Y:S01]  /*5f50*/  IMAD R43, R9, R6, R43 ;  /* 0x00000006092b7224 */ /* 0x000fe200078e022b */
[----:B------:R-:W-:Y:S02]  /*5f60*/  IABS R6, R12 ;  /* 0x0000000c00067213 */ /* 0x000fe40000000000 */
[----:B------:R-:W-:Y:S01]  /*5f70*/  STL [R1+0x16ac], R12 ;  /* 0x0016ac0c01007387 */ /* 0x000fe20000100800 */
[----:B------:R-:W-:Y:S02]  /*5f80*/  IABS R80, R8 ;  /* 0x0000000800507213 */ /* 0x000fe40000000000 */
[----:B------:R-:W-:Y:S01]  /*5f90*/  IABS R46, R11 ;  /* 0x0000000b002e7213 */ /* 0x000fe20000000000 */
[----:B------:R1:W-:Y:S01]  /*5fa0*/  STL [R1+0x16c4], R11 ;  /* 0x0016c40b01007387 */ /* 0x0003e20000100800 */
[----:B0-----:R-:W-:-:S03]  /*5fb0*/  IMAD.HI.U32 R13, R10, R79, RZ ;  /* 0x0000004f0a0d7227 */ /* 0x001fc600078e00ff */
[----:B------:R0:W-:Y:S01]  /*5fc0*/  STL [R1+0x16cc], R8 ;  /* 0x0016cc0801007387 */ /* 0x0001e20000100800 */
[----:B------:R-:W-:Y:S02]  /*5fd0*/  IMAD.MOV R13, RZ, RZ, -R13 ;  /* 0x000000ffff0d7224 */ /* 0x000fe400078e0a0d */
[----:B------:R-:W-:-:S04]  /*5fe0*/  IMAD.HI.U32 R2, R10, R80, RZ ;  /* 0x000000500a027227 */ /* 0x000fc800078e00ff */
        /* <DEDUP_REMOVED lines=8> */
[----:B------:R-:W-:-:S02]  /*6070*/  VIADD R13, R64, 0xe2 ;  /* 0x000000e2400d7836 */ /* 0x000fc40000000000 */
[----:B------:R-:W-:Y:S01]  /*6080*/  IMAD.MOV R2, RZ, RZ, -R2 ;  /* 0x000000ffff027224 */ /* 0x000fe200078e0a02 */
[----:B------:R1:W-:Y:S01]  /*6090*/  STL [R1+0x68], R3 ;  /* 0x0000680301007387 */ /* 0x0003e20000100800 */
[----:B------:R-:W-:Y:S01]  /*60a0*/  IMAD.HI.U32 R12, R10, R46, RZ ;  /* 0x0000002e0a0c7227 */ /* 0x000fe200078e00ff */
[----:B------:R-:W-:Y:S02]  /*60b0*/  IABS R11, R13 ;  /* 0x0000000d000b7213 */ /* 0x000fe40000000000 */
[----:B------:R-:W-:Y:S01]  /*60c0*/  STL [R1+0x16b0], R13 ;  /* 0x0016b00d01007387 */ /* 0x000fe20000100800 */
[----:B------:R-:W-:Y:S01]  /*60d0*/  IMAD R80, R9, R2, R80 ;  /* 0x0000000209507224 */ /* 0x000fe200078e0250 */
[----:B------:R-:W-:Y:S01]  /*60e0*/  IABS R2, R75 ;  /* 0x0000004b00027213 */ /* 0x000fe20000000000 */
[----:B0-----:R-:W-:Y:S02]  /*60f0*/  VIADD R8, R64, 0xe3 ;  /* 0x000000e340087836 */ /* 0x001fe40000000000 */
[----:B------:R-:W-:-:S02]  /*6100*/  IMAD.MOV R12, RZ, RZ, -R12 ;  /* 0x000000ffff0c7224 */ /* 0x000fc400078e0a0c */
[----:B-1----:R-:W-:Y:S01]  /*6110*/  VIADD R3, R64, 0xe8 ;  /* 0x000000e840037836 */ /* 0x002fe20000000000 */
[----:B------:R0:W-:Y:S01]  /*6120*/  STL [R1+0x16b8], R8 ;  /* 0x0016b80801007387 */ /* 0x0001e20000100800 */
[----:B------:R-:W-:-:S03]  /*6130*/  IMAD.HI.U32 R6, R7, R2, RZ ;  /* 0x0000000207067227 */ /* 0x000fc600078e00ff */
[----:B------:R-:W-:Y:S01]  /*6140*/  STL [R1+0x700], R75 ;  /* 0x0007004b01007387 */ /* 0x000fe20000100800 */
[----:B------:R-:W-:Y:S01]  /*6150*/  IABS R45, R3 ;  /* 0x00000003002d7213 */ /* 0x000fe20000000000 */
[----:B------:R-:W-:Y:S02]  /*6160*/  IMAD R46, R9, R12, R46 ;  /* 0x0000000c092e7224 */ /* 0x000fe400078e022e */
[----:B------:R1:W-:Y:S01]  /*6170*/  STL [R1+0x16d0], R3 ;  /* 0x0016d00301007387 */ /* 0x0003e20000100800 */
[C---:B------:R-:W-:Y:S01]  /*6180*/  IMAD.HI.U32 R12, R10.reuse, R11, RZ ;  /* 0x0000000b0a0c7227 */ /* 0x040fe200078e00ff */
[----:B0-----:R-:W-:Y:S02]  /*6190*/  IABS R8, R8 ;  /* 0x0000000800087213 */ /* 0x001fe40000000000 */
[----:B------:R-:W-:Y:S01]  /*61a0*/  STL [R1+0x704], R72 ;  /* 0x0007044801007387 */ /* 0x000fe20000100800 */
[----:B------:R-:W-:Y:S02]  /*61b0*/  IMAD.MOV R12, RZ, RZ, -R12 ;  /* 0x000000ffff0c7224 */ /* 0x000fe400078e0a0c */
        /* <DEDUP_REMOVED lines=10> */
[----:B------:R-:W-:Y:S01]  /*6260*/  IMAD R8, R9, R13, R8 ;  /* 0x0000000d09087224 */ /* 0x000fe200078e0208 */
[----:B------:R-:W-:Y:S01]  /*6270*/  ISETP.GT.U32.AND P1, PT, R0, R3, PT ;  /* 0x000000030000720c */ /* 0x000fe20003f24070 */
[----:B------:R-:W-:Y:S01]  /*6280*/  VIADD R12, R64, 0xea ;  /* 0x000000ea400c7836 */ /* 0x000fe20000000000 */
[----:B------:R-:W-:Y:S01]  /*6290*/  ISETP.GT.U32.AND P0, PT, R0, R2, PT ;  /* 0x000000020000720c */ /* 0x000fe20003f04070 */
[----:B------:R-:W-:Y:S01]  /*62a0*/  VIADD R13, R64, 0xf1 ;  /* 0x000000f1400d7836 */ /* 0x000fe20000000000 */
[----:B------:R1:W-:Y:S01]  /*62b0*/  STL [R1+0x5c], R8 ;  /* 0x00005c0801007387 */ /* 0x0003e20000100800 */
[----:B------:R-:W-:Y:S01]  /*62c0*/  IMAD.HI.U32 R14, R10, R45, RZ ;  /* 0x0000002d0a0e7227 */ /* 0x000fe200078e00ff */
[----:B------:R-:W-:-:S02]  /*62d0*/  IABS R6, R12 ;  /* 0x0000000c00067213 */ /* 0x000fc40000000000 */
[----:B------:R2:W-:Y:S01]  /*62e0*/  STL [R1+0x16bc], R44 ;  /* 0x0016bc2c01007387 */ /* 0x0005e20000100800 */
[C---:B0-----:R-:W-:Y:S02]  /*62f0*/  VIADD R11, R64.reuse, 0xeb ;  /* 0x000000eb400b7836 */ /* 0x041fe40000000000 */
[----:B------:R-:W-:Y:S01]  /*6300*/  IMAD.MOV R14, RZ, RZ, -R14 ;  /* 0x000000ffff0e7224 */ /* 0x000fe200078e0a0e */
[----:B------:R0:W-:Y:S01]  /*6310*/  STL [R1+0x16c0], R12 ;  /* 0x0016c00c01007387 */ /* 0x0001e20000100800 */
[--C-:B------:R-:W-:Y:S01]  /*6320*/  @!P1 IMAD.IADD R3, R3, 0x1, -R0.reuse ;  /* 0x0000000103039824 */ /* 0x100fe200078e0a00 */
[----:B------:R-:W-:Y:S01]  /*6330*/  IABS R7, R11 ;  /* 0x0000000b00077213 */ /* 0x000fe20000000000 */
[----:B-1----:R-:W-:Y:S01]  /*6340*/  VIADD R8, R64, 0xf0 ;  /* 0x000000f040087836 */ /* 0x002fe20000000000 */
[----:B------:R1:W-:Y:S01]  /*6350*/  STL [R1+0x16c8], R11 ;  /* 0x0016c80b01007387 */ /* 0x0003e20000100800 */
[----:B------:R-:W-:Y:S01]  /*6360*/  @!P0 IMAD.IADD R2, R2, 0x1, -R0 ;  /* 0x0000000102028824 */ /* 0x000fe200078e0a00 */
[----:B------:R-:W-:Y:S01]  /*6370*/  ISETP.GT.U32.AND P2, PT, R0, R3, PT ;  /* 0x000000030000720c */ /* 0x000fe20003f44070 */
[----:B------:R-:W-:Y:S01]  /*6380*/  IMAD R45, R9, R14, R45 ;  /* 0x0000000e092d7224 */ /* 0x000fe200078e022d */
[----:B------:R4:W-:Y:S01]  /*6390*/  STL [R1+0x16d4], R8 ;  /* 0x0016d40801007387 */ /* 0x0009e20000100800 */
[----:B--2---:R-:W-:Y:S01]  /*63a0*/  IABS R44, R8 ;  /* 0x00000008002c7213 */ /* 0x004fe20000000000 */
[----:B0-----:R-:W-:Y:S01]  /*63b0*/  IMAD.HI.U32 R12, R10, R82, RZ ;  /* 0x000000520a0c7227 */ /* 0x001fe200078e00ff */
[----:B------:R-:W-:Y:S01]  /*63c0*/  ISETP.GT.U32.AND P0, PT, R0, R2, PT ;  /* 0x000000020000720c */ /* 0x000fe20003f04070 */
[----:B------:R-:W-:Y:S01]  /*63d0*/  STL [R1+0x16d8], R13 ;  /* 0x0016d80d01007387 */ /* 0x000fe20000100800 */
[----:B------:R-:W-:Y:S01]  /*63e0*/  ISETP.GE.AND P1, PT, R75, RZ, PT ;  /* 0x000000ff4b00720c */ /* 0x000fe20003f26270 */
[----:B-1----:R-:W-:-:S04]  /*63f0*/  IMAD.HI.U32 R11, R10, R7, RZ ;  /* 0x000000070a0b7227 */ /* 0x002fc800078e00ff */
[----:B----4-:R-:W-:-:S04]  /*6400*/  IMAD.HI.U32 R8, R10, R6, RZ ;  /* 0x000000060a087227 */ /* 0x010fc800078e00ff */
[----:B------:R-:W-:Y:S02]  /*6410*/  IMAD.MOV R8, RZ, RZ, -R8 ;  /* 0x000000ffff087224 */ /* 0x000fe400078e0a08 */
[----:B------:R-:W-:Y:S02]  /*6420*/  IMAD.MOV R11, RZ, RZ, -R11 ;  /* 0x000000ffff0b7224 */ /* 0x000fe400078e0a0b */
[----:B------:R-:W-:Y:S02]  /*6430*/  IMAD R8, R9, R8, R6 ;  /* 0x0000000809087224 */ /* 0x000fe400078e0206 */
[----:B------:R-:W-:-:S03]  /*6440*/  IMAD.HI.U32 R6, R10, R44, RZ ;  /* 0x0000002c0a067227 */ /* 0x000fc600078e00ff */
[----:B------:R0:W-:Y:S01]  /*6450*/  STL [R1+0x24], R8 ;  /* 0x0000240801007387 */ /* 0x0001e20000100800 */
[----:B------:R-:W-:Y:S02]  /*6460*/  IMAD R7, R9, R11, R7 ;  /* 0x0000000b09077224 */ /* 0x000fe400078e0207 */
[----:B------:R-:W-:Y:S02]  /*6470*/  IMAD.MOV R12, RZ, RZ, -R12 ;  /* 0x000000ffff0c7224 */ /* 0x000fe400078e0a0c */
[----:B------:R-:W-:Y:S01]  /*6480*/  @!P2 IMAD.IADD R3, R3, 0x1, -R0 ;  /* 0x000000010303a824 */ /* 0x000fe200078e0a00 */
[----:B------:R1:W-:Y:S01]  /*6490*/  STL [R1+0x54], R7 ;  /* 0x0000540701007387 */ /* 0x0003e20000100800 */
[----:B------:R-:W-:Y:S01]  /*64a0*/  IMAD R82, R9, R12, R82 ;  /* 0x0000000c09527224 */ /* 0x000fe200078e0252 */
[----:B------:R-:W-:Y:S01]  /*64b0*/  IABS R12, R13 ;  /* 0x0000000d000c7213 */ /* 0x000fe20000000000 */
[----:B------:R-:W-:Y:S01]  /*64c0*/  @!P0 IMAD.IADD R2, R2, 0x1, -R0 ;  /* 0x0000000102028824 */ /* 0x000fe200078e0a00 */
[----:B------:R-:W-:Y:S01]  /*64d0*/  ISETP.NE.AND P0, PT, R4, RZ, PT ;  /* 0x000000ff0400720c */ /* 0x000fe20003f05270 */
[----:B0-----:R-:W-:Y:S01]  /*64e0*/  IMAD.MOV R8, RZ, RZ, -R6 ;  /* 0x000000ffff087224 */ /* 0x001fe200078e0a06 */
[----:B------:R-:W-:Y:S01]  /*64f0*/  LOP3.LUT R4, RZ, R4, RZ, 0x33, !PT ;  /* 0x00000004ff047212 */ /* 0x000fe200078e33ff */
[----:B------:R-:W-:-:S02]  /*6500*/  @!P1 IMAD.MOV R2, RZ, RZ, -R2 ;  /* 0x000000ffff029224 */ /* 0x000fc400078e0a02 */
[----:B------:R-:W-:Y:S01]  /*6510*/  IMAD R44, R9, R8, R44 ;  /* 0x00000008092c7224 */ /* 0x000fe200078e022c */
[----:B-1----:R-:W0:Y:S01]  /*6520*/  LDC.64 R6, c[0x0][0x3a8] ;  /* 0x0000ea00ff067b82 */ /* 0x002e220000000a00 */
[----:B------:R-:W-:Y:S01]  /*6530*/  IMAD.MOV.U32 R8, RZ, RZ, R3 ;  /* 0x000000ffff087224 */ /* 0x000fe200078e0003 */
[----:B------:R-:W-:Y:S01]  /*6540*/  SEL R3, R4, R2, !P0 ;  /* 0x0000000204037207 */ /* 0x000fe20004000000 */
[----:B------:R-:W-:-:S04]  /*6550*/  IMAD.HI.U32 R0, R10, R12, RZ ;  /* 0x0000000c0a007227 */ /* 0x000fc800078e00ff */
[----:B------:R-:W-:Y:S02]  /*6560*/  @!P3 IMAD.MOV R8, RZ, RZ, -R8 ;  /* 0x000000ffff08b224 */ /* 0x000fe400078e0a08 */
[----:B------:R-:W-:Y:S02]  /*6570*/  IMAD.MOV R0, RZ, RZ, -R0 ;  /* 0x000000ffff007224 */ /* 0x000fe400078e0a00 */
[----:B------:R-:W-:Y:S01]  /*6580*/  VIADD R11, R42, 0xffffffff ;  /* 0xffffffff2a0b7836 */ /* 0x000fe20000000000 */
[----:B------:R-:W-:Y:S01]  /*6590*/  SEL R4, R4, R8, !P0 ;  /* 0x0000000804047207 */ /* 0x000fe20004000000 */
[C---:B------:R-:W-:Y:S02]  /*65a0*/  VIADD R8, R42.reuse, 0xfffffff7 ;  /* 0xfffffff72a087836 */ /* 0x040fe40000000000 */
[----:B------:R-:W-:Y:S01]  /*65b0*/  IMAD R81, R9, R0, R12 ;  /* 0x0000000009517224 */ /* 0x000fe200078e020c */
[----:B------:R-:W-:Y:S01]  /*65c0*/  ISETP.GE.U32.AND P1, PT, R11, 0x7fffff80, PT ;  /* 0x7fffff800b00780c */ /* 0x000fe20003f26070 */
[----:B------:R-:W-:Y:S01]  /*65d0*/  VIADD R2, R42, 0xffffffef ;  /* 0xffffffef2a027836 */ /* 0x000fe20000000000 */
[----:B------:R-:W-:Y:S01]  /*65e0*/  ISETP.GE.U32.AND P6, PT, R8, 0x7fffff78, PT ;  /* 0x7fffff780800780c */ /* 0x000fe20003fc6070 */
[----:B------:R-:W-:-:S02]  /*65f0*/  VIADD R0, R42, 0xffffffe7 ;  /* 0xffffffe72a007836 */ /* 0x000fc40000000000 */
[----:B---3--:R-:W-:Y:S01]  /*6600*/  IMAD R3, R3, UR6, RZ ;  /* 0x0000000603037c24 */ /* 0x008fe2000f8e02ff */
[----:B------:R-:W-:Y:S01]  /*6610*/  ISETP.GE.U32.AND P5, PT, R2, 0x7fffff70, PT ;  /* 0x7fffff700200780c */ /* 0x000fe20003fa6070 */
[----:B------:R-:W-:Y:S01]  /*6620*/  IMAD R4, R4, UR6, RZ ;  /* 0x0000000604047c24 */ /* 0x000fe2000f8e02ff */
[----:B------:R-:W-:Y:S01]  /*6630*/  ISETP.GE.U32.AND P3, PT, R0, 0x7fffff68, PT ;  /* 0x7fffff680000780c */ /* 0x000fe20003f66070 */
[C---:B0-----:R-:W-:Y:S02]  /*6640*/  IMAD.SHL.U32 R42, R6.reuse, 0x2, RZ ;  /* 0x00000002062a7824 */ /* 0x041fe400078e00ff */
[C---:B------:R-:W-:Y:S02]  /*6650*/  IMAD R11, R6.reuse, 0x9, RZ ;  /* 0x00000009060b7824 */ /* 0x040fe400078e02ff */
[C---:B------:R-:W-:Y:S02]  /*6660*/  IMAD.SHL.U32 R87, R6.reuse, 0x8, RZ ;  /* 0x0000000806577824 */ /* 0x040fe400078e00ff */
[C---:B------:R-:W-:Y:S01]  /*6670*/  IMAD.SHL.U32 R13, R6.reuse, 0x10, RZ ;  /* 0x00000010060d7824 */ /* 0x040fe200078e00ff */
[----:B------:R-:W-:Y:S01]  /*6680*/  SHF.R.S32.HI R72, RZ, 0x1f, R11 ;  /* 0x0000001fff487819 */ /* 0x000fe2000001140b */
[C---:B------:R-:W-:Y:S01]  /*6690*/  IMAD R8, R6.reuse, 0x11, RZ ;  /* 0x0000001106087824 */ /* 0x040fe200078e02ff */
[----:B------:R-:W-:Y:S01]  /*66a0*/  SHF.R.S32.HI R84, RZ, 0x1f, R87 ;  /* 0x0000001fff547819 */ /* 0x000fe20000011457 */
[C---:B------:R-:W-:Y:S01]  /*66b0*/  IMAD R75, R6.reuse, 0x18, RZ ;  /* 0x00000018064b7824 */ /* 0x040fe200078e02ff */
[----:B------:R-:W-:Y:S01]  /*66c0*/  SHF.R.S32.HI R78, RZ, 0x1f, R13 ;  /* 0x0000001fff4e7819 */ /* 0x000fe2000001140d */
[----:B------:R-:W-:-:S02]  /*66d0*/  IMAD R0, R6, 0x19, RZ ;  /* 0x0000001906007824 */ /* 0x000fc400078e02ff */
[C---:B------:R-:W-:Y:S01]  /*66e0*/  IMAD R2, R6.reuse, 0x21, RZ ;  /* 0x0000002106027824 */ /* 0x040fe200078e02ff */
[----:B------:R-:W-:Y:S01]  /*66f0*/  SHF.R.S32.HI R2, RZ, 0x1f, R42 ;  /* 0x0000001fff027819 */ /* 0x000fe2000001142a */
[C---:B------:R-:W-:Y:S01]  /*6700*/  IMAD R0, R6.reuse, 0x29, RZ ;  /* 0x0000002906007824 */ /* 0x040fe200078e02ff */
[----:B-----5:R-:W-:Y:S01]  /*6710*/  IADD3 R0, P2, PT, R3, UR16, RZ ;  /* 0x0000001003007c10 */ /* 0x020fe2000ff5e0ff */
[C---:B------:R-:W-:Y:S01]  /*6720*/  IMAD.SHL.U32 R47, R6.reuse, 0x20, RZ ;  /* 0x00000020062f7824 */ /* 0x040fe200078e00ff */
[----:B------:R-:W-:Y:S01]  /*6730*/  SHF.R.S32.HI R2, RZ, 0x1f, R8 ;  /* 0x0000001fff027819 */ /* 0x000fe20000011408 */
[C---:B------:R-:W-:Y:S01]  /*6740*/  IMAD R14, R6.reuse, 0x28, RZ ;  /* 0x00000028060e7824 */ /* 0x040fe200078e02ff */
[----:B------:R-:W-:Y:S01]  /*6750*/  SHF.R.S32.HI R72, RZ, 0x1f, R75 ;  /* 0x0000001fff487819 */ /* 0x000fe2000001144b */
[----:B------:R-:W-:Y:S01]  /*6760*/  IMAD R12, R6, 0x30, RZ ;  /* 0x00000030060c7824 */ /* 0x000fe200078e02ff */
[----:B------:R-:W-:Y:S07]  /*6770*/  BRA.U UP0, `(.L_x_5) ;  /* 0x0000000100187547 */ /* 0x000fee000b800000 */
[----:B------:R-:W-:Y:S01]  /*6780*/  ELECT P0, URZ, PT ;  /* 0x0000000000ff782f */ /* 0x000fe20003800000 */
[----:B------:R-:W-:Y:S01]  /*6790*/  IMAD.MOV.U32 R2, RZ, RZ, 0x1 ;  /* 0x00000001ff027424 */ /* 0x000fe200078e00ff */
[----:B------:R-:W-:Y:S01]  /*67a0*/  UMOV UR6, 0x40 ;  /* 0x0000004000067882 */ /* 0x000fe20000000000 */
[----:B------:R-:W-:Y:S01]  /*67b0*/  UVIRTCOUNT.DEALLOC.SMPOOL 0x80 ;  /* 0x000000800000784c */ /* 0x000fe20000000000 */
[----:B------:R-:W-:-:S09]  /*67c0*/  ULEA UR6, UR5, UR6, 0x18 ;  /* 0x0000000605067291 */ /* 0x000fd2000f8ec0ff */
[----:B------:R0:W-:Y:S03]  /*67d0*/  @P0 STS.U8 [UR6], R2 ;  /* 0x00000002ff000988 */ /* 0x0001e60008000006 */
.L_x_5:
[----:B------:R-:W-:Y:S01]  /*67e0*/  STL [R1+0x16e0], R7 ;  /* 0x0016e00701007387 */ /* 0x000fe20000100800 */
[----:B------:R-:W-:Y:S02]  /*67f0*/  LEA.HI.X.SX32 R3, R3, UR17, 0x1, P2 ;  /* 0x0000001103037c11 */ /* 0x000fe400090f0eff */
[----:B0-----:R-:W-:Y:S01]  /*6800*/  IADD3 R2, P0, PT, R4, UR16, RZ ;  /* 0x0000001004027c10 */ /* 0x001fe2000ff1e0ff */
[----:B------:R0:W-:Y:S01]  /*6810*/  STL [R1+0x16dc], R5 ;  /* 0x0016dc0501007387 */ /* 0x0001e20000100800 */
[-C--:B------:R-:W-:Y:S01]  /*6820*/  IADD3 R42, P2, PT, R42, R0.reuse, RZ ;  /* 0x000000002a2a7210 */ /* 0x080fe20007f5e0ff */
[----:B------:R-:W-:Y:S01]  /*6830*/  ULOP3.LUT UR4, UR4, 0x600000, URZ, 0xc0, !UPT ;  /* 0x0060000004047892 */ /* 0x000fe2000f8ec0ff */
[----:B------:R-:W-:Y:S01]  /*6840*/  LEA.HI.X.SX32 R4, R4, UR17, 0x1, P0 ;  /* 0x0000001104047c11 */ /* 0x000fe200080f0eff */
[----:B------:R-:W-:Y:S01]  /*6850*/  VOTEU.ALL UP1, P4 ;  /* 0x0000000000ff7886 */ /* 0x000fe20002020000 */
[----:B------:R-:W-:Y:S01]  /*6860*/  VOTEU.ALL UP2, P4 ;  /* 0x0000000000ff7886 */ /* 0x000fe20002040000 */
[----:B------:R1:W-:Y:S01]  /*6870*/  STL [R1+0x2f0], R42 ;  /* 0x0002f02a01007387 */ /* 0x0003e20000100800 */
[----:B------:R-:W2:Y:S01]  /*6880*/  LDCU.64 UR20, c[0x0][0x358] ;  /* 0x00006b00ff1477ac */ /* 0x000ea20008000a00 */
[C---:B0-----:R-:W-:Y:S01]  /*6890*/  IMAD R5, R6.reuse, 0x19, RZ ;  /* 0x0000001906057824 */ /* 0x041fe200078e02ff */
[----:B------:R-:W0:Y:S04]  /*68a0*/  LDCU UR6, c[0x0][0x3b0] ;  /* 0x00007600ff0677ac */ /* 0x000e280008000800 */
[----:B------:R-:W-:Y:S01]  /*68b0*/  SHF.R.S32.HI R7, RZ, 0x1f, R5 ;  /* 0x0000001fff077819 */ /* 0x000fe20000011405 */
[----:B------:R-:W-:Y:S01]  /*68c0*/  IMAD.SHL.U32 R7, R6, 0x2, RZ ;  /* 0x0000000206077824 */ /* 0x000fe200078e00ff */
[----:B-1----:R-:W-:-:S04]  /*68d0*/  IADD3 R42, P0, PT, R87, R0, RZ ;  /* 0x00000000572a7210 */ /* 0x002fc80007f1e0ff */
[----:B------:R-:W-:Y:S01]  /*68e0*/  SHF.R.S32.HI R7, RZ, 0x1f, R7 ;  /* 0x0000001fff077819 */ /* 0x000fe20000011407 */
[----:B------:R1:W-:Y:S04]  /*68f0*/  STL [R1+0xb58], R42 ;  /* 0x000b582a01007387 */ /* 0x0003e80000100800 */
[----:B------:R-:W-:-:S05]  /*6900*/  IMAD.X R7, R7, 0x1, R3, P2 ;  /* 0x0000000107077824 */ /* 0x000fca00010e0603 */
[----:B------:R3:W-:Y:S01]  /*6910*/  STL [R1+0x2ec], R7 ;  /* 0x0002ec0701007387 */ /* 0x0007e20000100800 */
[----:B-1----:R-:W-:Y:S02]  /*6920*/  SHF.R.S32.HI R42, RZ, 0x1f, R47 ;  /* 0x0000001fff2a7819 */ /* 0x002fe4000001142f */
[----:B---3--:R-:W-:Y:S01]  /*6930*/  IADD3 R7, P2, PT, R87, R2, RZ ;  /* 0x0000000257077210 */ /* 0x008fe20007f5e0ff */
[----:B------:R-:W-:-:S04]  /*6940*/  IMAD R87, R6, 0x21, RZ ;  /* 0x0000002106577824 */ /* 0x000fc800078e02ff */
[----:B------:R1:W-:Y:S01]  /*6950*/  STL [R1+0xb60], R7 ;  /* 0x000b600701007387 */ /* 0x0003e20000100800 */
[----:B------:R-:W-:Y:S01]  /*6960*/  SHF.R.S32.HI R87, RZ, 0x1f, R87 ;  /* 0x0000001fff577819 */ /* 0x000fe20000011457 */
[C---:B-1----:R-:W-:Y:S02]  /*6970*/  IMAD.X R7, R84.reuse, 0x1, R3, P0 ;  /* 0x0000000154077824 */ /* 0x042fe400000e0603 */
[----:B------:R-:W-:-:S03]  /*6980*/  IMAD.X R84, R84, 0x1, R4, P2 ;  /* 0x0000000154547824 */ /* 0x000fc600010e0604 */
[----:B------:R1:W-:Y:S02]  /*6990*/  STL [R1+0xb54], R7 ;  /* 0x000b540701007387 */ /* 0x0003e40000100800 */
[----:B-1----:R-:W-:-:S05]  /*69a0*/  IADD3 R7, P0, PT, R11, R0, RZ ;  /* 0x000000000b077210 */ /* 0x002fca0007f1e0ff */
[----:B------:R1:W-:Y:S04]  /*69b0*/  STL [R1+0xb68], R7 ;  /* 0x000b680701007387 */ /* 0x0003e80000100800 */
[----:B------:R3:W-:Y:S01]  /*69c0*/  STL [R1+0xb5c], R84 ;  /* 0x000b5c5401007387 */ /* 0x0007e20000100800 */
[----:B-1----:R-:W-:Y:S02]  /*69d0*/  SHF.R.S32.HI R7, RZ, 0x1f, R11 ;  /* 0x0000001fff077819 */ /* 0x002fe4000001140b */
[----:B---3--:R-:W-:-:S03]  /*69e0*/  IADD3 R84, P2, PT, R13, R0, RZ ;  /* 0x000000000d547210 */ /* 0x008fc60007f5e0ff */
[--C-:B------:R-:W-:Y:S02]  /*69f0*/  IMAD.X R7, R7, 0x1, R3.reuse, P0 ;  /* 0x0000000107077824 */ /* 0x100fe400000e0603 */
[----:B------:R1:W-:Y:S04]  /*6a00*/  STL [R1+0xbd8], R84 ;  /* 0x000bd85401007387 */ /* 0x0003e80000100800 */
[----:B------:R3:W-:Y:S01]  /*6a10*/  STL [R1+0xb64], R7 ;  /* 0x000b640701007387 */ /* 0x0007e20000100800 */
[----:B-1----:R-:W-:Y:S02]  /*6a20*/  IADD3 R84, P0, PT, R13, R2, RZ ;  /* 0x000000020d547210 */ /* 0x002fe40007f1e0ff */
[----:B------:R-:W-:Y:S01]  /*6a30*/  SHF.R.S32.HI R13, RZ, 0x1f, R14 ;  /* 0x0000001fff0d7819 */ /* 0x000fe2000001140e */
[----:B---3--:R-:W-:-:S02]  /*6a40*/  IMAD.X R7, R78, 0x1, R3, P2 ;  /* 0x000000014e077824 */ /* 0x008fc400010e0603 */
[----:B------:R1:W-:Y:S01]  /*6a50*/  STL [R1+0xbe0], R84 ;  /* 0x000be05401007387 */ /* 0x0003e20000100800 */
[----:B------:R-:W-:-:S03]  /*6a60*/  IMAD.X R78, R78, 0x1, R4, P0 ;  /* 0x000000014e4e7824 */ /* 0x000fc600000e0604 */
[----:B------:R3:W-:Y:S01]  /*6a70*/  STL [R1+0xbd4], R7 ;  /* 0x000bd40701007387 */ /* 0x0007e20000100800 */
[----:B-1----:R-:W-:Y:S01]  /*6a80*/  IMAD R84, R6, 0x29, RZ ;  /* 0x0000002906547824 */ /* 0x002fe200078e02ff */
[----:B---3--:R-:W-:-:S05]  /*6a90*/  IADD3 R7, P2, PT, R8, R0, RZ ;  /* 0x0000000008077210 */ /* 0x008fca0007f5e0ff */
[----:B------:R1:W-:Y:S04]  /*6aa0*/  STL [R1+0xbe8], R7 ;  /* 0x000be80701007387 */ /* 0x0003e80000100800 */
[----:B------:R3:W-:Y:S01]  /*6ab0*/  STL [R1+0xbdc], R78 ;  /* 0x000bdc4e01007387 */ /* 0x0007e20000100800 */
[----:B-1----:R-:W-:Y:S02]  /*6ac0*/  SHF.R.S32.HI R7, RZ, 0x1f, R8 ;  /* 0x0000001fff077819 */ /* 0x002fe40000011408 */
[----:B---3--:R-:W-:-:S03]  /*6ad0*/  IADD3 R78, P0, PT, R75, R0, RZ ;  /* 0x000000004b4e7210 */ /* 0x008fc60007f1e0ff */
[----:B------:R-:W-:Y:S01]  /*6ae0*/  IMAD.X R7, R7, 0x1, R3, P2 ;  /* 0x0000000107077824 */ /* 0x000fe200010e0603 */
[----:B------:R-:W-:Y:S01]  /*6af0*/  IADD3 R75, P2, PT, R75, R2, RZ ;  /* 0x000000024b4b7210 */ /* 0x000fe20007f5e0ff */
[----:B------:R1:W-:Y:S04]  /*6b00*/  STL [R1+0xc58], R78 ;  /* 0x000c584e01007387 */ /* 0x0003e80000100800 */
[----:B------:R3:W-:Y:S01]  /*6b10*/  STL [R1+0xbe4], R7 ;  /* 0x000be40701007387 */ /* 0x0007e20000100800 */
[----:B-1----:R-:W-:-:S03]  /*6b20*/  SHF.R.S32.HI R78, RZ, 0x1f, R84 ;  /* 0x0000001fff4e7819 */ /* 0x002fc60000011454 */
[----:B---3--:R-:W3:Y:S04]  /*6b30*/  LDL.LU R7, [R1+0x16e0] ;  /* 0x0016e00001077983 */ /* 0x008ee80000300800 */
[----:B------:R1:W-:Y:S02]  /*6b40*/  STL [R1+0xc60], R75 ;  /* 0x000c604b01007387 */ /* 0x0003e40000100800 */
[----:B-1----:R-:W-:Y:S01]  /*6b50*/  IMAD.X R75, R72, 0x1, R3, P0 ;  /* 0x00000001484b7824 */ /* 0x002fe200000e0603 */
[----:B------:R-:W-:-:S04]  /*6b60*/  IADD3 R5, P0, PT, R5, R0, RZ ;  /* 0x0000000005057210 */ /* 0x000fc80007f1e0ff */
[----:B------:R1:W-:Y:S04]  /*6b70*/  STL [R1+0xc54], R75 ;  /* 0x000c544b01007387 */ /* 0x0003e80000100800 */
[----:B------:R4:W-:Y:S01]  /*6b80*/  STL [R1+0xc68], R5 ;  /* 0x000c680501007387 */ /* 0x0009e20000100800 */
[----:B-1----:R-:W-:Y:S01]  /*6b90*/  SHF.R.S32.HI R75, RZ, 0x1f, R12 ;  /* 0x0000001fff4b7819 */ /* 0x002fe2000001140c */
[----:B----4-:R-:W-:Y:S02]  /*6ba0*/  IMAD.X R5, R72, 0x1, R4, P2 ;  /* 0x0000000148057824 */ /* 0x010fe400010e0604 */
[----:B------:R-:W-:-:S03]  /*6bb0*/  IMAD R72, R6, 0x19, RZ ;  /* 0x0000001906487824 */ /* 0x000fc600078e02ff */
[----:B------:R1:W-:Y:S02]  /*6bc0*/  STL [R1+0xc5c], R5 ;  /* 0x000c5c0501007387 */ /* 0x0003e40000100800 */
[----:B------:R-:W-:Y:S02]  /*6bd0*/  SHF.R.S32.HI R72, RZ, 0x1f, R72 ;  /* 0x0000001fff487819 */ /* 0x000fe40000011448 */
[----:B-1----:R-:W-:-:S05]  /*6be0*/  IADD3 R5, P2, PT, R47, R0, RZ ;  /* 0x000000002f057210 */ /* 0x002fca0007f5e0ff */
[----:B------:R1:W-:Y:S04]  /*6bf0*/  STL [R1+0xcd8], R5 ;  /* 0x000cd80501007387 */ /* 0x0003e80000100800 */
[----:B-1----:R-:W4:Y:S01]  /*6c00*/  LDL.LU R5, [R1+0x16dc] ;  /* 0x0016dc0001057983 */ /* 0x002f220000300800 */
[----:B------:R-:W-:Y:S01]  /*6c10*/  IMAD.X R72, R72, 0x1, R3, P0 ;  /* 0x0000000148487824 */ /* 0x000fe200000e0603 */
[----:B------:R-:W-:Y:S01]  /*6c20*/  IADD3 R47, P0, PT, R47, R2, RZ ;  /* 0x000000022f2f7210 */ /* 0x000fe20007f1e0ff */
[----:B------:R-:W-:-:S03]  /*6c30*/  UIADD3 UR10, UPT, UPT, UR8, UR4, URZ ;  /* 0x00000004080a7290 */ /* 0x000fc6000fffe0ff */
[----:B------:R1:W-:Y:S04]  /*6c40*/  STL [R1+0xc64], R72 ;  /* 0x000c644801007387 */ /* 0x0003e80000100800 */
[----:B------:R0:W-:Y:S01]  /*6c50*/  STL [R1+0x11f0], R47 ;  /* 0x0011f02f01007387 */ /* 0x0001e20000100800 */
[----:B-1----:R-:W-:Y:S02]  /*6c60*/  IMAD R72, R6, 0x21, RZ ;  /* 0x0000002106487824 */ /* 0x002fe400078e02ff */
[----:B0-----:R-:W-:-:S03]  /*6c70*/  IMAD.X R47, R42, 0x1, R3, P2 ;  /* 0x000000012a2f7824 */ /* 0x001fc600010e0603 */
[-C--:B------:R-:W-:Y:S02]  /*6c80*/  IADD3 R72, P2, PT, R72, R0.reuse, RZ ;  /* 0x0000000048487210 */ /* 0x080fe40007f5e0ff */
[----:B------:R0:W-:Y:S04]  /*6c90*/  STL [R1+0xcd4], R47 ;  /* 0x000cd42f01007387 */ /* 0x0001e80000100800 */
[----:B------:R1:W-:Y:S01]  /*6ca0*/  STL [R1+0x124c], R72 ;  /* 0x00124c4801007387 */ /* 0x0003e20000100800 */
[----:B0-----:R-:W-:Y:S01]  /*6cb0*/  IMAD.X R47, R42, 0x1, R4, P0 ;  /* 0x000000012a2f7824 */ /* 0x001fe200000e0604 */
[----:B------:R-:W-:Y:S01]  /*6cc0*/  IADD3 R42, P0, PT, R14, R0, RZ ;  /* 0x000000000e2a7210 */ /* 0x000fe20007f1e0ff */
[----:B-1----:R-:W-:-:S03]  /*6cd0*/  IMAD.X R72, R87, 0x1, R3, P2 ;  /* 0x0000000157487824 */ /* 0x002fc600010e0603 */
[----:B------:R0:W-:Y:S04]  /*6ce0*/  STL [R1+0x11ec], R47 ;  /* 0x0011ec2f01007387 */ /* 0x0001e80000100800 */
[----:B------:R1:W-:Y:S04]  /*6cf0*/  STL [R1+0x127c], R42 ;  /* 0x00127c2a01007387 */ /* 0x0003e80000100800 */
[----:B------:R-:W-:Y:S01]  /*6d00*/  STL [R1+0x1204], R72 ;  /* 0x0012044801007387 */ /* 0x000fe20000100800 */
[----:B0-----:R-:W-:Y:S01]  /*6d10*/  IADD3 R47, P2, PT, R14, R2, RZ ;  /* 0x000000020e2f7210 */ /* 0x001fe20007f5e0ff */
[----:B-1----:R-:W-:Y:S01]  /*6d20*/  IMAD.X R42, R13, 0x1, R3, P0 ;  /* 0x000000010d2a7824 */ /* 0x002fe200000e0603 */
[----:B------:R-:W-:-:S03]  /*6d30*/  IADD3 R14, P0, PT, R84, R0, RZ ;  /* 0x00000000540e7210 */ /* 0x000fc60007f1e0ff */
[----:B------:R-:W-:Y:S04]  /*6d40*/  STL [R1+0x1284], R47 ;  /* 0x0012842f01007387 */ /* 0x000fe80000100800 */
[----:B------:R-:W-:Y:S04]  /*6d50*/  STL [R1+0x1264], R42 ;  /* 0x0012642a01007387 */ /* 0x000fe80000100800 */
[----:B------:R0:W-:Y:S04]  /*6d60*/  STL [R1+0x12ac], R14 ;  /* 0x0012ac0e01007387 */ /* 0x0001e80000100800 */
[----:B------:R-:W2:Y:S04]  /*6d70*/  LDL.LU R84, [R1+0x5dc] ;  /* 0x0005dc0001547983 */ /* 0x000ea80000300800 */
[----:B------:R-:W-:Y:S01]  /*6d80*/  STL [R1+0x1cd0], R6 ;  /* 0x001cd00601007387 */ /* 0x000fe20000100800 */
[----:B------:R-:W-:-:S04]  /*6d90*/  @!UP1 UIADD3 UR4, UPT, UPT, -UR7, 0x100000, URZ ;  /* 0x0010000007049890 */ /* 0x000fc8000fffe1ff */
[----:B------:R-:W-:Y:S02]  /*6da0*/  @!UP1 USHF.L.U32 UR5, UR4, 0xb, URZ ;  /* 0x0000000b04059899 */ /* 0x000fe400080006ff */
[----:B------:R-:W-:Y:S01]  /*6db0*/  @!UP1 USHF.L.U32 UR4, UR4, 0x1, URZ ;  /* 0x0000000104049899 */ /* 0x000fe200080006ff */
[----:B0-----:R-:W0:Y:S01]  /*6dc0*/  LDC R14, c[0x0][0x3a0] ;  /* 0x0000e800ff0e7b82 */ /* 0x001e220000000800 */
[----:B------:R-:W-:Y:S04]  /*6dd0*/  STL [R1+0x1ccc], R47 ;  /* 0x001ccc2f01007387 */ /* 0x000fe80000100800 */
[----:B------:R-:W-:Y:S04]  /*6de0*/  STL [R1+0x1cc8], R11 ;  /* 0x001cc80b01007387 */ /* 0x000fe80000100800 */
[----:B------:R-:W-:Y:S04]  /*6df0*/  STL [R1+0x1cc4], R8 ;  /* 0x001cc40801007387 */ /* 0x000fe80000100800 */
[----:B------:R-:W-:Y:S04]  /*6e00*/  STL [R1+0x1cc0], R87 ;  /* 0x001cc05701007387 */ /* 0x000fe80000100800 */
[----:B------:R-:W-:Y:S04]  /*6e10*/  STL [R1+0x1b94], R64 ;  /* 0x001b944001007387 */ /* 0x000fe80000100800 */
[----:B------:R-:W-:Y:S04]  /*6e20*/  STL [R1+0x1bb8], R64 ;  /* 0x001bb84001007387 */ /* 0x000fe80000100800 */
[----:B------:R1:W-:Y:S04]  /*6e30*/  STL [R1+0x1bd0], R64 ;  /* 0x001bd04001007387 */ /* 0x0003e80000100800 */
[----:B------:R-:W-:Y:S04]  /*6e40*/  STL [R1+0x1b90], R10 ;  /* 0x001b900a01007387 */ /* 0x000fe80000100800 */
[----:B------:R-:W-:Y:S01]  /*6e50*/  STL [R1+0x1bd4], R10 ;  /* 0x001bd40a01007387 */ /* 0x000fe20000100800 */
[----:B-1----:R-:W-:Y:S01]  /*6e60*/  IMAD.X R64, R13, 0x1, R4, P2 ;  /* 0x000000010d407824 */ /* 0x002fe200010e0604 */
[----:B------:R-:W-:-:S02]  /*6e70*/  IADD3 R72, P2, PT, R12, R0, RZ ;  /* 0x000000000c487210 */ /* 0x000fc40007f5e0ff */
[----:B------:R-:W-:Y:S04]  /*6e80*/  STL [R1+0x1c2c], R10 ;  /* 0x001c2c0a01007387 */ /* 0x000fe80000100800 */
        /* <DEDUP_REMOVED lines=8> */
[----:B----4-:R-:W-:Y:S04]  /*6f10*/  STL [R1+0x1a18], R5 ;  /* 0x001a180501007387 */ /* 0x010fe80000100800 */
[----:B------:R-:W-:Y:S04]  /*6f20*/  STL [R1+0x1a38], R5 ;  /* 0x001a380501007387 */ /* 0x000fe80000100800 */
[----:B------:R-:W-:Y:S04]  /*6f30*/  STL [R1+0x1a94], R5 ;  /* 0x001a940501007387 */ /* 0x000fe80000100800 */
[----:B------:R-:W-:Y:S04]  /*6f40*/  STL [R1+0x1b9c], R5 ;  /* 0x001b9c0501007387 */ /* 0x000fe80000100800 */
[----:B------:R-:W-:Y:S04]  /*6f50*/  STL [R1+0x1bdc], R5 ;  /* 0x001bdc0501007387 */ /* 0x000fe80000100800 */
[----:B------:R-:W-:Y:S04]  /*6f60*/  STL [R1+0x1c34], R5 ;  /* 0x001c340501007387 */ /* 0x000fe80000100800 */
[----:B------:R-:W-:Y:S04]  /*6f70*/  STL [R1+0x1c78], R5 ;  /* 0x001c780501007387 */ /* 0x000fe80000100800 */
[----:B------:R-:W-:Y:S04]  /*6f80*/  STL [R1+0x1c7c], R5 ;  /* 0x001c7c0501007387 */ /* 0x000fe80000100800 */
[----:B---3--:R-:W-:Y:S04]  /*6f90*/  STL [R1+0x1a08], R7 ;  /* 0x001a080701007387 */ /* 0x008fe80000100800 */
        /* <DEDUP_REMOVED lines=23> */
[----:B------:R-:W-:Y:S04]  /*7110*/  STL.64 [R1+0x1940], R16 ;  /* 0x0019401001007387 */ /* 0x000fe80000100a00 */
[----:B------:R-:W-:Y:S04]  /*7120*/  STL [R1+0x1be8], R17 ;  /* 0x001be81101007387 */ /* 0x000fe80000100800 */
[----:B------:R-:W-:Y:S04]  /*7130*/  STL [R1+0x1c88], R17 ;  /* 0x001c881101007387 */ /* 0x000fe80000100800 */
[----:B------:R-:W-:Y:S04]  /*7140*/  STL [R1+0x1aa0], R16 ;  /* 0x001aa01001007387 */ /* 0x000fe80000100800 */
[----:B------:R-:W-:Y:S04]  /*7150*/  STL [R1+0x1ba8], R16 ;  /* 0x001ba81001007387 */ /* 0x000fe80000100800 */
[----:B------:R-:W-:Y:S04]  /*7160*/  STL [R1+0x1bec], R16 ;  /* 0x001bec1001007387 */ /* 0x000fe80000100800 */
[----:B------:R-:W-:Y:S04]  /*7170*/  STL [R1+0x1c40], R16 ;  /* 0x001c401001007387 */ /* 0x000fe80000100800 */
[----:B------:R-:W-:Y:S04]  /*7180*/  STL.64 [R1+0x1928], R18 ;  /* 0x0019281201007387 */ /* 0x000fe80000100a00 */
        /* <DEDUP_REMOVED lines=8> */
[----:B------:R1:W-:Y:S04]  /*7210*/  STL [R1+0x19d0], R19 ;  /* 0x0019d01301007387 */ /* 0x0003e80000100800 */
[----:B------:R0:W-:Y:S04]  /*7220*/  STL [R1+0x1920], R21 ;  /* 0x0019201501007387 */ /* 0x0001e80000100800 */
[----:B------:R-:W-:Y:S04]  /*7230*/  STL [R1+0x1918], R22 ;  /* 0x0019181601007387 */ /* 0x000fe80000100800 */
[----:B------:R-:W-:Y:S01]  /*7240*/  STL [R1+0x1914], R23 ;  /* 0x0019141701007387 */ /* 0x000fe20000100800 */
[----:B------:R-:W-:Y:S03]  /*7250*/  STTM.x64 tmem[UR10], RZ ;  /* 0x000000ff000079ed */ /* 0x000fe6000834000a */
[----:B------:R-:W-:Y:S01]  /*7260*/  STL [R1+0x1950], R23 ;  /* 0x0019501701007387 */ /* 0x000fe20000100800 */
[----:B-1----:R-:W-:Y:S01]  /*7270*/  PRMT R19, RZ, 0x7610, R19 ;  /* 0x00007610ff137816 */ /* 0x002fe20000000013 */
[----:B------:R-:W-:-:S02]  /*7280*/  @!P1 IMAD.MOV.U32 R13, RZ, RZ, R3 ;  /* 0x000000ffff0d9224 */ /* 0x000fc400078e0003 */
[----:B------:R-:W-:Y:S01]  /*7290*/  STL.64 [R1+0x1970], R22 ;  /* 0x0019701601007387 */ /* 0x000fe20000100a00 */
[----:B------:R-:W-:Y:S01]  /*72a0*/  PRMT R18, RZ, 0x7610, R18 ;  /* 0x00007610ff127816 */ /* 0x000fe20000000012 */
[----:B0-----:R-:W-:Y:S02]  /*72b0*/  VIADD R21, R14, 0xffffffdf ;  /* 0xffffffdf0e157836 */ /* 0x001fe40000000000 */
[----:B------:R-:W-:Y:S01]  /*72c0*/  STL.64 [R1+0x1980], R22 ;  /* 0x0019801601007387 */ /* 0x000fe20000100a00 */
[----:B------:R-:W-:Y:S01]  /*72d0*/  PRMT R6, RZ, 0x7610, R6 ;  /* 0x00007610ff067816 */ /* 0x000fe20000000006 */
[----:B------:R-:W0:Y:S02]  /*72e0*/  LDC R14, c[0x0][0x3a0] ;  /* 0x0000e800ff0e7b82 */ /* 0x000e240000000800 */
[----:B------:R-:W-:Y:S04]  /*72f0*/  STL.64 [R1+0x1990], R22 ;  /* 0x0019901601007387 */ /* 0x000fe80000100a00 */
[----:B------:R-:W-:Y:S04]  /*7300*/  STL.64 [R1+0x19a0], R22 ;  /* 0x0019a01601007387 */ /* 0x000fe80000100a00 */
[----:B------:R-:W-:Y:S04]  /*7310*/  STL.64 [R1+0x19b0], R22 ;  /* 0x0019b01601007387 */ /* 0x000fe80000100a00 */
[----:B------:R-:W-:Y:S04]  /*7320*/  STL.64 [R1+0x19c0], R22 ;  /* 0x0019c01601007387 */ /* 0x000fe80000100a00 */
[----:B------:R-:W-:Y:S04]  /*7330*/  STL.64 [R1+0x19d8], R22 ;  /* 0x0019d81601007387 */ /* 0x000fe80000100a00 */
[----:B------:R-:W-:Y:S04]  /*7340*/  STL [R1+0x1910], R24 ;  /* 0x0019101801007387 */ /* 0x000fe80000100800 */
[----:B------:R-:W-:Y:S04]  /*7350*/  STL [R1+0x190c], R26 ;  /* 0x00190c1a01007387 */ /* 0x000fe80000100800 */
[----:B------:R-:W-:Y:S04]  /*7360*/  STL [R1+0x1908], R25 ;  /* 0x0019081901007387 */ /* 0x000fe80000100800 */
[----:B------:R-:W-:Y:S04]  /*7370*/  STL [R1+0x1930], R25 ;  /* 0x0019301901007387 */ /* 0x000fe80000100800 */
[----:B------:R-:W-:Y:S04]  /*7380*/  STL.64 [R1+0x1948], R24 ;  /* 0x0019481801007387 */ /* 0x000fe80000100a00 */
[----:B------:R-:W-:Y:S04]  /*7390*/  STL.64 [R1+0x19e0], R24 ;  /* 0x0019e01801007387 */ /* 0x000fe80000100a00 */
        /* <DEDUP_REMOVED lines=40> */
[----:B------:R-:W-:Y:S02]  /*7620*/  STTM.x64 tmem[UR10+0x40], RZ ;  /* 0x000040ff000079ed */ /* 0x000fe4000834000a */
[----:B------:R-:W-:Y:S01]  /*7630*/  STL [R1+0x1cb4], R32 ;  /* 0x001cb42001007387 */ /* 0x000fe20000100800 */
[----:B------:R-:W-:-:S02]  /*7640*/  PRMT R22, RZ, 0x7610, R22 ;  /* 0x00007610ff167816 */ /* 0x000fc40000000016 */
[----:B------:R-:W-:Y:S01]  /*7650*/  PRMT R23, RZ, 0x7610, R23 ;  /* 0x00007610ff177816 */ /* 0x000fe20000000017 */
[----:B------:R-:W-:Y:S01]  /*7660*/  STL [R1+0x18ec], R34 ;  /* 0x0018ec2201007387 */ /* 0x000fe20000100800 */
[----:B------:R-:W-:Y:S02]  /*7670*/  PRMT R47, RZ, 0x7610, R47 ;  /* 0x00007610ff2f7816 */ /* 0x000fe4000000002f */
[----:B------:R-:W-:Y:S01]  /*7680*/  PRMT R11, RZ, 0x7610, R11 ;  /* 0x00007610ff0b7816 */ /* 0x000fe2000000000b */
[----:B------:R-:W-:Y:S01]  /*7690*/  STL [R1+0x18e8], R33 ;  /* 0x0018e82101007387 */ /* 0x000fe20000100800 */
[----:B------:R-:W-:Y:S02]  /*76a0*/  ISETP.GE.U32.AND P2, PT, R21, 0x7fffff60, PT ;  /* 0x7fffff601500780c */ /* 0x000fe40003f46070 */
[----:B------:R-:W-:Y:S01]  /*76b0*/  PRMT R8, RZ, 0x7610, R8 ;  /* 0x00007610ff087816 */ /* 0x000fe20000000008 */
[----:B------:R-:W-:Y:S01]  /*76c0*/  STL [R1+0x1aa8], R33 ;  /* 0x001aa82101007387 */ /* 0x000fe20000100800 */
[----:B------:R-:W1:Y:S03]  /*76d0*/  LDC R21, c[0x0][0x3a0] ;  /* 0x0000e800ff157b82 */ /* 0x000e660000000800 */
        /* <DEDUP_REMOVED lines=17> */
[----:B------:R3:W-:Y:S04]  /*77f0*/  STL.64 [R1+0x1a10], R38 ;  /* 0x001a102601007387 */ /* 0x0007e80000100a00 */
[----:B------:R-:W-:Y:S04]  /*7800*/  STL [R1+0x18d0], R40 ;  /* 0x0018d02801007387 */ /* 0x000fe80000100800 */
[----:B------:R-:W-:Y:S04]  /*7810*/  STL [R1+0x18cc], R41 ;  /* 0x0018cc2901007387 */ /* 0x000fe80000100800 */
[----:B------:R-:W-:Y:S01]  /*7820*/  STL.64 [R1+0x1a20], R40 ;  /* 0x001a202801007387 */ /* 0x000fe20000100a00 */
[----:B---3--:R-:W-:Y:S01]  /*7830*/  IMAD.X R39, R78, 0x1, R3, P0 ;  /* 0x000000014e277824 */ /* 0x008fe200000e0603 */
[----:B------:R-:W-:-:S02]  /*7840*/  IADD3 R42, P0, PT, R12, R2, RZ ;  /* 0x000000020c2a7210 */ /* 0x000fc40007f1e0ff */
        /* <DEDUP_REMOVED lines=81> */
[----:B------:R-:W-:Y:S01]  /*7d60*/  STL [R1+0x12c8], R72 ;  /* 0x0012c84801007387 */ /* 0x000fe20000100800 */
[----:B------:R-:W-:-:S03]  /*7d70*/  IMAD.X R29, R75, 0x1, R4, P0 ;  /* 0x000000014b1d7824 */ /* 0x000fc600000e0604 */
[----:B------:R-:W-:Y:S04]  /*7d80*/  STL [R1+0x1294], R39 ;  /* 0x0012942701007387 */ /* 0x000fe80000100800 */
[----:B------:R-:W-:Y:S04]  /*7d90*/  STL [R1+0x12d0], R42 ;  /* 0x0012d02a01007387 */ /* 0x000fe80000100800 */
[----:B---3--:R-:W3:Y:S01]  /*7da0*/  LDL R89, [R1+0xb58] ;  /* 0x000b580001597983 */ /* 0x008ee20000100800 */
[----:B0-----:R-:W-:-:S03]  /*7db0*/  VIADD R14, R14, 0xffffffd7 ;  /* 0xffffffd70e0e7836 */ /* 0x001fc60000000000 */
[----:B------:R-:W-:Y:S04]  /*7dc0*/  STL [R1+0x12c4], R31 ;  /* 0x0012c41f01007387 */ /* 0x000fe80000100800 */
[----:B------:R-:W4:Y:S01]  /*7dd0*/  LDL R75, [R1+0xb54] ;  /* 0x000b5400014b7983 */ /* 0x000f220000100800 */
[----:B------:R-:W-:Y:S01]  /*7de0*/  @!P1 IMAD.MOV.U32 R12, RZ, RZ, R0 ;  /* 0x000000ffff0c9224 */ /* 0x000fe200078e0000 */
[----:B------:R-:W-:Y:S01]  /*7df0*/  STTM.x64 tmem[UR10+0x80], RZ ;  /* 0x000080ff000079ed */ /* 0x000fe2000834000a */
[----:B------:R-:W-:Y:S01]  /*7e00*/  STTM.x64 tmem[UR10+0xc0], RZ ;  /* 0x0000c0ff000079ed */ /* 0x000fe2000834000a */
[----:B------:R-:W-:Y:S01]  /*7e10*/  STTM.x64 tmem[UR10+0x100], RZ ;  /* 0x000100ff000079ed */ /* 0x000fe2000834000a */
[----:B------:R-:W-:Y:S01]  /*7e20*/  STTM.x64 tmem[UR10+0x140], RZ ;  /* 0x000140ff000079ed */ /* 0x000fe2000834000a */
[----:B------:R-:W-:Y:S01]  /*7e30*/  STTM.x64 tmem[UR10+0x180], RZ ;  /* 0x000180ff000079ed */ /* 0x000fe2000834000a */
[----:B------:R-:W-:Y:S01]  /*7e40*/  STTM.x64 tmem[UR10+0x1c0], RZ ;  /* 0x0001c0ff000079ed */ /* 0x000fe2000834000a */
[----:B------:R-:W0:Y:S02]  /*7e50*/  FENCE.VIEW.ASYNC.T ;  /* 0x00000000000073c6 */ /* 0x000e240000000200 */
[----:B0-----:R-:W-:Y:S01]  /*7e60*/  BAR.SYNC.DEFER_BLOCKING 0x0 ;  /* 0x0000000000007b1d */ /* 0x001fe20000010000 */
[----:B------:R-:W-:-:S02]  /*7e70*/  PRMT R53, RZ, 0x7610, R53 ;  /* 0x00007610ff357816 */ /* 0x000fc40000000035 */
[----:B------:R-:W-:-:S03]  /*7e80*/  ISETP.GE.U32.AND P0, PT, R14, 0x7fffff58, PT ;  /* 0x7fffff580e00780c */ /* 0x000fc60003f06070 */
[----:B------:R-:W-:Y:S04]  /*7e90*/  STL [R1+0x12cc], R29 ;  /* 0x0012cc1d01007387 */ /* 0x000fe80000100800 */
[----:B------:R-:W0:Y:S02]  /*7ea0*/  FENCE.VIEW.ASYNC.S ;  /* 0x00000000000073c6 */ /* 0x000e240000000000 */
[----:B0-----:R0:W0:Y:S02]  /*7eb0*/  @!UP2 SYNCS.EXCH.64 URZ, [UR11], UR4 ;  /* 0x000000040bffa5b2 */ /* 0x0010240008000100 */
[----:B0-----:R-:W-:Y:S06]  /*7ec0*/  BAR.SYNC.DEFER_BLOCKING 0x0 ;  /* 0x0000000000007b1d */ /* 0x001fec0000010000 */
[----:B--2---:R0:W2:Y:S01]  /*7ed0*/  @!P1 LDG.E.U8 R19, desc[UR20][R12.64] ;  /* 0x000000140c139981 */ /* 0x0040a2000c1e1100 */
[----:B-1----:R-:W-:-:S02]  /*7ee0*/  VIADD R14, R21, 0xffffffcf ;  /* 0xffffffcf150e7836 */ /* 0x002fc40000000000 */
[----:B0-----:R-:W-:Y:S02]  /*7ef0*/  @!P1 IMAD.MOV.U32 R12, RZ, RZ, R2 ;  /* 0x000000ffff0c9224 */ /* 0x001fe400078e0002 */
[----:B------:R-:W-:-:S05]  /*7f00*/  @!P1 IMAD.MOV.U32 R13, RZ, RZ, R4 ;  /* 0x000000ffff0d9224 */ /* 0x000fca00078e0004 */
[----:B------:R3:W2:Y:S01]  /*7f10*/  @!P1 LDG.E.U8 R22, desc[UR20][R12.64] ;  /* 0x000000140c169981 */ /* 0x0006a2000c1e1100 */
[----:B------:R-:W-:Y:S01]  /*7f20*/  ISETP.GE.U32.AND P1, PT, R14, 0x7fffff50, PT ;  /* 0x7fffff500e00780c */ /* 0x000fe20003f26070 */
[----:B---3--:R-:W-:Y:S02]  /*7f30*/  @!P6 IMAD.MOV.U32 R12, RZ, RZ, R89 ;  /* 0x000000ffff0ce224 */ /* 0x008fe400078e0059 */
[----:B------:R-:W3:Y:S01]  /*7f40*/  LDL R89, [R1+0x127c] ;  /* 0x00127c0001597983 */ /* 0x000ee20000100800 */
[----:B----4-:R-:W-:-:S03]  /*7f50*/  @!P6 IMAD.MOV.U32 R13, RZ, RZ, R75 ;  /* 0x000000ffff0de224 */ /* 0x010fc600078e004b */
[----:B------:R-:W4:Y:S04]  /*7f60*/  LDL R75, [R1+0x1264] ;  /* 0x00126400014b7983 */ /* 0x000f280000100800 */
[----:B------:R0:W2:Y:S04]  /*7f70*/  @!P6 LDG.E.U8 R18, desc[UR20][R12.64] ;  /* 0x000000140c12e981 */ /* 0x0000a8000c1e1100 */
[----:B------:R-:W0:Y:S04]  /*7f80*/  LDL R12, [R1+0xb5c] ;  /* 0x000b5c00010c7983 */ /* 0x000e280000100800 */
[----:B------:R-:W0:Y:S02]  /*7f90*/  LDL R13, [R1+0xb60] ;  /* 0x000b6000010d7983 */ /* 0x000e240000100800 */
[----:B0-----:R-:W-:-:S04]  /*7fa0*/  @!P6 LOP3.LUT R13, R13, R12, RZ, 0x3c, !PT ;  /* 0x0000000c0d0de212 */ /* 0x001fc800078e3cff */
[----:B------:R-:W-:-:S04]  /*7fb0*/  @!P6 LOP3.LUT R12, R13, R12, RZ, 0x3c, !PT ;  /* 0x0000000c0d0ce212 */ /* 0x000fc800078e3cff */
[----:B------:R-:W-:-:S05]  /*7fc0*/  @!P6 LOP3.LUT R13, R13, R12, RZ, 0x3c, !PT ;  /* 0x0000000c0d0de212 */ /* 0x000fca00078e3cff */
        /* <DEDUP_REMOVED lines=12> */
[----:B------:R-:W2:Y:S04]  /*8090*/  @!P5 LDG.E.U8 R6, desc[UR20][R12.64] ;  /* 0x000000140c06d981 */ /* 0x000ea8000c1e1100 */
[----:B--2---:R0:W-:Y:S04]  /*80a0*/  STL [R1+0x578], R6 ;  /* 0x0005780601007387 */ /* 0x0041e80000100800 */
[----:B0-----:R-:W2:Y:S04]  /*80b0*/  LDL.LU R6, [R1+0x1cd0] ;  /* 0x001cd00001067983 */ /* 0x001ea80000300800 */
[----:B------:R-:W2:Y:S04]  /*80c0*/  LDL R12, [R1+0xc54] ;  /* 0x000c5400010c7983 */ /* 0x000ea80000100800 */
[----:B------:R-:W2:Y:S02]  /*80d0*/  LDL R13, [R1+0xc58] ;  /* 0x000c5800010d7983 */ /* 0x000ea40000100800 */
[----:B--2---:R-:W-:-:S04]  /*80e0*/  @!P3 LOP3.LUT R13, R13, R12, RZ, 0x3c, !PT ;  /* 0x0000000c0d0db212 */ /* 0x004fc800078e3cff */
        /* <DEDUP_REMOVED lines=22> */
[----:B------:R-:W2:Y:S01]  /*8250*/  LDL R13, [R1+0x11f0] ;  /* 0x0011f000010d7983 */ /* 0x000ea20000100800 */
[----:B------:R-:W-:Y:S01]  /*8260*/  VIADD R14, R21, 0xffffffc7 ;  /* 0xffffffc7150e7836 */ /* 0x000fe20000000000 */
[----:B------:R-:W-:-:S04]  /*8270*/  PRMT R87, RZ, 0x7610, R87 ;  /* 0x00007610ff577816 */ /* 0x000fc80000000057 */
[----:B------:R-:W-:Y:S01]  /*8280*/  ISETP.GE.U32.AND P6, PT, R14, 0x7fffff48, PT ;  /* 0x7fffff480e00780c */ /* 0x000fe20003fc6070 */
[----:B------:R-:W-:Y:S01]  /*8290*/  VIADD R14, R21, 0xffffffbf ;  /* 0xffffffbf150e7836 */ /* 0x000fe20000000000 */
[----:B------:R-:W-:-:S04]  /*82a0*/  PRMT R33, RZ, 0x7610, R33 ;  /* 0x00007610ff217816 */ /* 0x000fc80000000021 */
[----:B------:R-:W-:Y:S01]  /*82b0*/  ISETP.GE.U32.AND P5, PT, R14, 0x7fffff40, PT ;  /* 0x7fffff400e00780c */ /* 0x000fe20003fa6070 */
[----:B------:R-:W-:Y:S01]  /*82c0*/  VIADD R14, R21, 0xffffffb7 ;  /* 0xffffffb7150e7836 */ /* 0x000fe20000000000 */
[----:B------:R-:W-:-:S04]  /*82d0*/  PRMT R25, RZ, 0x7610, R25 ;  /* 0x00007610ff197816 */ /* 0x000fc80000000019 */
[----:B------:R-:W-:Y:S01]  /*82e0*/  ISETP.GE.U32.AND P3, PT, R14, 0x7fffff38, PT ;  /* 0x7fffff380e00780c */ /* 0x000fe20003f66070 */
[----:B------:R-:W-:Y:S01]  /*82f0*/  VIADD R14, R21, 0xffffffaf ;  /* 0xffffffaf150e7836 */ /* 0x000fe20000000000 */
[----:B--2---:R-:W-:-:S04]  /*8300*/  @!P2 LOP3.LUT R13, R13, R12, RZ, 0x3c, !PT ;  /* 0x0000000c0d0da212 */ /* 0x004fc800078e3cff */
[----:B------:R-:W-:-:S04]  /*8310*/  @!P2 LOP3.LUT R12, R13, R12, RZ, 0x3c, !PT ;  /* 0x0000000c0d0ca212 */ /* 0x000fc800078e3cff */
[----:B------:R-:W-:-:S05]  /*8320*/  @!P2 LOP3.LUT R13, R13, R12, RZ, 0x3c, !PT ;  /* 0x0000000c0d0da212 */ /* 0x000fca00078e3cff */
[----:B------:R3:W2:Y:S02]  /*8330*/  @!P2 LDG.E.U8 R87, desc[UR20][R12.64] ;  /* 0x000000140c57a981 */ /* 0x0006a4000c1e1100 */
[----:B---3--:R-:W-:Y:S02]  /*8340*/  @!P0 IMAD.MOV.U32 R12, RZ, RZ, R89 ;  /* 0x000000ffff0c8224 */ /* 0x008fe400078e0059 */
[----:B----4-:R-:W-:-:S05]  /*8350*/  @!P0 IMAD.MOV.U32 R13, RZ, RZ, R75 ;  /* 0x000000ffff0d8224 */ /* 0x010fca00078e004b */
[----:B------:R0:W3:Y:S01]  /*8360*/  @!P0 LDG.E.U8 R33, desc[UR20][R12.64] ;  /* 0x000000140c218981 */ /* 0x0000e2000c1e1100 */
[----:B------:R-:W-:Y:S02]  /*8370*/  ISETP.GE.U32.AND P2, PT, R14, 0x7fffff30, PT ;  /* 0x7fffff300e00780c */ /* 0x000fe40003f46070 */
[----:B------:R-:W-:Y:S01]  /*8380*/  PRMT R14, RZ, 0x7610, R14 ;  /* 0x00007610ff0e7816 */ /* 0x000fe2000000000e */
[----:B0-----:R-:W-:Y:S02]  /*8390*/  @!P1 IMAD.MOV.U32 R12, RZ, RZ, R72 ;  /* 0x000000ffff0c9224 */ /* 0x001fe400078e0048 */
[----:B------:R-:W-:-:S05]  /*83a0*/  @!P1 IMAD.MOV.U32 R13, RZ, RZ, R31 ;  /* 0x000000ffff0d9224 */ /* 0x000fca00078e001f */
[----:B------:R0:W4:Y:S02]  /*83b0*/  @!P1 LDG.E.U8 R25, desc[UR20][R12.64] ;  /* 0x000000140c199981 */ /* 0x000124000c1e1100 */
[----:B0-----:R-:W-:Y:S02]  /*83c0*/  @!P0 IMAD.MOV.U32 R12, RZ, RZ, R47 ;  /* 0x000000ffff0c8224 */ /* 0x001fe400078e002f */
[----:B------:R-:W-:-:S05]  /*83d0*/  @!P0 IMAD.MOV.U32 R13, RZ, RZ, R64 ;  /* 0x000000ffff0d8224 */ /* 0x000fca00078e0040 */
[----:B------:R0:W3:Y:S01]  /*83e0*/  @!P0 LDG.E.U8 R14, desc[UR20][R12.64] ;  /* 0x000000140c0e8981 */ /* 0x0000e2000c1e1100 */
[C---:B------:R-:W-:Y:S01]  /*83f0*/  IMAD R72, R6.reuse, 0x31, RZ ;  /* 0x0000003106487824 */ /* 0x040fe200078e02ff */
[----:B------:R-:W-:Y:S01]  /*8400*/  PRMT R24, RZ, 0x7610, R24 ;  /* 0x00007610ff187816 */ /* 0x000fe20000000018 */
[----:B------:R-:W-:Y:S02]  /*8410*/  IMAD R47, R6, 0x38, RZ ;  /* 0x00000038062f7824 */ /* 0x000fe400078e02ff */
[----:B0-----:R-:W-:Y:S02]  /*8420*/  @!P1 IMAD.MOV.U32 R12, RZ, RZ, R42 ;  /* 0x000000ffff0c9224 */ /* 0x001fe400078e002a */
[----:B------:R-:W-:Y:S01]  /*8430*/  @!P1 IMAD.MOV.U32 R13, RZ, RZ, R29 ;  /* 0x000000ffff0d9224 */ /* 0x000fe200078e001d */
[----:B------:R-:W-:-:S04]  /*8440*/  SHF.R.S32.HI R42, RZ, 0x1f, R47 ;  /* 0x0000001fff2a7819 */ /* 0x000fc8000001142f */
[----:B------:R0:W4:Y:S01]  /*8450*/  @!P1 LDG.E.U8 R24, desc[UR20][R12.64] ;  /* 0x000000140c189981 */ /* 0x000122000c1e1100 */
[----:B------:R-:W-:Y:S01]  /*8460*/  IMAD.MOV.U32 R64, RZ, RZ, R84 ;  /* 0x000000ffff407224 */ /* 0x000fe200078e0054 */
[----:B------:R-:W-:Y:S02]  /*8470*/  PRMT R28, RZ, 0x7610, R28 ;  /* 0x00007610ff1c7816 */ /* 0x000fe4000000001c */
[----:B0-----:R-:W-:Y:S01]  /*8480*/  IADD3 R13, P1, PT, R47, R0, RZ ;  /* 0x000000002f0d7210 */ /* 0x001fe20007f3e0ff */
[----:B------:R-:W-:-:S04]  /*8490*/  VIADD R12, R21, 0xffffffa7 ;  /* 0xffffffa7150c7836 */ /* 0x000fc80000000000 */
[----:B------:R-:W-:Y:S01]  /*84a0*/  IMAD.X R84, R42, 0x1, R3, P1 ;  /* 0x000000012a547824 */ /* 0x000fe200008e0603 */
[----:B------:R-:W-:Y:S01]  /*84b0*/  ISETP.GE.U32.AND P1, PT, R12, 0x7fffff28, PT ;  /* 0x7fffff280c00780c */ /* 0x000fe20003f26070 */
[----:B------:R-:W-:Y:S01]  /*84c0*/  @!P6 IMAD.MOV.U32 R12, RZ, RZ, R13 ;  /* 0x000000ffff0ce224 */ /* 0x000fe200078e000d */
[----:B--2---:R0:W-:Y:S04]  /*84d0*/  STL [R1+0x560], R87 ;  /* 0x0005605701007387 */ /* 0x0041e80000100800 */
[----:B0-----:R-:W2:Y:S04]  /*84e0*/  LDL.LU R87, [R1+0x1cc0] ;  /* 0x001cc00001577983 */ /* 0x001ea80000300800 */
[----:B---3--:R0:W-:Y:S04]  /*84f0*/  STL [R1+0x54c], R14 ;  /* 0x00054c0e01007387 */ /* 0x0081e80000100800 */
[----:B----4-:R1:W-:Y:S01]  /*8500*/  STL [R1+0x550], R25 ;  /* 0x0005501901007387 */ /* 0x0103e20000100800 */
[----:B0-----:R-:W-:-:S02]  /*8510*/  SHF.R.S32.HI R14, RZ, 0x1f, R72 ;  /* 0x0000001fff0e7819 */ /* 0x001fc40000011448 */
[----:B-1----:R-:W-:-:S05]  /*8520*/  IADD3 R25, P0, PT, R72, R0, RZ ;  /* 0x0000000048197210 */ /* 0x002fca0007f1e0ff */
[----:B------:R-:W-:Y:S01]  /*8530*/  IMAD.X R29, R14, 0x1, R3, P0 ;  /* 0x000000010e1d7824 */ /* 0x000fe200000e0603 */
[----:B------:R-:W-:Y:S04]  /*8540*/  STL [R1+0x12b4], R25 ;  /* 0x0012b41901007387 */ /* 0x000fe80000100800 */
[----:B------:R-:W-:Y:S04]  /*8550*/  STL [R1+0x558], R33 ;  /* 0x0005582101007387 */ /* 0x000fe80000100800 */
[----:B------:R-:W-:Y:S04]  /*8560*/  STL [R1+0x12b0], R29 ;  /* 0x0012b01d01007387 */ /* 0x000fe80000100800 */
[----:B------:R0:W-:Y:S02]  /*8570*/  STL [R1+0x12bc], R13 ;  /* 0x0012bc0d01007387 */ /* 0x0001e40000100800 */
[----:B0-----:R-:W-:-:S05]  /*8580*/  @!P6 IMAD.MOV.U32 R13, RZ, RZ, R84 ;  /* 0x000000ffff0de224 */ /* 0x001fca00078e0054 */
[----:B------:R0:W3:Y:S01]  /*8590*/  @!P6 LDG.E.U8 R28, desc[UR20][R12.64] ;  /* 0x000000140c1ce981 */ /* 0x0000e2000c1e1100 */
[----:B------:R-:W-:Y:S02]  /*85a0*/  IADD3 R33, P0, PT, R0, R6, RZ ;  /* 0x0000000600217210 */ /* 0x000fe40007f1e0ff */
[----:B------:R-:W-:-:S03]  /*85b0*/  SHF.R.S32.HI R75, RZ, 0x1f, R6 ;  /* 0x0000001fff4b7819 */ /* 0x000fc60000011406 */
[----:B------:R-:W-:Y:S02]  /*85c0*/  STL [R1+0x2e0], R33 ;  /* 0x0002e02101007387 */ /* 0x000fe40000100800 */
[----:B------:R-:W-:Y:S02]  /*85d0*/  IMAD.X R31, R75, 0x1, R3, P0 ;  /* 0x000000014b1f7824 */ /* 0x000fe400000e0603 */
[----:B------:R-:W-:Y:S04]  /*85e0*/  STL [R1+0x12b8], R84 ;  /* 0x0012b85401007387 */ /* 0x000fe80000100800 */
[----:B------:R1:W-:Y:S01]  /*85f0*/  STL [R1+0x548], R24 ;  /* 0x0005481801007387 */ /* 0x0003e20000100800 */
[----:B------:R-:W-:Y:S02]  /*8600*/  PRMT R17, RZ, 0x7610, R17 ;  /* 0x00007610ff117816 */ /* 0x000fe40000000011 */
[----:B-1----:R-:W-:-:S05]  /*8610*/  IADD3 R24, P0, PT, R47, R2, RZ ;  /* 0x000000022f187210 */ /* 0x002fca0007f1e0ff */
[----:B------:R-:W-:Y:S02]  /*8620*/  IMAD.X R89, R42, 0x1, R4, P0 ;  /* 0x000000012a597824 */ /* 0x000fe400000e0604 */
[----:B0-----:R-:W-:Y:S02]  /*8630*/  @!P6 IMAD.MOV.U32 R12, RZ, RZ, R24 ;  /* 0x000000ffff0ce224 */ /* 0x001fe400078e0018 */
[----:B------:R-:W-:Y:S01]  /*8640*/  @!P6 IMAD.MOV.U32 R13, RZ, RZ, R89 ;  /* 0x000000ffff0de224 */ /* 0x000fe200078e0059 */
[----:B------:R-:W-:Y:S01]  /*8650*/  STL [R1+0x2dc], R31 ;  /* 0x0002dc1f01007387 */ /* 0x000fe20000100800 */
[----:B------:R-:W-:-:S03]  /*8660*/  IMAD.SHL.U32 R47, R6, 0x40, RZ ;  /* 0x00000040062f7824 */ /* 0x000fc600078e00ff */
[----:B------:R-:W-:Y:S02]  /*8670*/  STL [R1+0x12c0], R24 ;  /* 0x0012c01801007387 */ /* 0x000fe40000100800 */
[----:B------:R-:W-:Y:S02]  /*8680*/  SHF.R.S32.HI R42, RZ, 0x1f, R47 ;  /* 0x0000001fff2a7819 */ /* 0x000fe4000001142f */
[----:B------:R-:W-:Y:S04]  /*8690*/  STL [R1+0x12a4], R89 ;  /* 0x0012a45901007387 */ /* 0x000fe80000100800 */
[----:B------:R0:W4:Y:S01]  /*86a0*/  @!P6 LDG.E.U8 R17, desc[UR20][R12.64] ;  /* 0x000000140c11e981 */ /* 0x000122000c1e1100 */
[----:B------:R-:W-:-:S03]  /*86b0*/  PRMT R26, RZ, 0x7610, R26 ;  /* 0x00007610ff1a7816 */ /* 0x000fc6000000001a */
[----:B---3--:R1:W-:Y:S02]  /*86c0*/  STL [R1+0x544], R28 ;  /* 0x0005441c01007387 */ /* 0x0083e40000100800 */
[----:B-1----:R-:W-:-:S05]  /*86d0*/  IADD3 R28, P0, PT, R47, R0, RZ ;  /* 0x000000002f1c7210 */ /* 0x002fca0007f1e0ff */
[----:B------:R-:W-:Y:S02]  /*86e0*/  IMAD.X R89, R42, 0x1, R3, P0 ;  /* 0x000000012a597824 */ /* 0x000fe400000e0603 */
[----:B0-----:R-:W-:Y:S02]  /*86f0*/  @!P5 IMAD.MOV.U32 R12, RZ, RZ, R28 ;  /* 0x000000ffff0cd224 */ /* 0x001fe400078e001c */
[----:B------:R-:W-:-:S05]  /*8700*/  @!P5 IMAD.MOV.U32 R13, RZ, RZ, R89 ;  /* 0x000000ffff0dd224 */ /* 0x000fca00078e0059 */
[----:B------:R0:W3:Y:S01]  /*8710*/  @!P5 LDG.E.U8 R26, desc[UR20][R12.64] ;  /* 0x000000140c1ad981 */ /* 0x0000e2000c1e1100 */
[----:B------:R-:W-:-:S03]  /*8720*/  PRMT R16, RZ, 0x7610, R16 ;  /* 0x00007610ff107816 */ /* 0x000fc60000000010 */
[----:B----4-:R1:W-:Y:S02]  /*8730*/  STL [R1+0x540], R17 ;  /* 0x0005401101007387 */ /* 0x0103e40000100800 */
[----:B-1----:R-:W-:Y:S02]  /*8740*/  IADD3 R17, P6, PT, R47, R2, RZ ;  /* 0x000000022f117210 */ /* 0x002fe40007fde0ff */
[----:B------:R-:W-:Y:S03]  /*8750*/  STL [R1+0x12a8], R28 ;  /* 0x0012a81c01007387 */ /* 0x000fe60000100800 */
[----:B------:R-:W-:Y:S01]  /*8760*/  IMAD.X R24, R42, 0x1, R4, P6 ;  /* 0x000000012a187824 */ /* 0x000fe200030e0604 */
[----:B------:R1:W-:Y:S01]  /*8770*/  STL [R1+0x12a0], R17 ;  /* 0x0012a01101007387 */ /* 0x0003e20000100800 */
[----:B0-----:R-:W-:Y:S02]  /*8780*/  @!P5 IMAD.MOV.U32 R12, RZ, RZ, R17 ;  /* 0x000000ffff0cd224 */ /* 0x001fe400078e0011 */
[----:B------:R-:W-:Y:S01]  /*8790*/  @!P5 IMAD.MOV.U32 R13, RZ, RZ, R24 ;  /* 0x000000ffff0dd224 */ /* 0x000fe200078e0018 */
[----:B------:R-:W-:Y:S01]  /*87a0*/  STL [R1+0x1298], R89 ;  /* 0x0012985901007387 */ /* 0x000fe20000100800 */
[----:B-1----:R-:W-:-:S03]  /*87b0*/  IMAD R17, R6, 0x9, RZ ;  /* 0x0000000906117824 */ /* 0x002fc600078e02ff */
[----:B------:R-:W-:Y:S01]  /*87c0*/  STL [R1+0x129c], R24 ;  /* 0x00129c1801007387 */ /* 0x000fe20000100800 */
[----:B------:R-:W-:-:S03]  /*87d0*/  IMAD R42, R6, 0x48, RZ ;  /* 0x00000048062a7824 */ /* 0x000fc600078e02ff */
[----:B------:R0:W4:Y:S01]  /*87e0*/  @!P5 LDG.E.U8 R16, desc[UR20][R12.64] ;  /* 0x000000140c10d981 */ /* 0x000122000c1e1100 */
[----:B------:R-:W-:Y:S02]  /*87f0*/  SHF.R.S32.HI R17, RZ, 0x1f, R17 ;  /* 0x0000001fff117819 */ /* 0x000fe40000011411 */
[----:B------:R-:W-:Y:S01]  /*8800*/  PRMT R44, RZ, 0x7610, R44 ;  /* 0x00007610ff2c7816 */ /* 0x000fe2000000002c */
[----:B---3--:R1:W-:Y:S02]  /*8810*/  STL [R1+0x53c], R26 ;  /* 0x00053c1a01007387 */ /* 0x0083e40000100800 */
[----:B-1----:R-:W-:Y:S02]  /*8820*/  IADD3 R26, P6, PT, R11, R2, RZ ;  /* 0x000000020b1a7210 */ /* 0x002fe40007fde0ff */
[----:B------:R-:W-:-:S03]  /*8830*/  SHF.R.S32.HI R11, RZ, 0x1f, R42 ;  /* 0x0000001fff0b7819 */ /* 0x000fc6000001142a */
[----:B------:R-:W-:Y:S01]  /*8840*/  IMAD.X R28, R17, 0x1, R4, P6 ;  /* 0x00000001111c7824 */ /* 0x000fe200030e0604 */
[----:B0-----:R-:W-:-:S05]  /*8850*/  IADD3 R12, P6, PT, R42, R0, RZ ;  /* 0x000000002a0c7210 */ /* 0x001fca0007fde0ff */
[----:B------:R-:W-:-:S05]  /*8860*/  IMAD.X R13, R11, 0x1, R3, P6 ;  /* 0x000000010b0d7824 */ /* 0x000fca00030e0603 */
[----:B------:R0:W3:Y:S04]  /*8870*/  @!P3 LDG.E.U8 R44, desc[UR20][R12.64] ;  /* 0x000000140c2cb981 */ /* 0x0000e8000c1e1100 */
[----:B------:R-:W-:Y:S04]  /*8880*/  STL [R1+0xb70], R26 ;  /* 0x000b701a01007387 */ /* 0x000fe80000100800 */
[----:B------:R-:W-:Y:S04]  /*8890*/  STL [R1+0xb6c], R28 ;  /* 0x000b6c1c01007387 */ /* 0x000fe80000100800 */
[----:B------:R-:W-:Y:S01]  /*88a0*/  STL [R1+0x128c], R12 ;  /* 0x00128c0c01007387 */ /* 0x000fe20000100800 */
[----:B------:R-:W-:-:S03]  /*88b0*/  IADD3 R17, P5, PT, R8, R2, RZ ;  /* 0x0000000208117210 */ /* 0x000fc60007fbe0ff */
[----:B----4-:R1:W-:Y:S02]  /*88c0*/  STL [R1+0x538], R16 ;  /* 0x0005381001007387 */ /* 0x0103e40000100800 */
[----:B-1----:R-:W-:-:S05]  /*88d0*/  IMAD R16, R6, 0x11, RZ ;  /* 0x0000001106107824 */ /* 0x002fca00078e02ff */
[----:B------:R-:W-:Y:S01]  /*88e0*/  SHF.R.S32.HI R16, RZ, 0x1f, R16 ;  /* 0x0000001fff107819 */ /* 0x000fe20000011410 */
[----:B------:R-:W-:Y:S04]  /*88f0*/  STL [R1+0xbf0], R17 ;  /* 0x000bf01101007387 */ /* 0x000fe80000100800 */
[----:B------:R-:W-:Y:S01]  /*8900*/  IMAD.X R24, R16, 0x1, R4, P5 ;  /* 0x0000000110187824 */ /* 0x000fe200028e0604 */
[----:B------:R-:W-:Y:S01]  /*8910*/  IADD3 R16, P5, PT, R42, R2, RZ ;  /* 0x000000022a107210 */ /* 0x000fe20007fbe0ff */
[----:B------:R-:W-:Y:S04]  /*8920*/  STL [R1+0x1288], R13 ;  /* 0x0012880d01007387 */ /* 0x000fe80000100800 */
[----:B------:R-:W-:Y:S04]  /*8930*/  STL [R1+0xbec], R24 ;  /* 0x000bec1801007387 */ /* 0x000fe80000100800 */
[----:B------:R-:W-:Y:S01]  /*8940*/  STL [R1+0x1290], R16 ;  /* 0x0012901001007387 */ /* 0x000fe20000100800 */
[----:B------:R-:W-:Y:S01]  /*8950*/  VIADD R8, R21, 0xffffff97 ;  /* 0xffffff9715087836 */ /* 0x000fe20000000000 */
[----:B------:R-:W-:Y:S01]  /*8960*/  PRMT R5, RZ, 0x7610, R5 ;  /* 0x00007610ff057816 */ /* 0x000fe20000000005 */
[----:B------:R-:W-:-:S02]  /*8970*/  IMAD R42, R6, 0x50, RZ ;  /* 0x00000050062a7824 */ /* 0x000fc400078e02ff */
[----:B0-----:R-:W-:Y:S01]  /*8980*/  @!P3 IMAD.MOV.U32 R12, RZ, RZ, R16 ;  /* 0x000000ffff0cb224 */ /* 0x001fe200078e0010 */
[----:B------:R-:W-:Y:S02]  /*8990*/  ISETP.GE.U32.AND P6, PT, R8, 0x7fffff18, PT ;  /* 0x7fffff180800780c */ /* 0x000fe40003fc6070 */
[----:B------:R-:W-:Y:S02]  /*89a0*/  SHF.R.S32.HI R8, RZ, 0x1f, R42 ;  /* 0x0000001fff087819 */ /* 0x000fe4000001142a */
[----:B------:R-:W-:Y:S02]  /*89b0*/  PRMT R47, RZ, 0x7610, R47 ;  /* 0x00007610ff2f7816 */ /* 0x000fe4000000002f */
[----:B------:R-:W-:Y:S01]  /*89c0*/  PRMT R7, RZ, 0x7610, R7 ;  /* 0x00007610ff077816 */ /* 0x000fe20000000007 */
[----:B---3--:R0:W-:Y:S02]  /*89d0*/  STL [R1+0x534], R44 ;  /* 0x0005342c01007387 */ /* 0x0081e40000100800 */
[----:B0-----:R-:W-:-:S04]  /*89e0*/  IMAD.X R44, R11, 0x1, R4, P5 ;  /* 0x000000010b2c7824 */ /* 0x001fc800028e0604 */
[----:B------:R-:W-:Y:S01]  /*89f0*/  @!P3 IMAD.MOV.U32 R13, RZ, RZ, R44 ;  /* 0x000000ffff0db224 */ /* 0x000fe200078e002c */
[----:B------:R-:W-:-:S04]  /*8a00*/  IADD3 R89, P5, PT, R42, R0, RZ ;  /* 0x000000002a597210 */ /* 0x000fc80007fbe0ff */
[----:B------:R0:W3:Y:S01]  /*8a10*/  @!P3 LDG.E.U8 R5, desc[UR20][R12.64] ;  /* 0x000000140c05b981 */ /* 0x0000e2000c1e1100 */
[----:B------:R-:W-:-:S03]  /*8a20*/  IADD3 R16, P3, PT, R42, R2, RZ ;  /* 0x000000022a107210 */ /* 0x000fc60007f7e0ff */
[----:B------:R1:W-:Y:S01]  /*8a30*/  STL [R1+0x1274], R44 ;  /* 0x0012742c01007387 */ /* 0x0003e20000100800 */
[C---:B0-----:R-:W-:Y:S02]  /*8a40*/  IMAD.X R13, R8.reuse, 0x1, R3, P5 ;  /* 0x00000001080d7824 */ /* 0x041fe400028e0603 */
[----:B------:R-:W-:Y:S01]  /*8a50*/  @!P2 IMAD.MOV.U32 R12, RZ, RZ, R89 ;  /* 0x000000ffff0ca224 */ /* 0x000fe200078e0059 */
[----:B------:R-:W-:Y:S01]  /*8a60*/  STL [R1+0x1278], R89 ;  /* 0x0012785901007387 */ /* 0x000fe20000100800 */
[----:B-1----:R-:W-:-:S03]  /*8a70*/  IMAD.X R44, R8, 0x1, R4, P3 ;  /* 0x00000001082c7824 */ /* 0x002fc600018e0604 */
[----:B------:R-:W-:Y:S04]  /*8a80*/  STL [R1+0x1270], R16 ;  /* 0x0012701001007387 */ /* 0x000fe80000100800 */
[----:B------:R0:W-:Y:S04]  /*8a90*/  STL [R1+0x1268], R13 ;  /* 0x0012680d01007387 */ /* 0x0001e80000100800 */
[----:B------:R1:W4:Y:S02]  /*8aa0*/  @!P2 LDG.E.U8 R47, desc[UR20][R12.64] ;  /* 0x000000140c2fa981 */ /* 0x000324000c1e1100 */
[----:B-1----:R-:W-:-:S02]  /*8ab0*/  @!P2 IMAD.MOV.U32 R12, RZ, RZ, R16 ;  /* 0x000000ffff0ca224 */ /* 0x002fc400078e0010 */
[----:B0-----:R-:W-:-:S05]  /*8ac0*/  @!P2 IMAD.MOV.U32 R13, RZ, RZ, R44 ;  /* 0x000000ffff0da224 */ /* 0x001fca00078e002c */
[----:B------:R0:W2:Y:S01]  /*8ad0*/  @!P2 LDG.E.U8 R7, desc[UR20][R12.64] ;  /* 0x000000140c07a981 */ /* 0x0000a2000c1e1100 */
[----:B------:R-:W-:Y:S02]  /*8ae0*/  VIADD R11, R21, 0xffffff8f ;  /* 0xffffff8f150b7836 */ /* 0x000fe40000000000 */
[----:B------:R-:W-:-:S03]  /*8af0*/  IMAD R16, R6, 0x21, RZ ;  /* 0x0000002106107824 */ /* 0x000fc600078e02ff */
[----:B------:R-:W-:Y:S01]  /*8b00*/  ISETP.GE.U32.AND P5, PT, R11, 0x7fffff10, PT ;  /* 0x7fffff100b00780c */ /* 0x000fe20003fa6070 */
[----:B------:R-:W-:Y:S02]  /*8b10*/  IMAD R11, R6, 0x58, RZ ;  /* 0x00000058060b7824 */ /* 0x000fe400078e02ff */
[----:B0-----:R-:W-:-:S03]  /*8b20*/  VIADD R12, R21, 0xffffff87 ;  /* 0xffffff87150c7836 */ /* 0x001fc60000000000 */
[----:B------:R-:W-:Y:S02]  /*8b30*/  SHF.R.S32.HI R8, RZ, 0x1f, R11 ;  /* 0x0000001fff087819 */ /* 0x000fe4000001140b */
[----:B------:R-:W-:Y:S02]  /*8b40*/  PRMT R15, RZ, 0x7610, R15 ;  /* 0x00007610ff0f7816 */ /* 0x000fe4000000000f */
[----:B------:R-:W-:Y:S01]  /*8b50*/  PRMT R10, RZ, 0x7610, R10 ;  /* 0x00007610ff0a7816 */ /* 0x000fe2000000000a */
[----:B---3--:R0:W-:Y:S04]  /*8b60*/  STL [R1+0x530], R5 ;  /* 0x0005300501007387 */ /* 0x0081e80000100800 */
[----:B------:R1:W-:Y:S01]  /*8b70*/  STL [R1+0x126c], R44 ;  /* 0x00126c2c01007387 */ /* 0x0003e20000100800 */
[----:B0-----:R-:W-:-:S05]  /*8b80*/  IMAD R5, R6, 0x19, RZ ;  /* 0x0000001906057824 */ /* 0x001fca00078e02ff */
[-C--:B------:R-:W-:Y:S02]  /*8b90*/  IADD3 R5, P3, PT, R5, R2.reuse, RZ ;  /* 0x0000000205057210 */ /* 0x080fe40007f7e0ff */
[----:B-1----:R-:W-:Y:S01]  /*8ba0*/  IADD3 R44, P2, PT, R16, R2, RZ ;  /* 0x00000002102c7210 */ /* 0x002fe20007f5e0ff */
[----:B--2---:R0:W-:Y:S02]  /*8bb0*/  STL [R1+0x528], R7 ;  /* 0x0005280701007387 */ /* 0x0041e40000100800 */
[----:B0-----:R-:W-:-:S05]  /*8bc0*/  IMAD R7, R6, 0x19, RZ ;  /* 0x0000001906077824 */ /* 0x001fca00078e02ff */
[----:B------:R-:W-:Y:S01]  /*8bd0*/  SHF.R.S32.HI R7, RZ, 0x1f, R7 ;  /* 0x0000001fff077819 */ /* 0x000fe20000011407 */
[----:B------:R-:W-:Y:S04]  /*8be0*/  STL [R1+0xc70], R5 ;  /* 0x000c700501007387 */ /* 0x000fe80000100800 */
[----:B------:R-:W-:Y:S01]  /*8bf0*/  IMAD.X R7, R7, 0x1, R4, P3 ;  /* 0x0000000107077824 */ /* 0x000fe200018e0604 */
[----:B------:R-:W-:-:S04]  /*8c00*/  IADD3 R13, P3, PT, R11, R0, RZ ;  /* 0x000000000b0d7210 */ /* 0x000fc80007f7e0ff */
[----:B------:R-:W-:Y:S01]  /*8c10*/  STL [R1+0xc6c], R7 ;  /* 0x000c6c0701007387 */ /* 0x000fe20000100800 */
[----:B------:R-:W-:-:S03]  /*8c20*/  IMAD.X R42, R8, 0x1, R3, P3 ;  /* 0x00000001082a7824 */ /* 0x000fc600018e0603 */
[----:B------:R-:W-:Y:S01]  /*8c30*/  STL [R1+0x125c], R13 ;  /* 0x00125c0d01007387 */ /* 0x000fe20000100800 */
[----:B------:R-:W-:-:S03]  /*8c40*/  IADD3 R16, P3, PT, R11, R2, RZ ;  /* 0x000000020b107210 */ /* 0x000fc60007f7e0ff */
[----:B------:R-:W-:Y:S04]  /*8c50*/  STL [R1+0x1254], R44 ;  /* 0x0012542c01007387 */ /* 0x000fe80000100800 */
[----:B----4-:R0:W-:Y:S01]  /*8c60*/  STL [R1+0x52c], R47 ;  /* 0x00052c2f01007387 */ /* 0x0101e20000100800 */
[--C-:B------:R-:W-:Y:S02]  /*8c70*/  IMAD.X R89, R8, 0x1, R4.reuse, P3 ;  /* 0x0000000108597824 */ /* 0x100fe400018e0604 */
[----:B0-----:R-:W-:Y:S01]  /*8c80*/  IMAD.X R47, R87, 0x1, R4, P2 ;  /* 0x00000001572f7824 */ /* 0x001fe200010e0604 */
[----:B------:R-:W-:Y:S01]  /*8c90*/  ISETP.GE.U32.AND P2, PT, R12, 0x7fffff08, PT ;  /* 0x7fffff080c00780c */ /* 0x000fe20003f46070 */
[----:B------:R-:W-:Y:S02]  /*8ca0*/  @!P1 IMAD.MOV.U32 R12, RZ, RZ, R13 ;  /* 0x000000ffff0c9224 */ /* 0x000fe400078e000d */
[----:B------:R-:W-:-:S05]  /*8cb0*/  @!P1 IMAD.MOV.U32 R13, RZ, RZ, R42 ;  /* 0x000000ffff0d9224 */ /* 0x000fca00078e002a */
[----:B------:R0:W2:Y:S02]  /*8cc0*/  @!P1 LDG.E.U8 R15, desc[UR20][R12.64] ;  /* 0x000000140c0f9981 */ /* 0x0000a4000c1e1100 */
[----:B0-----:R-:W-:Y:S02]  /*8cd0*/  @!P1 IMAD.MOV.U32 R12, RZ, RZ, R16 ;  /* 0x000000ffff0c9224 */ /* 0x001fe400078e0010 */
[----:B------:R-:W-:-:S05]  /*8ce0*/  @!P1 IMAD.MOV.U32 R13, RZ, RZ, R89 ;  /* 0x000000ffff0d9224 */ /* 0x000fca00078e0059 */
[----:B------:R-:W3:Y:S01]  /*8cf0*/  @!P1 LDG.E.U8 R10, desc[UR20][R12.64] ;  /* 0x000000140c0a9981 */ /* 0x000ee2000c1e1100 */
[----:B------:R-:W-:Y:S02]  /*8d00*/  VIADD R84, R21, 0xffffff9f ;  /* 0xffffff9f15547836 */ /* 0x000fe40000000000 */
[----:B------:R-:W-:Y:S01]  /*8d10*/  IMAD R11, R6, 0x60, RZ ;  /* 0x00000060060b7824 */ /* 0x000fe200078e02ff */
[----:B------:R-:W-:Y:S02]  /*8d20*/  STL [R1+0x1258], R42 ;  /* 0x0012582a01007387 */ /* 0x000fe40000100800 */
[----:B------:R-:W-:Y:S02]  /*8d30*/  ISETP.GE.U32.AND P0, PT, R84, 0x7fffff20, PT ;  /* 0x7fffff205400780c */ /* 0x000fe40003f06070 */
[----:B------:R-:W-:Y:S01]  /*8d40*/  STL [R1+0x1250], R47 ;  /* 0x0012502f01007387 */ /* 0x000fe20000100800 */
[----:B------:R-:W-:-:S03]  /*8d50*/  SHF.R.S32.HI R8, RZ, 0x1f, R11 ;  /* 0x0000001fff087819 */ /* 0x000fc6000001140b */
[----:B------:R-:W-:Y:S04]  /*8d60*/  STL [R1+0x1260], R16 ;  /* 0x0012601001007387 */ /* 0x000fe80000100800 */
[----:B------:R-:W-:Y:S01]  /*8d70*/  STL [R1+0x1244], R89 ;  /* 0x0012445901007387 */ /* 0x000fe20000100800 */
[----:B------:R-:W-:Y:S02]  /*8d80*/  PRMT R87, RZ, 0x7610, R87 ;  /* 0x00007610ff577816 */ /* 0x000fe40000000057 */
[----:B------:R-:W-:Y:S01]  /*8d90*/  PRMT R9, RZ, 0x7610, R9 ;  /* 0x00007610ff097816 */ /* 0x000fe20000000009 */
[----:B--2---:R0:W-:Y:S02]  /*8da0*/  STL [R1+0x520], R15 ;  /* 0x0005200f01007387 */ /* 0x0041e40000100800 */
[----:B0-----:R-:W-:-:S05]  /*8db0*/  IADD3 R15, P3, PT, R11, R0, RZ ;  /* 0x000000000b0f7210 */ /* 0x001fca0007f7e0ff */
[----:B------:R-:W-:Y:S01]  /*8dc0*/  IMAD.X R89, R8, 0x1, R3, P3 ;  /* 0x0000000108597824 */ /* 0x000fe200018e0603 */
[----:B---3--:R0:W-:Y:S01]  /*8dd0*/  STL [R1+0x518], R10 ;  /* 0x0005180a01007387 */ /* 0x0081e20000100800 */
[----:B------:R-:W-:Y:S02]  /*8de0*/  @!P0 IMAD.MOV.U32 R12, RZ, RZ, R15 ;  /* 0x000000ffff0c8224 */ /* 0x000fe400078e000f */
[----:B------:R-:W-:-:S05]  /*8df0*/  @!P0 IMAD.MOV.U32 R13, RZ, RZ, R89 ;  /* 0x000000ffff0d8224 */ /* 0x000fca00078e0059 */
[----:B------:R1:W2:Y:S01]  /*8e00*/  @!P0 LDG.E.U8 R87, desc[UR20][R12.64] ;  /* 0x000000140c578981 */ /* 0x0002a2000c1e1100 */
[----:B0-----:R-:W-:-:S05]  /*8e10*/  IADD3 R10, P1, PT, R11, R2, RZ ;  /* 0x000000020b0a7210 */ /* 0x001fca0007f3e0ff */
[----:B------:R-:W-:Y:S02]  /*8e20*/  IMAD.X R16, R8, 0x1, R4, P1 ;  /* 0x0000000108107824 */ /* 0x000fe400008e0604 */
[----:B-1----:R-:W-:Y:S02]  /*8e30*/  @!P0 IMAD.MOV.U32 R12, RZ, RZ, R10 ;  /* 0x000000ffff0c8224 */ /* 0x002fe400078e000a */
[----:B------:R-:W-:-:S05]  /*8e40*/  @!P0 IMAD.MOV.U32 R13, RZ, RZ, R16 ;  /* 0x000000ffff0d8224 */ /* 0x000fca00078e0010 */
[----:B------:R0:W3:Y:S04]  /*8e50*/  @!P0 LDG.E.U8 R9, desc[UR20][R12.64] ;  /* 0x000000140c098981 */ /* 0x0000e8000c1e1100 */
[----:B------:R1:W-:Y:S01]  /*8e60*/  STL [R1+0x1248], R15 ;  /* 0x0012480f01007387 */ /* 0x0003e20000100800 */
[C---:B------:R-:W-:Y:S02]  /*8e70*/  IMAD R11, R6.reuse, 0x68, RZ ;  /* 0x00000068060b7824 */ /* 0x040fe400078e02ff */
[----:B-1----:R-:W-:Y:S01]  /*8e80*/  IMAD R15, R6, 0x29, RZ ;  /* 0x00000029060f7824 */ /* 0x002fe200078e02ff */
[----:B------:R-:W-:Y:S04]  /*8e90*/  STL [R1+0x1240], R10 ;  /* 0x0012400a01007387 */ /* 0x000fe80000100800 */
[----:B------:R-:W-:Y:S01]  /*8ea0*/  IADD3 R15, P1, PT, R15, R2, RZ ;  /* 0x000000020f0f7210 */ /* 0x000fe20007f3e0ff */
[----:B------:R-:W-:Y:S01]  /*8eb0*/  STL [R1+0x1238], R89 ;  /* 0x0012385901007387 */ /* 0x000fe20000100800 */
[----:B------:R-:W-:-:S03]  /*8ec0*/  SHF.R.S32.HI R8, RZ, 0x1f, R11 ;  /* 0x0000001fff087819 */ /* 0x000fc6000001140b */
[----:B------:R1:W-:Y:S04]  /*8ed0*/  STL [R1+0x123c], R16 ;  /* 0x00123c1001007387 */ /* 0x0003e80000100800 */
[----:B------:R-:W-:Y:S01]  /*8ee0*/  STL [R1+0x1234], R15 ;  /* 0x0012340f01007387 */ /* 0x000fe20000100800 */
[----:B-1----:R-:W-:Y:S01]  /*8ef0*/  IMAD.X R16, R78, 0x1, R4, P1 ;  /* 0x000000014e107824 */ /* 0x002fe200008e0604 */
[----:B------:R-:W-:Y:S01]  /*8f00*/  IADD3 R89, P1, PT, R11, R0, RZ ;  /* 0x000000000b597210 */ /* 0x000fe20007f3e0ff */
[----:B0-----:R-:W-:-:S04]  /*8f10*/  VIADD R12, R21, 0xfffffff6 ;  /* 0xfffffff6150c7836 */ /* 0x001fc80000000000 */
[----:B------:R-:W-:Y:S01]  /*8f20*/  IMAD.X R13, R8, 0x1, R3, P1 ;  /* 0x00000001080d7824 */ /* 0x000fe200008e0603 */
[----:B------:R-:W-:Y:S02]  /*8f30*/  PRMT R84, RZ, 0x7610, R84 ;  /* 0x00007610ff547816 */ /* 0x000fe40000000054 */
[----:B------:R-:W-:Y:S01]  /*8f40*/  ISETP.GE.U32.AND P1, PT, R12, 0x7fffff77, PT ;  /* 0x7fffff770c00780c */ /* 0x000fe20003f26070 */
[----:B------:R-:W-:Y:S01]  /*8f50*/  @!P6 IMAD.MOV.U32 R12, RZ, RZ, R89 ;  /* 0x000000ffff0ce224 */ /* 0x000fe200078e0059 */
[----:B------:R-:W-:-:S04]  /*8f60*/  PRMT R78, RZ, 0x7610, R78 ;  /* 0x00007610ff4e7816 */ /* 0x000fc8000000004e */
[----:B------:R0:W4:Y:S04]  /*8f70*/  @!P6 LDG.E.U8 R84, desc[UR20][R12.64] ;  /* 0x000000140c54e981 */ /* 0x000128000c1e1100 */
[----:B---3--:R1:W-:Y:S04]  /*8f80*/  STL [R1+0x50c], R9 ;  /* 0x00050c0901007387 */ /* 0x0083e80000100800 */
[----:B------:R-:W-:Y:S01]  /*8f90*/  STL [R1+0x121c], R16 ;  /* 0x00121c1001007387 */ /* 0x000fe20000100800 */
[----:B-1----:R-:W-:-:S03]  /*8fa0*/  IADD3 R9, P0, PT, R72, R2, RZ ;  /* 0x0000000248097210 */ /* 0x002fc60007f1e0ff */
[----:B------:R-:W-:Y:S04]  /*8fb0*/  STL [R1+0x122c], R89 ;  /* 0x00122c5901007387 */ /* 0x000fe80000100800 */
[----:B------:R-:W-:Y:S01]  /*8fc0*/  STL [R1+0x1224], R9 ;  /* 0x0012240901007387 */ /* 0x000fe20000100800 */
[----:B------:R-:W-:-:S03]  /*8fd0*/  IMAD.X R10, R14, 0x1, R4, P0 ;  /* 0x000000010e0a7824 */ /* 0x000fc600000e0604 */
[----:B------:R-:W-:Y:S04]  /*8fe0*/  STL [R1+0x1228], R13 ;  /* 0x0012280d01007387 */ /* 0x000fe80000100800 */
[----:B--2---:R1:W-:Y:S02]  /*8ff0*/  STL [R1+0x510], R87 ;  /* 0x0005105701007387 */ /* 0x0043e40000100800 */
[----:B-1----:R-:W-:-:S05]  /*9000*/  IADD3 R87, P0, PT, R11, R2, RZ ;  /* 0x000000020b577210 */ /* 0x002fca0007f1e0ff */
[----:B------:R-:W-:Y:S02]  /*9010*/  IMAD.X R89, R8, 0x1, R4, P0 ;  /* 0x0000000108597824 */ /* 0x000fe400000e0604 */
[----:B0-----:R-:W-:Y:S02]  /*9020*/  @!P6 IMAD.MOV.U32 R12, RZ, RZ, R87 ;  /* 0x000000ffff0ce224 */ /* 0x001fe400078e0057 */
[----:B------:R-:W-:-:S05]  /*9030*/  @!P6 IMAD.MOV.U32 R13, RZ, RZ, R89 ;  /* 0x000000ffff0de224 */ /* 0x000fca00078e0059 */
[----:B------:R0:W2:Y:S01]  /*9040*/  @!P6 LDG.E.U8 R78, desc[UR20][R12.64] ;  /* 0x000000140c4ee981 */ /* 0x0000a2000c1e1100 */
[----:B------:R-:W-:-:S03]  /*9050*/  IMAD R11, R6, 0x70, RZ ;  /* 0x00000070060b7824 */ /* 0x000fc600078e02ff */
[----:B------:R-:W-:Y:S04]  /*9060*/  STL [R1+0x1220], R10 ;  /* 0x0012200a01007387 */ /* 0x000fe80000100800 */
[----:B------:R-:W-:Y:S04]  /*9070*/  STL [R1+0x1230], R87 ;  /* 0x0012305701007387 */ /* 0x000fe80000100800 */
[----:B------:R-:W-:Y:S04]  /*9080*/  STL [R1+0x1214], R89 ;  /* 0x0012145901007387 */ /* 0x000fe80000100800 */
[----:B----4-:R1:W-:Y:S01]  /*9090*/  STL [R1+0x508], R84 ;  /* 0x0005085401007387 */ /* 0x0103e20000100800 */
[----:B------:R-:W-:-:S02]  /*90a0*/  SHF.R.S32.HI R8, RZ, 0x1f, R11 ;  /* 0x0000001fff087819 */ /* 0x000fc4000001140b */
[----:B-1----:R-:W-:-:S05]  /*90b0*/  IADD3 R84, P0, PT, R11, R0, RZ ;  /* 0x000000000b547210 */ /* 0x002fca0007f1e0ff */
[----:B------:R-:W-:Y:S01]  /*90c0*/  STL [R1+0x1218], R84 ;  /* 0x0012185401007387 */ /* 0x000fe20000100800 */
[----:B0-----:R-:W-:Y:S01]  /*90d0*/  IMAD.X R12, R8, 0x1, R3, P0 ;  /* 0x00000001080c7824 */ /* 0x001fe200000e0603 */
[----:B------:R-:W-:Y:S01]  /*90e0*/  PRMT R34, RZ, 0x7610, R34 ;  /* 0x00007610ff227816 */ /* 0x000fe20000000022 */
[----:B------:R-:W-:Y:S02]  /*90f0*/  IMAD.MOV.U32 R87, RZ, RZ, R33 ;  /* 0x000000ffff577224 */ /* 0x000fe400078e0021 */
[----:B------:R-:W-:Y:S01]  /*9100*/  @!P5 IMAD.MOV.U32 R13, RZ, RZ, R12 ;  /* 0x000000ffff0dd224 */ /* 0x000fe200078e000c */
[----:B------:R-:W-:Y:S01]  /*9110*/  PRMT R30, RZ, 0x7610, R30 ;  /* 0x00007610ff1e7816 */ /* 0x000fe2000000001e */
[----:B--2---:R0:W-:Y:S02]  /*9120*/  STL [R1+0x504], R78 ;  /* 0x0005044e01007387 */ /* 0x0041e40000100800 */
[----:B0-----:R-:W-:Y:S01]  /*9130*/  IMAD.MOV.U32 R78, RZ, RZ, R31 ;  /* 0x000000ffff4e7224 */ /* 0x001fe200078e001f */
[----:B------:R-:W-:-:S05]  /*9140*/  IADD3 R31, P6, PT, R11, R2, RZ ;  /* 0x000000020b1f7210 */ /* 0x000fca0007fde0ff */
[----:B------:R-:W-:Y:S01]  /*9150*/  STL [R1+0x1210], R31 ;  /* 0x0012101f01007387 */ /* 0x000fe20000100800 */
[----:B------:R-:W-:-:S03]  /*9160*/  IMAD.X R33, R8, 0x1, R4, P6 ;  /* 0x0000000108217824 */ /* 0x000fc600030e0604 */
[----:B------:R0:W-:Y:S02]  /*9170*/  STL [R1+0x1208], R12 ;  /* 0x0012080c01007387 */ /* 0x0001e40000100800 */
[----:B0-----:R-:W-:-:S05]  /*9180*/  @!P5 IMAD.MOV.U32 R12, RZ, RZ, R84 ;  /* 0x000000ffff0cd224 */ /* 0x001fca00078e0054 */
[----:B------:R0:W2:Y:S02]  /*9190*/  @!P5 LDG.E.U8 R34, desc[UR20][R12.64] ;  /* 0x000000140c22d981 */ /* 0x0000a4000c1e1100 */
[----:B0-----:R-:W-:Y:S02]  /*91a0*/  @!P5 IMAD.MOV.U32 R12, RZ, RZ, R31 ;  /* 0x000000ffff0cd224 */ /* 0x001fe400078e001f */
[----:B------:R-:W-:-:S05]  /*91b0*/  @!P5 IMAD.MOV.U32 R13, RZ, RZ, R33 ;  /* 0x000000ffff0dd224 */ /* 0x000fca00078e0021 */
[----:B------:R0:W3:Y:S01]  /*91c0*/  @!P5 LDG.E.U8 R30, desc[UR20][R12.64] ;  /* 0x000000140c1ed981 */ /* 0x0000e2000c1e1100 */
[----:B------:R-:W-:Y:S01]  /*91d0*/  IADD3 R84, P6, PT, R2, R6, RZ ;  /* 0x0000000602547210 */ /* 0x000fe20007fde0ff */
[----:B------:R-:W-:Y:S02]  /*91e0*/  IMAD R11, R6, 0x78, RZ ;  /* 0x00000078060b7824 */ /* 0x000fe400078e02ff */
[----:B------:R1:W-:Y:S02]  /*91f0*/  STL [R1+0x120c], R33 ;  /* 0x00120c2101007387 */ /* 0x0003e40000100800 */
[----:B------:R-:W-:Y:S02]  /*9200*/  IMAD.X R89, R75, 0x1, R4, P6 ;  /* 0x000000014b597824 */ /* 0x000fe400030e0604 */
[----:B------:R-:W-:Y:S01]  /*9210*/  STL [R1+0x2e8], R84 ;  /* 0x0002e85401007387 */ /* 0x000fe20000100800 */
[----:B------:R-:W-:Y:S02]  /*9220*/  SHF.R.S32.HI R8, RZ, 0x1f, R11 ;  /* 0x0000001fff087819 */ /* 0x000fe4000001140b */
[----:B-1----:R-:W-:Y:S01]  /*9230*/  IADD3 R33, P6, PT, R11, R0, RZ ;  /* 0x000000000b217210 */ /* 0x002fe20007fde0ff */
[----:B------:R-:W-:Y:S01]  /*9240*/  STL [R1+0x2e4], R89 ;  /* 0x0002e45901007387 */ /* 0x000fe20000100800 */
[----:B0-----:R-:W-:-:S03]  /*9250*/  VIADD R12, R21, 0xffffffe6 ;  /* 0xffffffe6150c7836 */ /* 0x001fc60000000000 */
[----:B------:R-:W-:Y:S01]  /*9260*/  STL [R1+0x11f8], R33 ;  /* 0x0011f82101007387 */ /* 0x000fe20000100800 */
[----:B------:R-:W-:Y:S01]  /*9270*/  VIADD R13, R21, 0xffffffde ;  /* 0xffffffde150d7836 */ /* 0x000fe20000000000 */
[----:B------:R-:W-:Y:S02]  /*9280*/  PRMT R32, RZ, 0x7610, R32 ;  /* 0x00007610ff207816 */ /* 0x000fe40000000020 */
[----:B------:R-:W-:Y:S01]  /*9290*/  PRMT R20, RZ, 0x7610, R20 ;  /* 0x00007610ff147816 */ /* 0x000fe20000000014 */
[----:B---3--:R0:W-:Y:S04]  /*92a0*/  STL [R1+0x4fc], R30 ;  /* 0x0004fc1e01007387 */ /* 0x0081e80000100800 */
[----:B--2---:R1:W-:Y:S01]  /*92b0*/  STL [R1+0x500], R34 ;  /* 0x0005002201007387 */ /* 0x0043e20000100800 */
[----:B0-----:R-:W-:Y:S01]  /*92c0*/  IADD3 R30, P5, PT, R11, R2, RZ ;  /* 0x000000020b1e7210 */ /* 0x001fe20007fbe0ff */
[----:B-1----:R-:W-:Y:S01]  /*92d0*/  IMAD.X R34, R8, 0x1, R3, P6 ;  /* 0x0000000108227824 */ /* 0x002fe200030e0603 */
[----:B------:R-:W-:-:S03]  /*92e0*/  ISETP.GE.U32.AND P6, PT, R12, 0x7fffff67, PT ;  /* 0x7fffff670c00780c */ /* 0x000fc60003fc6070 */
[----:B------:R-:W-:Y:S01]  /*92f0*/  IMAD.X R31, R8, 0x1, R4, P5 ;  /* 0x00000001081f7824 */ /* 0x000fe200028e0604 */
[----:B------:R-:W-:Y:S01]  /*9300*/  ISETP.GE.U32.AND P5, PT, R13, 0x7fffff5f, PT ;  /* 0x7fffff5f0d00780c */ /* 0x000fe20003fa6070 */
[----:B------:R-:W-:Y:S02]  /*9310*/  @!P2 IMAD.MOV.U32 R12, RZ, RZ, R33 ;  /* 0x000000ffff0ca224 */ /* 0x000fe400078e0021 */
[----:B------:R-:W-:-:S05]  /*9320*/  @!P2 IMAD.MOV.U32 R13, RZ, RZ, R34 ;  /* 0x000000ffff0da224 */ /* 0x000fca00078e0022 */
[----:B------:R0:W2:Y:S02]  /*9330*/  @!P2 LDG.E.U8 R32, desc[UR20][R12.64] ;  /* 0x000000140c20a981 */ /* 0x0000a4000c1e1100 */
[----:B0-----:R-:W-:Y:S02]  /*9340*/  @!P2 IMAD.MOV.U32 R12, RZ, RZ, R30 ;  /* 0x000000ffff0ca224 */ /* 0x001fe400078e001e */
[----:B------:R-:W-:-:S05]  /*9350*/  @!P2 IMAD.MOV.U32 R13, RZ, RZ, R31 ;  /* 0x000000ffff0da224 */ /* 0x000fca00078e001f */
[----:B------:R-:W3:Y:S04]  /*9360*/  @!P2 LDG.E.U8 R20, desc[UR20][R12.64] ;  /* 0x000000140c14a981 */ /* 0x000ee8000c1e1100 */
[----:B------:R-:W-:Y:S04]  /*9370*/  STL [R1+0x1200], R30 ;  /* 0x0012001e01007387 */ /* 0x000fe80000100800 */
[----:B------:R0:W-:Y:S04]  /*9380*/  STL [R1+0x11f4], R34 ;  /* 0x0011f42201007387 */ /* 0x0001e80000100800 */
[----:B0-----:R-:W4:Y:S04]  /*9390*/  LDL.LU R34, [R1+0x1cbc] ;  /* 0x001cbc0001227983 */ /* 0x001f280000300800 */
[----:B------:R-:W4:Y:S04]  /*93a0*/  LDL.LU R33, [R1+0x1cb8] ;  /* 0x001cb80001217983 */ /* 0x000f280000300800 */
[----:B------:R-:W-:Y:S04]  /*93b0*/  STL [R1+0x11fc], R31 ;  /* 0x0011fc1f01007387 */ /* 0x000fe80000100800 */
[----:B--2---:R0:W-:Y:S04]  /*93c0*/  STL [R1+0x4f8], R32 ;  /* 0x0004f82001007387 */ /* 0x0041e80000100800 */
[----:B0-----:R-:W2:Y:S04]  /*93d0*/  LDL.LU R32, [R1+0x1cb4] ;  /* 0x001cb40001207983 */ /* 0x001ea80000300800 */
[----:B------:R-:W2:Y:S04]  /*93e0*/  LDL.LU R31, [R1+0x1cb0] ;  /* 0x001cb000011f7983 */ /* 0x000ea80000300800 */
[----:B------:R-:W2:Y:S04]  /*93f0*/  LDL.LU R30, [R1+0x1cac] ;  /* 0x001cac00011e7983 */ /* 0x000ea80000300800 */
[----:B---3--:R0:W-:Y:S04]  /*9400*/  STL [R1+0x4f4], R20 ;  /* 0x0004f41401007387 */ /* 0x0081e80000100800 */
[----:B0-----:R-:W3:Y:S01]  /*9410*/  LDL.LU R20, [R1+0x1ca8] ;  /* 0x001ca80001147983 */ /* 0x001ee20000300800 */
[----:B------:R-:W-:-:S05]  /*9420*/  VIADD R42, R21, 0xfffffffe ;  /* 0xfffffffe152a7836 */ /* 0x000fca0000000000 */
[----:B------:R-:W-:Y:S01]  /*9430*/  ISETP.GE.U32.AND P3, PT, R42, 0x7fffff7f, PT ;  /* 0x7fffff7f2a00780c */ /* 0x000fe20003f66070 */
[----:B------:R-:W-:Y:S02]  /*9440*/  IMAD.MOV.U32 R12, RZ, RZ, R78 ;  /* 0x000000ffff0c7224 */ /* 0x000fe400078e004e */
[----:B------:R-:W-:Y:S01]  /*9450*/  IMAD.MOV.U32 R13, RZ, RZ, R87 ;  /* 0x000000ffff0d7224 */ /* 0x000fe200078e0057 */
[----:B------:R-:W-:Y:S01]  /*9460*/  PRMT R27, RZ, 0x7610, R27 ;  /* 0x00007610ff1b7816 */ /* 0x000fe2000000001b */
[----:B------:R-:W2:Y:S04]  /*9470*/  LDL R78, [R1+0xc64] ;  /* 0x000c6400014e7983 */ /* 0x000ea80000100800 */
[----:B------:R-:W2:Y:S04]  /*9480*/  LDL R87, [R1+0xc68] ;  /* 0x000c680001577983 */ /* 0x000ea80000100800 */
[----:B------:R-:W-:-:S04]  /*9490*/  @!P3 LOP3.LUT R13, R13, R12, RZ, 0x3c, !PT ;  /* 0x0000000c0d0db212 */ /* 0x000fc800078e3cff */
[----:B------:R-:W-:-:S04]  /*94a0*/  @!P3 LOP3.LUT R12, R13, R12, RZ, 0x3c, !PT ;  /* 0x0000000c0d0cb212 */ /* 0x000fc800078e3cff */
[----:B------:R-:W-:-:S05]  /*94b0*/  @!P3 LOP3.LUT R13, R13, R12, RZ, 0x3c, !PT ;  /* 0x0000000c0d0db212 */ /* 0x000fca00078e3cff */
[----:B------:R0:W2:Y:S02]  /*94c0*/  @!P3 LDG.E.U8 R27, desc[UR20][R12.64] ;  /* 0x000000140c1bb981 */ /* 0x0000a4000c1e1100 */
[----:B0-----:R-:W-:Y:S02]  /*94d0*/  IMAD.MOV.U32 R12, RZ, RZ, R89 ;  /* 0x000000ffff0c7224 */ /* 0x001fe400078e0059 */
[----:B------:R-:W-:-:S05]  /*94e0*/  IMAD.MOV.U32 R13, RZ, RZ, R84 ;  /* 0x000000ffff0d7224 */ /* 0x000fca00078e0054 */
[----:B------:R-:W-:-:S04]  /*94f0*/  @!P3 LOP3.LUT R13, R13, R12, RZ, 0x3c, !PT ;  /* 0x0000000c0d0db212 */ /* 0x000fc800078e3cff */
[----:B------:R-:W-:-:S04]  /*9500*/  @!P3 LOP3.LUT R12, R13, R12, RZ, 0x3c, !PT ;  /* 0x0000000c0d0cb212 */ /* 0x000fc800078e3cff */
[----:B------:R-:W-:Y:S02]  /*9510*/  @!P3 LOP3.LUT R13, R13, R12, RZ, 0x3c, !PT ;  /* 0x0000000c0d0db212 */ /* 0x000fe400078e3cff */
[----:B---3--:R-:W-:-:S06]  /*9520*/  PRMT R20, RZ, 0x7610, R20 ;  /* 0x00007610ff147816 */ /* 0x008fcc0000000014 */
[----:B------:R-:W3:Y:S04]  /*9530*/  @!P3 LDG.E.U8 R20, desc[UR20][R12.64] ;  /* 0x000000140c14b981 */ /* 0x000ee8000c1e1100 */
[----:B--2---:R0:W-:Y:S04]  /*9540*/  STL [R1+0x4f0], R27 ;  /* 0x0004f01b01007387 */ /* 0x0041e80000100800 */
[----:B0-----:R-:W2:Y:S04]  /*9550*/  LDL.LU R27, [R1+0x1ca4] ;  /* 0x001ca400011b7983 */ /* 0x001ea80000300800 */
[----:B------:R-:W2:Y:S04]  /*9560*/  LDL R84, [R1+0x1204] ;  /* 0x0012040001547983 */ /* 0x000ea80000100800 */
[----:B------:R-:W2:Y:S04]  /*9570*/  LDL R89, [R1+0x124c] ;  /* 0x00124c0001597983 */ /* 0x000ea80000100800 */
[----:B---3--:R0:W-:Y:S04]  /*9580*/  STL [R1+0x4ec], R20 ;  /* 0x0004ec1401007387 */ /* 0x0081e80000100800 */
[----:B0-----:R-:W3:Y:S04]  /*9590*/  LDL.LU R20, [R1+0x1ca0] ;  /* 0x001ca00001147983 */ /* 0x001ee80000300800 */
[----:B------:R-:W2:Y:S04]  /*95a0*/  LDL R12, [R1+0xb64] ;  /* 0x000b6400010c7983 */ /* 0x000ea80000100800 */
[----:B------:R-:W2:Y:S01]  /*95b0*/  LDL R13, [R1+0xb68] ;  /* 0x000b6800010d7983 */ /* 0x000ea20000100800 */
[----:B------:R-:W-:-:S02]  /*95c0*/  PRMT R32, RZ, 0x7610, R32 ;  /* 0x00007610ff207816 */ /* 0x000fc40000000020 */
[----:B--2---:R-:W-:-:S04]  /*95d0*/  @!P1 LOP3.LUT R13, R13, R12, RZ, 0x3c, !PT ;  /* 0x0000000c0d0d9212 */ /* 0x004fc800078e3cff */
[----:B------:R-:W-:-:S04]  /*95e0*/  @!P1 LOP3.LUT R12, R13, R12, RZ, 0x3c, !PT ;  /* 0x0000000c0d0c9212 */ /* 0x000fc800078e3cff */
[----:B------:R-:W-:Y:S02]  /*95f0*/  @!P1 LOP3.LUT R13, R13, R12, RZ, 0x3c, !PT ;  /* 0x0000000c0d0d9212 */ /* 0x000fe400078e3cff */
[----:B---3--:R-:W-:-:S03]  /*9600*/  PRMT R20, RZ, 0x7610, R20 ;  /* 0x00007610ff147816 */ /* 0x008fc60000000014 */
[----:B------:R0:W2:Y:S02]  /*9610*/  @!P1 LDG.E.U8 R32, desc[UR20][R12.64] ;  /* 0x000000140c209981 */ /* 0x0000a4000c1e1100 */
[----:B0-----:R-:W-:Y:S02]  /*9620*/  @!P1 IMAD.MOV.U32 R12, RZ, RZ, R26 ;  /* 0x000000ffff0c9224 */ /* 0x001fe400078e001a */
[----:B------:R-:W-:-:S05]  /*9630*/  @!P1 IMAD.MOV.U32 R13, RZ, RZ, R28 ;  /* 0x000000ffff0d9224 */ /* 0x000fca00078e001c */
[----:B------:R-:W3:Y:S04]  /*9640*/  @!P1 LDG.E.U8 R20, desc[UR20][R12.64] ;  /* 0x000000140c149981 */ /* 0x000ee8000c1e1100 */
[----:B--2---:R0:W-:Y:S04]  /*9650*/  STL [R1+0x4e8], R32 ;  /* 0x0004e82001007387 */ /* 0x0041e80000100800 */
[----:B0-----:R-:W2:Y:S04]  /*9660*/  LDL R32, [R1+0x12ac] ;  /* 0x0012ac0001207983 */ /* 0x001ea80000100800 */
[----:B------:R-:W2:Y:S04]  /*9670*/  LDL.LU R28, [R1+0x1c9c] ;  /* 0x001c9c00011c7983 */ /* 0x000ea80000300800 */
[----:B------:R-:W2:Y:S04]  /*9680*/  LDL.LU R26, [R1+0x1c98] ;  /* 0x001c9800011a7983 */ /* 0x000ea80000300800 */
[----:B---3--:R0:W-:Y:S04]  /*9690*/  STL [R1+0x4dc], R20 ;  /* 0x0004dc1401007387 */ /* 0x0081e80000100800 */
[----:B0-----:R-:W3:Y:S04]  /*96a0*/  LDL.LU R20, [R1+0x1c94] ;  /* 0x001c940001147983 */ /* 0x001ee80000300800 */
[----:B------:R-:W2:Y:S04]  /*96b0*/  LDL R12, [R1+0xbe4] ;  /* 0x000be400010c7983 */ /* 0x000ea80000100800 */
[----:B------:R-:W2:Y:S01]  /*96c0*/  LDL R13, [R1+0xbe8] ;  /* 0x000be800010d7983 */ /* 0x000ea20000100800 */
[----:B------:R-:W-:-:S05]  /*96d0*/  VIADD R14, R21, 0xffffffee ;  /* 0xffffffee150e7836 */ /* 0x000fca0000000000 */
[----:B------:R-:W-:Y:S02]  /*96e0*/  ISETP.GE.U32.AND P0, PT, R14, 0x7fffff6f, PT ;  /* 0x7fffff6f0e00780c */ /* 0x000fe40003f06070 */
[----:B------:R-:W-:Y:S02]  /*96f0*/  PRMT R27, RZ, 0x7610, R27 ;  /* 0x00007610ff1b7816 */ /* 0x000fe4000000001b */
[----:B------:R-:W-:Y:S01]  /*9700*/  PRMT R75, RZ, 0x7610, R75 ;  /* 0x00007610ff4b7816 */ /* 0x000fe2000000004b */
[C---:B------:R-:W-:Y:S01]  /*9710*/  VIADD R8, R21.reuse, 0xffffffd6 ;  /* 0xffffffd615087836 */ /* 0x040fe20000000000 */
[----:B------:R-:W-:Y:S02]  /*9720*/  PRMT R72, RZ, 0x7610, R72 ;  /* 0x00007610ff487816 */ /* 0x000fe40000000048 */
[----:B------:R-:W-:Y:S02]  /*9730*/  PRMT R59, RZ, 0x7610, R59 ;  /* 0x00007610ff3b7816 */ /* 0x000fe4000000003b */
        /* <DEDUP_REMOVED lines=8> */
[----:B------:R0:W2:Y:S01]  /*97c0*/  @!P0 LDG.E.U8 R27, desc[UR20][R12.64] ;  /* 0x000000140c1b8981 */ /* 0x0000a2000c1e1100 */
[----:B---3--:R-:W-:Y:S01]  /*97d0*/  PRMT R20, RZ, 0x7610, R20 ;  /* 0x00007610ff147816 */ /* 0x008fe20000000014 */
[----:B0-----:R-:W-:Y:S02]  /*97e0*/  @!P0 IMAD.MOV.U32 R12, RZ, RZ, R17 ;  /* 0x000000ffff0c8224 */ /* 0x001fe400078e0011 */
[----:B------:R-:W-:-:S05]  /*97f0*/  @!P0 IMAD.MOV.U32 R13, RZ, RZ, R24 ;  /* 0x000000ffff0d8224 */ /* 0x000fca00078e0018 */
[----:B------:R0:W3:Y:S02]  /*9800*/  @!P0 LDG.E.U8 R20, desc[UR20][R12.64] ;  /* 0x000000140c148981 */ /* 0x0000e4000c1e1100 */
[----:B0-----:R-:W-:Y:S02]  /*9810*/  @!P6 IMAD.MOV.U32 R12, RZ, RZ, R87 ;  /* 0x000000ffff0ce224 */ /* 0x001fe400078e0057 */
[----:B------:R-:W-:-:S05]  /*9820*/  @!P6 IMAD.MOV.U32 R13, RZ, RZ, R78 ;  /* 0x000000ffff0de224 */ /* 0x000fca00078e004e */
[----:B------:R0:W4:Y:S02]  /*9830*/  @!P6 LDG.E.U8 R75, desc[UR20][R12.64] ;  /* 0x000000140c4be981 */ /* 0x000124000c1e1100 */
[----:B0-----:R-:W-:Y:S02]  /*9840*/  @!P6 IMAD.MOV.U32 R12, RZ, RZ, R5 ;  /* 0x000000ffff0ce224 */ /* 0x001fe400078e0005 */
[----:B------:R-:W-:-:S05]  /*9850*/  @!P6 IMAD.MOV.U32 R13, RZ, RZ, R7 ;  /* 0x000000ffff0de224 */ /* 0x000fca00078e0007 */
[----:B------:R0:W4:Y:S02]  /*9860*/  @!P6 LDG.E.U8 R72, desc[UR20][R12.64] ;  /* 0x000000140c48e981 */ /* 0x000124000c1e1100 */
[----:B0-----:R-:W-:Y:S02]  /*9870*/  @!P5 IMAD.MOV.U32 R12, RZ, RZ, R89 ;  /* 0x000000ffff0cd224 */ /* 0x001fe400078e0059 */
[----:B------:R-:W-:-:S05]  /*9880*/  @!P5 IMAD.MOV.U32 R13, RZ, RZ, R84 ;  /* 0x000000ffff0dd224 */ /* 0x000fca00078e0054 */
[----:B------:R0:W4:Y:S01]  /*9890*/  @!P5 LDG.E.U8 R59, desc[UR20][R12.64] ;  /* 0x000000140c3bd981 */ /* 0x000122000c1e1100 */
[----:B------:R-:W-:Y:S01]  /*98a0*/  ISETP.GE.U32.AND P1, PT, R8, 0x7fffff47, PT ;  /* 0x7fffff470800780c */ /* 0x000fe20003f26070 */
[----:B------:R-:W-:Y:S01]  /*98b0*/  VIADD R8, R21, 0xffffffbe ;  /* 0xffffffbe15087836 */ /* 0x000fe20000000000 */
[----:B------:R-:W-:Y:S01]  /*98c0*/  PRMT R30, RZ, 0x7610, R30 ;  /* 0x00007610ff1e7816 */ /* 0x000fe2000000001e */
        /* <DEDUP_REMOVED lines=15> */
[----:B------:R-:W-:Y:S02]  /*99c0*/  ISETP.GE.U32.AND P5, PT, R8, 0x7fffff2f, PT ;  /* 0x7fffff2f0800780c */ /* 0x000fe40003fa6070 */
[----:B------:R-:W-:Y:S01]  /*99d0*/  PRMT R8, RZ, 0x7610, R8 ;  /* 0x00007610ff087816 */ /* 0x000fe20000000008 */
[----:B0-----:R-:W-:Y:S02]  /*99e0*/  @!P2 IMAD.MOV.U32 R12, RZ, RZ, R15 ;  /* 0x000000ffff0ca224 */ /* 0x001fe400078e000f */
[----:B------:R-:W-:-:S05]  /*99f0*/  @!P2 IMAD.MOV.U32 R13, RZ, RZ, R16 ;  /* 0x000000ffff0da224 */ /* 0x000fca00078e0010 */
[----:B------:R0:W4:Y:S02]  /*9a00*/  @!P2 LDG.E.U8 R11, desc[UR20][R12.64] ;  /* 0x000000140c0ba981 */ /* 0x000124000c1e1100 */
[----:B0-----:R-:W-:Y:S02]  /*9a10*/  @!P3 IMAD.MOV.U32 R12, RZ, RZ, R9 ;  /* 0x000000ffff0cb224 */ /* 0x001fe400078e0009 */
[----:B------:R-:W-:-:S05]  /*9a20*/  @!P3 IMAD.MOV.U32 R13, RZ, RZ, R10 ;  /* 0x000000ffff0db224 */ /* 0x000fca00078e000a */
[----:B------:R0:W4:Y:S04]  /*9a30*/  @!P3 LDG.E.U8 R8, desc[UR20][R12.64] ;  /* 0x000000140c08b981 */ /* 0x000128000c1e1100 */
[----:B--2---:R1:W-:Y:S04]  /*9a40*/  STL [R1+0x4d0], R27 ;  /* 0x0004d01b01007387 */ /* 0x0043e80000100800 */
[----:B-1----:R-:W2:Y:S04]  /*9a50*/  LDL.LU R27, [R1+0x1c90] ;  /* 0x001c9000011b7983 */ /* 0x002ea80000300800 */
[----:B------:R-:W2:Y:S04]  /*9a60*/  LDL.LU R24, [R1+0x1c8c] ;  /* 0x001c8c0001187983 */ /* 0x000ea80000300800 */
[----:B------:R-:W2:Y:S04]  /*9a70*/  LDL.LU R17, [R1+0x1c88] ;  /* 0x001c880001117983 */ /* 0x000ea80000300800 */
[----:B---3--:R1:W-:Y:S04]  /*9a80*/  STL [R1+0x4cc], R20 ;  /* 0x0004cc1401007387 */ /* 0x0083e80000100800 */
[----:B-1----:R-:W3:Y:S04]  /*9a90*/  LDL.LU R20, [R1+0x1c84] ;  /* 0x001c840001147983 */ /* 0x002ee80000300800 */
[----:B------:R-:W3:Y:S01]  /*9aa0*/  LDL.LU R7, [R1+0x1c80] ;  /* 0x001c800001077983 */ /* 0x000ee20000300800 */
[----:B------:R-:W-:-:S03]  /*9ab0*/  IMAD R78, R6, 0xa, RZ ;  /* 0x0000000a064e7824 */ /* 0x000fc600078e02ff */
[----:B------:R-:W3:Y:S02]  /*9ac0*/  LDL.LU R5, [R1+0x1c7c] ;  /* 0x001c7c0001057983 */ /* 0x000ee40000300800 */
[----:B------:R-:W-:Y:S01]  /*9ad0*/  IADD3 R16, P2, PT, R78, R0, RZ ;  /* 0x000000004e107210 */ /* 0x000fe20007f5e0ff */
[C---:B------:R-:W-:Y:S02]  /*9ae0*/  IMAD R84, R6.reuse, 0x12, RZ ;  /* 0x0000001206547824 */ /* 0x040fe400078e02ff */
[----:B0-----:R-:W-:Y:S01]  /*9af0*/  VIADD R12, R21, 0xffffffa6 ;  /* 0xffffffa6150c7836 */ /* 0x001fe20000000000 */
[----:B----4-:R0:W-:Y:S02]  /*9b00*/  STL [R1+0x4bc], R42 ;  /* 0x0004bc2a01007387 */ /* 0x0101e40000100800 */
[----:B0-----:R-:W-:-:S05]  /*9b10*/  IMAD R42, R6, 0x39, RZ ;  /* 0x00000039062a7824 */ /* 0x001fca00078e02ff */
[----:B------:R-:W-:Y:S01]  /*9b20*/  IADD3 R29, P3, PT, R42, R0, RZ ;  /* 0x000000002a1d7210 */ /* 0x000fe20007f7e0ff */
[----:B------:R0:W-:Y:S04]  /*9b30*/  STL [R1+0x4b0], R11 ;  /* 0x0004b00b01007387 */ /* 0x0001e80000100800 */
[----:B------:R-:W-:Y:S01]  /*9b40*/  STL [R1+0x4c8], R75 ;  /* 0x0004c84b01007387 */ /* 0x000fe20000100800 */
[----:B0-----:R-:W-:-:S05]  /*9b50*/  SHF.R.S32.HI R11, RZ, 0x1f, R78 ;  /* 0x0000001fff0b7819 */ /* 0x001fca000001144e */
[----:B------:R-:W-:Y:S01]  /*9b60*/  IMAD.X R25, R11, 0x1, R3, P2 ;  /* 0x000000010b197824 */ /* 0x000fe200010e0603 */
[----:B------:R0:W-:Y:S04]  /*9b70*/  STL [R1+0x4ac], R8 ;  /* 0x0004ac0801007387 */ /* 0x0001e80000100800 */
[----:B------:R-:W-:Y:S04]  /*9b80*/  STL [R1+0xb78], R16 ;  /* 0x000b781001007387 */ /* 0x000fe80000100800 */
[----:B------:R-:W-:Y:S01]  /*9b90*/  STL [R1+0x4c4], R72 ;  /* 0x0004c44801007387 */ /* 0x000fe20000100800 */
[----:B0-----:R-:W-:-:S03]  /*9ba0*/  SHF.R.S32.HI R8, RZ, 0x1f, R42 ;  /* 0x0000001fff087819 */ /* 0x001fc6000001142a */
[----:B------:R0:W-:Y:S04]  /*9bb0*/  STL [R1+0x4b4], R14 ;  /* 0x0004b40e01007387 */ /* 0x0001e80000100800 */
[----:B------:R-:W-:Y:S04]  /*9bc0*/  STL [R1+0x4c0], R59 ;  /* 0x0004c03b01007387 */ /* 0x000fe80000100800 */
[----:B------:R-:W-:Y:S04]  /*9bd0*/  STL [R1+0xb74], R25 ;  /* 0x000b741901007387 */ /* 0x000fe80000100800 */
[----:B------:R-:W-:Y:S01]  /*9be0*/  STL [R1+0xe00], R29 ;  /* 0x000e001d01007387 */ /* 0x000fe20000100800 */
[----:B0-----:R-:W-:-:S03]  /*9bf0*/  SHF.R.S32.HI R14, RZ, 0x1f, R84 ;  /* 0x0000001fff0e7819 */ /* 0x001fc60000011454 */
[----:B------:R0:W-:Y:S01]  /*9c00*/  STL [R1+0x4b8], R30 ;  /* 0x0004b81e01007387 */ /* 0x0001e20000100800 */
[----:B------:R-:W-:Y:S01]  /*9c10*/  IADD3 R10, P2, PT, R84, R0, RZ ;  /* 0x00000000540a7210 */ /* 0x000fe20007f5e0ff */
[----:B0-----:R-:W-:Y:S01]  /*9c20*/  IMAD.X R30, R8, 0x1, R3, P3 ;  /* 0x00000001081e7824 */ /* 0x001fe200018e0603 */
[----:B------:R-:W-:Y:S01]  /*9c30*/  ISETP.GE.U32.AND P3, PT, R12, 0x7fffff27, PT ;  /* 0x7fffff270c00780c */ /* 0x000fe20003f66070 */
[----:B------:R-:W-:Y:S02]  /*9c40*/  @!P1 IMAD.MOV.U32 R12, RZ, RZ, R29 ;  /* 0x000000ffff0c9224 */ /* 0x000fe400078e001d */
[----:B------:R-:W-:Y:S02]  /*9c50*/  @!P1 IMAD.MOV.U32 R13, RZ, RZ, R30 ;  /* 0x000000ffff0d9224 */ /* 0x000fe400078e001e */
[----:B------:R-:W-:Y:S01]  /*9c60*/  IMAD.X R9, R14, 0x1, R3, P2 ;  /* 0x000000010e097824 */ /* 0x000fe200010e0603 */
[----:B------:R-:W-:-:S05]  /*9c70*/  IADD3 R15, P2, PT, R42, R2, RZ ;  /* 0x000000022a0f7210 */ /* 0x000fca0007f5e0ff */
[----:B------:R-:W-:Y:S01]  /*9c80*/  IMAD.X R8, R8, 0x1, R4, P2 ;  /* 0x0000000108087824 */ /* 0x000fe200010e0604 */
[----:B--2---:R-:W-:-:S06]  /*9c90*/  PRMT R24, RZ, 0x7610, R24 ;  /* 0x00007610ff187816 */ /* 0x004fcc0000000018 */
[----:B------:R0:W2:Y:S02]  /*9ca0*/  @!P1 LDG.E.U8 R24, desc[UR20][R12.64] ;  /* 0x000000140c189981 */ /* 0x0000a4000c1e1100 */
[----:B0-----:R-:W-:Y:S02]  /*9cb0*/  @!P1 IMAD.MOV.U32 R12, RZ, RZ, R15 ;  /* 0x000000ffff0c9224 */ /* 0x001fe400078e000f */
[----:B------:R-:W-:Y:S01]  /*9cc0*/  @!P1 IMAD.MOV.U32 R13, RZ, RZ, R8 ;  /* 0x000000ffff0d9224 */ /* 0x000fe200078e0008 */
[----:B---3--:R-:W-:-:S06]  /*9cd0*/  PRMT R7, RZ, 0x7610, R7 ;  /* 0x00007610ff077816 */ /* 0x008fcc0000000007 */
[----:B------:R0:W3:Y:S01]  /*9ce0*/  @!P1 LDG.E.U8 R7, desc[UR20][R12.64] ;  /* 0x000000140c079981 */ /* 0x0000e2000c1e1100 */
[C---:B------:R-:W-:Y:S02]  /*9cf0*/  IMAD R87, R6.reuse, 0x1a, RZ ;  /* 0x0000001a06577824 */ /* 0x040fe400078e02ff */
[----:B------:R-:W-:Y:S01]  /*9d00*/  IMAD R72, R6, 0x41, RZ ;  /* 0x0000004106487824 */ /* 0x000fe200078e02ff */
[----:B------:R-:W-:Y:S02]  /*9d10*/  STL [R1+0xbf8], R10 ;  /* 0x000bf80a01007387 */ /* 0x000fe40000100800 */
[----:B------:R-:W-:Y:S02]  /*9d20*/  SHF.R.S32.HI R42, RZ, 0x1f, R87 ;  /* 0x0000001fff2a7819 */ /* 0x000fe40000011457 */
[----:B------:R-:W-:Y:S01]  /*9d30*/  IADD3 R59, P2, PT, R87, R0, RZ ;  /* 0x00000000573b7210 */ /* 0x000fe20007f5e0ff */
[----:B------:R-:W-:Y:S04]  /*9d40*/  STL [R1+0xdfc], R30 ;  /* 0x000dfc1e01007387 */ /* 0x000fe80000100800 */
[----:B------:R-:W-:Y:S01]  /*9d50*/  STL [R1+0xbf4], R9 ;  /* 0x000bf40901007387 */ /* 0x000fe20000100800 */
[----:B------:R-:W-:-:S03]  /*9d60*/  IMAD.X R89, R42, 0x1, R3, P2 ;  /* 0x000000012a597824 */ /* 0x000fc600010e0603 */
[----:B------:R-:W-:Y:S01]  /*9d70*/  STL [R1+0xe08], R15 ;  /* 0x000e080f01007387 */ /* 0x000fe20000100800 */
[----:B0-----:R-:W-:Y:S01]  /*9d80*/  IADD3 R13, P2, PT, R72, R0, RZ ;  /* 0x00000000480d7210 */ /* 0x001fe20007f5e0ff */
[----:B------:R-:W-:Y:S01]  /*9d90*/  VIADD R12, R21, 0xffffff9e ;  /* 0xffffff9e150c7836 */ /* 0x000fe20000000000 */
[----:B------:R-:W-:Y:S02]  /*9da0*/  PRMT R28, RZ, 0x7610, R28 ;  /* 0x00007610ff1c7816 */ /* 0x000fe4000000001c */
[----:B------:R-:W-:Y:S01]  /*9db0*/  PRMT R5, RZ, 0x7610, R5 ;  /* 0x00007610ff057816 */ /* 0x000fe20000000005 */
[----:B--2---:R0:W-:Y:S04]  /*9dc0*/  STL [R1+0x4a8], R24 ;  /* 0x0004a81801007387 */ /* 0x0041e80000100800 */
[----:B------:R1:W-:Y:S01]  /*9dd0*/  STL [R1+0xe04], R8 ;  /* 0x000e040801007387 */ /* 0x0003e20000100800 */
[----:B0-----:R-:W-:Y:S01]  /*9de0*/  IMAD R24, R6, 0x22, RZ ;  /* 0x0000002206187824 */ /* 0x001fe200078e02ff */
[----:B-1----:R-:W-:-:S04]  /*9df0*/  SHF.R.S32.HI R8, RZ, 0x1f, R72 ;  /* 0x0000001fff087819 */ /* 0x002fc80000011448 */
[----:B------:R-:W-:Y:S01]  /*9e00*/  IADD3 R39, P1, PT, R24, R0, RZ ;  /* 0x0000000018277210 */ /* 0x000fe20007f3e0ff */
[----:B------:R-:W-:Y:S01]  /*9e10*/  STL [R1+0xc78], R59 ;  /* 0x000c783b01007387 */ /* 0x000fe20000100800 */
[--C-:B------:R-:W-:Y:S01]  /*9e20*/  IMAD.X R29, R8, 0x1, R3.reuse, P2 ;  /* 0x00000001081d7824 */ /* 0x100fe200010e0603 */
[----:B------:R-:W-:Y:S02]  /*9e30*/  SHF.R.S32.HI R47, RZ, 0x1f, R24 ;  /* 0x0000001fff2f7819 */ /* 0x000fe40000011418 */
[----:B------:R-:W-:Y:S04]  /*9e40*/  STL [R1+0xc74], R89 ;  /* 0x000c745901007387 */ /* 0x000fe80000100800 */
[----:B------:R0:W-:Y:S01]  /*9e50*/  STL [R1+0xe70], R13 ;  /* 0x000e700d01007387 */ /* 0x0001e20000100800 */
[----:B------:R-:W-:-:S03]  /*9e60*/  IMAD.X R44, R47, 0x1, R3, P1 ;  /* 0x000000012f2c7824 */ /* 0x000fc600008e0603 */
[----:B------:R-:W-:Y:S01]  /*9e70*/  STL [R1+0xce0], R39 ;  /* 0x000ce02701007387 */ /* 0x000fe20000100800 */
[----:B------:R-:W-:-:S03]  /*9e80*/  ISETP.GE.U32.AND P1, PT, R12, 0x7fffff1f, PT ;  /* 0x7fffff1f0c00780c */ /* 0x000fc60003f26070 */
[----:B------:R-:W-:Y:S01]  /*9e90*/  STL [R1+0xe6c], R29 ;  /* 0x000e6c1d01007387 */ /* 0x000fe20000100800 */
[----:B------:R-:W-:-:S03]  /*9ea0*/  @!P0 IMAD.MOV.U32 R12, RZ, RZ, R13 ;  /* 0x000000ffff0c8224 */ /* 0x000fc600078e000d */
[----:B---3--:R1:W-:Y:S01]  /*9eb0*/  STL [R1+0x4a0], R7 ;  /* 0x0004a00701007387 */ /* 0x0083e20000100800 */
[----:B0-----:R-:W-:-:S05]  /*9ec0*/  @!P0 IMAD.MOV.U32 R13, RZ, RZ, R29 ;  /* 0x000000ffff0d8224 */ /* 0x001fca00078e001d */
[----:B------:R0:W2:Y:S01]  /*9ed0*/  @!P0 LDG.E.U8 R28, desc[UR20][R12.64] ;  /* 0x000000140c1c8981 */ /* 0x0000a2000c1e1100 */
[----:B-1----:R-:W-:-:S05]  /*9ee0*/  IADD3 R7, P2, PT, R72, R2, RZ ;  /* 0x0000000248077210 */ /* 0x002fca0007f5e0ff */
[----:B------:R-:W-:Y:S02]  /*9ef0*/  IMAD.X R8, R8, 0x1, R4, P2 ;  /* 0x0000000108087824 */ /* 0x000fe400010e0604 */
[----:B0-----:R-:W-:Y:S02]  /*9f00*/  @!P0 IMAD.MOV.U32 R12, RZ, RZ, R7 ;  /* 0x000000ffff0c8224 */ /* 0x001fe400078e0007 */
[----:B------:R-:W-:-:S05]  /*9f10*/  @!P0 IMAD.MOV.U32 R13, RZ, RZ, R8 ;  /* 0x000000ffff0d8224 */ /* 0x000fca00078e0008 */
[----:B------:R0:W3:Y:S01]  /*9f20*/  @!P0 LDG.E.U8 R5, desc[UR20][R12.64] ;  /* 0x000000140c058981 */ /* 0x0000e2000c1e1100 */
[C---:B------:R-:W-:Y:S02]  /*9f30*/  IMAD R15, R6.reuse, 0x2a, RZ ;  /* 0x0000002a060f7824 */ /* 0x040fe400078e02ff */
[----:B------:R-:W-:Y:S01]  /*9f40*/  IMAD R75, R6, 0x49, RZ ;  /* 0x00000049064b7824 */ /* 0x000fe200078e02ff */
[----:B------:R-:W-:Y:S02]  /*9f50*/  STL [R1+0xcdc], R44 ;  /* 0x000cdc2c01007387 */ /* 0x000fe40000100800 */
[----:B------:R-:W-:Y:S02]  /*9f60*/  SHF.R.S32.HI R72, RZ, 0x1f, R15 ;  /* 0x0000001fff487819 */ /* 0x000fe4000001140f */
[-C--:B------:R-:W-:Y:S01]  /*9f70*/  IADD3 R30, P2, PT, R15, R0.reuse, RZ ;  /* 0x000000000f1e7210 */ /* 0x080fe20007f5e0ff */
[----:B------:R-:W-:Y:S04]  /*9f80*/  STL [R1+0xe78], R7 ;  /* 0x000e780701007387 */ /* 0x000fe80000100800 */
[----:B------:R1:W-:Y:S01]  /*9f90*/  STL [R1+0xe74], R8 ;  /* 0x000e740801007387 */ /* 0x0003e20000100800 */
[----:B------:R-:W-:Y:S01]  /*9fa0*/  IMAD.X R32, R72, 0x1, R3, P2 ;  /* 0x0000000148207824 */ /* 0x000fe200010e0603 */
[----:B0-----:R-:W-:Y:S01]  /*9fb0*/  IADD3 R13, P2, PT, R75, R0, RZ ;  /* 0x000000004b0d7210 */ /* 0x001fe20007f5e0ff */
[----:B------:R-:W-:Y:S01]  /*9fc0*/  VIADD R12, R21, 0xffffff96 ;  /* 0xffffff96150c7836 */ /* 0x000fe20000000000 */
[----:B-1----:R-:W-:-:S02]  /*9fd0*/  SHF.R.S32.HI R8, RZ, 0x1f, R75 ;  /* 0x0000001fff087819 */ /* 0x002fc4000001144b */
[----:B------:R-:W-:Y:S01]  /*9fe0*/  PRMT R20, RZ, 0x7610, R20 ;  /* 0x00007610ff147816 */ /* 0x000fe20000000014 */
[----:B---3--:R0:W-:Y:S04]  /*9ff0*/  STL [R1+0x494], R5 ;  /* 0x0004940501007387 */ /* 0x0081e80000100800 */
[----:B------:R-:W-:Y:S01]  /*a000*/  STL [R1+0xd40], R30 ;  /* 0x000d401e01007387 */ /* 0x000fe20000100800 */
[----:B0-----:R-:W-:-:S03]  /*a010*/  IMAD.SHL.U32 R5, R6, 0x2, RZ ;  /* 0x0000000206057824 */ /* 0x001fc600078e00ff */
[----:B--2---:R0:W-:Y:S04]  /*a020*/  STL [R1+0x498], R28 ;  /* 0x0004981c01007387 */ /* 0x0041e80000100800 */
[----:B------:R1:W-:Y:S01]  /*a030*/  STL [R1+0xee0], R13 ;  /* 0x000ee00d01007387 */ /* 0x0003e20000100800 */
[----:B0-----:R-:W-:Y:S01]  /*a040*/  IADD3 R28, P0, PT, R5, R2, RZ ;  /* 0x00000002051c7210 */ /* 0x001fe20007f1e0ff */
[----:B------:R-:W-:Y:S01]  /*a050*/  IMAD.X R5, R8, 0x1, R3, P2 ;  /* 0x0000000108057824 */ /* 0x000fe200010e0603 */
[----:B------:R-:W-:Y:S01]  /*a060*/  ISETP.GE.U32.AND P2, PT, R12, 0x7fffff17, PT ;  /* 0x7fffff170c00780c */ /* 0x000fe20003f46070 */
[----:B------:R-:W-:Y:S02]  /*a070*/  @!P6 IMAD.MOV.U32 R12, RZ, RZ, R13 ;  /* 0x000000ffff0ce224 */ /* 0x000fe400078e000d */
[----:B-1----:R-:W-:-:S05]  /*a080*/  @!P6 IMAD.MOV.U32 R13, RZ, RZ, R5 ;  /* 0x000000ffff0de224 */ /* 0x002fca00078e0005 */
[----:B------:R0:W2:Y:S01]  /*a090*/  @!P6 LDG.E.U8 R20, desc[UR20][R12.64] ;  /* 0x000000140c14e981 */ /* 0x0000a2000c1e1100 */
[----:B------:R-:W-:-:S05]  /*a0a0*/  IMAD.SHL.U32 R7, R6, 0x2, RZ ;  /* 0x0000000206077824 */ /* 0x000fca00078e00ff */
[----:B------:R-:W-:-:S05]  /*a0b0*/  SHF.R.S32.HI R7, RZ, 0x1f, R7 ;  /* 0x0000001fff077819 */ /* 0x000fca0000011407 */
[----:B------:R-:W-:Y:S01]  /*a0c0*/  IMAD.X R29, R7, 0x1, R4, P0 ;  /* 0x00000001071d7824 */ /* 0x000fe200000e0604 */
[----:B------:R-:W-:Y:S02]  /*a0d0*/  IADD3 R7, P0, PT, R75, R2, RZ ;  /* 0x000000024b077210 */ /* 0x000fe40007f1e0ff */
[----:B------:R-:W-:-:S03]  /*a0e0*/  PRMT R36, RZ, 0x7610, R36 ;  /* 0x00007610ff247816 */ /* 0x000fc60000000024 */
[----:B0-----:R-:W-:Y:S02]  /*a0f0*/  IMAD.X R13, R8, 0x1, R4, P0 ;  /* 0x00000001080d7824 */ /* 0x001fe400000e0604 */
[----:B------:R-:W-:Y:S01]  /*a100*/  @!P6 IMAD.MOV.U32 R12, RZ, RZ, R7 ;  /* 0x000000ffff0ce224 */ /* 0x000fe200078e0007 */
[----:B------:R-:W-:Y:S04]  /*a110*/  STL [R1+0xd3c], R32 ;  /* 0x000d3c2001007387 */ /* 0x000fe80000100800 */
[----:B------:R-:W-:Y:S04]  /*a120*/  STL [R1+0x2f8], R28 ;  /* 0x0002f81c01007387 */ /* 0x000fe80000100800 */
[----:B------:R0:W-:Y:S04]  /*a130*/  STL [R1+0xedc], R5 ;  /* 0x000edc0501007387 */ /* 0x0001e80000100800 */
[----:B------:R1:W3:Y:S04]  /*a140*/  @!P6 LDG.E.U8 R36, desc[UR20][R12.64] ;  /* 0x000000140c24e981 */ /* 0x0002e8000c1e1100 */
[----:B------:R-:W-:Y:S04]  /*a150*/  STL [R1+0x2f4], R29 ;  /* 0x0002f41d01007387 */ /* 0x000fe80000100800 */
[----:B0-----:R-:W4:Y:S04]  /*a160*/  LDL.LU R5, [R1+0x1c78] ;  /* 0x001c780001057983 */ /* 0x001f280000300800 */
[----:B------:R0:W-:Y:S04]  /*a170*/  STL [R1+0xee8], R7 ;  /* 0x000ee80701007387 */ /* 0x0001e80000100800 */
[----:B------:R-:W-:Y:S04]  /*a180*/  STL [R1+0xee4], R13 ;  /* 0x000ee40d01007387 */ /* 0x000fe80000100800 */
[----:B--2---:R2:W-:Y:S04]  /*a190*/  STL [R1+0x490], R20 ;  /* 0x0004901401007387 */ /* 0x0045e80000100800 */
[----:B0-----:R-:W4:Y:S01]  /*a1a0*/  LDL.LU R7, [R1+0x1c74] ;  /* 0x001c740001077983 */ /* 0x001f220000300800 */
[----:B------:R-:W-:-:S02]  /*a1b0*/  IMAD R75, R6, 0x51, RZ ;  /* 0x00000051064b7824 */ /* 0x000fc400078e02ff */
[----:B-1----:R-:W-:-:S03]  /*a1c0*/  VIADD R12, R21, 0xffffff8e ;  /* 0xffffff8e150c7836 */ /* 0x002fc60000000000 */
[----:B------:R-:W-:Y:S02]  /*a1d0*/  SHF.R.S32.HI R8, RZ, 0x1f, R75 ;  /* 0x0000001fff087819 */ /* 0x000fe4000001144b */
[----:B--2---:R-:W-:-:S05]  /*a1e0*/  IADD3 R20, P0, PT, R75, R0, RZ ;  /* 0x000000004b147210 */ /* 0x004fca0007f1e0ff */
[----:B------:R-:W-:Y:S01]  /*a1f0*/  IMAD.X R13, R8, 0x1, R3, P0 ;  /* 0x00000001080d7824 */ /* 0x000fe200000e0603 */
[----:B------:R-:W-:Y:S01]  /*a200*/  ISETP.GE.U32.AND P0, PT, R12, 0x7fffff0f, PT ;  /* 0x7fffff0f0c00780c */ /* 0x000fe20003f06070 */
[----:B------:R-:W-:Y:S01]  /*a210*/  @!P5 IMAD.MOV.U32 R12, RZ, RZ, R20 ;  /* 0x000000ffff0cd224 */ /* 0x000fe200078e0014 */
[----:B---3--:R0:W-:Y:S01]  /*a220*/  STL [R1+0x48c], R36 ;  /* 0x00048c2401007387 */ /* 0x0081e20000100800 */
[----:B----4-:R-:W-:Y:S02]  /*a230*/  PRMT R5, RZ, 0x7610, R5 ;  /* 0x00007610ff057816 */ /* 0x010fe40000000005 */
[----:B0-----:R-:W-:Y:S01]  /*a240*/  IADD3 R36, P6, PT, R75, R2, RZ ;  /* 0x000000024b247210 */ /* 0x001fe20007fde0ff */
[----:B------:R0:W-:Y:S04]  /*a250*/  STL [R1+0xf50], R20 ;  /* 0x000f501401007387 */ /* 0x0001e80000100800 */
[----:B------:R-:W-:Y:S01]  /*a260*/  IMAD.X R8, R8, 0x1, R4, P6 ;  /* 0x0000000108087824 */ /* 0x000fe200030e0604 */
[----:B------:R-:W-:Y:S04]  /*a270*/  STL [R1+0xf58], R36 ;  /* 0x000f582401007387 */ /* 0x000fe80000100800 */
[----:B------:R1:W2:Y:S04]  /*a280*/  @!P5 LDG.E.U8 R5, desc[UR20][R12.64] ;  /* 0x000000140c05d981 */ /* 0x0002a8000c1e1100 */
[----:B------:R3:W-:Y:S04]  /*a290*/  STL [R1+0xf4c], R13 ;  /* 0x000f4c0d01007387 */ /* 0x0007e80000100800 */
[----:B0-----:R-:W4:Y:S01]  /*a2a0*/  LDL.LU R20, [R1+0x1c70] ;  /* 0x001c700001147983 */ /* 0x001f220000300800 */
[----:B-1----:R-:W-:-:S02]  /*a2b0*/  @!P5 IMAD.MOV.U32 R12, RZ, RZ, R36 ;  /* 0x000000ffff0cd224 */ /* 0x002fc400078e0024 */
[----:B---3--:R-:W-:Y:S01]  /*a2c0*/  @!P5 IMAD.MOV.U32 R13, RZ, RZ, R8 ;  /* 0x000000ffff0dd224 */ /* 0x008fe200078e0008 */
[----:B------:R-:W-:-:S06]  /*a2d0*/  PRMT R7, RZ, 0x7610, R7 ;  /* 0x00007610ff077816 */ /* 0x000fcc0000000007 */
[----:B------:R-:W3:Y:S04]  /*a2e0*/  @!P5 LDG.E.U8 R7, desc[UR20][R12.64] ;  /* 0x000000140c07d981 */ /* 0x000ee8000c1e1100 */
[----:B------:R0:W-:Y:S01]  /*a2f0*/  STL [R1+0xf54], R8 ;  /* 0x000f540801007387 */ /* 0x0001e20000100800 */
[----:B------:R-:W-:Y:S01]  /*a300*/  IMAD R75, R6, 0x59, RZ ;  /* 0x00000059064b7824 */ /* 0x000fe200078e02ff */
[----:B------:R-:W-:-:S04]  /*a310*/  PRMT R50, RZ, 0x7610, R50 ;  /* 0x00007610ff327816 */ /* 0x000fc80000000032 */
[----:B0-----:R-:W-:Y:S02]  /*a320*/  SHF.R.S32.HI R8, RZ, 0x1f, R75 ;  /* 0x0000001fff087819 */ /* 0x001fe4000001144b */
[----:B------:R-:W-:Y:S01]  /*a330*/  PRMT R34, RZ, 0x7610, R34 ;  /* 0x00007610ff227816 */ /* 0x000fe20000000022 */
[----:B--2---:R0:W-:Y:S02]  /*a340*/  STL [R1+0x488], R5 ;  /* 0x0004880501007387 */ /* 0x0041e40000100800 */
[----:B0-----:R-:W-:-:S05]  /*a350*/  IADD3 R5, P6, PT, R78, R2, RZ ;  /* 0x000000024e057210 */ /* 0x001fca0007fde0ff */
[----:B------:R-:W-:Y:S01]  /*a360*/  STL [R1+0xb80], R5 ;  /* 0x000b800501007387 */ /* 0x000fe20000100800 */
[----:B------:R-:W-:-:S05]  /*a370*/  IADD3 R78, P5, PT, R84, R2, RZ ;  /* 0x00000002544e7210 */ /* 0x000fca0007fbe0ff */
[--C-:B------:R-:W-:Y:S01]  /*a380*/  IMAD.X R84, R14, 0x1, R4.reuse, P5 ;  /* 0x000000010e547824 */ /* 0x100fe200028e0604 */
[----:B------:R-:W-:Y:S01]  /*a390*/  IADD3 R36, P5, PT, R75, R2, RZ ;  /* 0x000000024b247210 */ /* 0x000fe20007fbe0ff */
[----:B---3--:R0:W-:Y:S02]  /*a3a0*/  STL [R1+0x484], R7 ;  /* 0x0004840701007387 */ /* 0x0081e40000100800 */
[----:B0-----:R-:W-:Y:S01]  /*a3b0*/  IMAD.X R7, R11, 0x1, R4, P6 ;  /* 0x000000010b077824 */ /* 0x001fe200030e0604 */
[----:B------:R-:W-:-:S05]  /*a3c0*/  IADD3 R12, P6, PT, R75, R0, RZ ;  /* 0x000000004b0c7210 */ /* 0x000fca0007fde0ff */
[----:B------:R-:W-:Y:S01]  /*a3d0*/  IMAD.X R13, R8, 0x1, R3, P6 ;  /* 0x00000001080d7824 */ /* 0x000fe200030e0603 */
[----:B------:R-:W-:Y:S04]  /*a3e0*/  STL [R1+0xb7c], R7 ;  /* 0x000b7c0701007387 */ /* 0x000fe80000100800 */
[----:B------:R0:W2:Y:S04]  /*a3f0*/  @!P3 LDG.E.U8 R50, desc[UR20][R12.64] ;  /* 0x000000140c32b981 */ /* 0x0000a8000c1e1100 */
[----:B------:R0:W-:Y:S04]  /*a400*/  STL [R1+0xfc0], R12 ;  /* 0x000fc00c01007387 */ /* 0x0001e80000100800 */
[----:B------:R-:W-:Y:S04]  /*a410*/  STL [R1+0xc00], R78 ;  /* 0x000c004e01007387 */ /* 0x000fe80000100800 */
[----:B------:R1:W-:Y:S01]  /*a420*/  STL [R1+0xfbc], R13 ;  /* 0x000fbc0d01007387 */ /* 0x0003e20000100800 */
[----:B0-----:R-:W-:-:S02]  /*a430*/  @!P3 IMAD.MOV.U32 R12, RZ, RZ, R36 ;  /* 0x000000ffff0cb224 */ /* 0x001fc400078e0024 */
[----:B-1----:R-:W-:-:S05]  /*a440*/  IMAD.X R13, R8, 0x1, R4, P5 ;  /* 0x00000001080d7824 */ /* 0x002fca00028e0604 */
[----:B------:R0:W3:Y:S01]  /*a450*/  @!P3 LDG.E.U8 R34, desc[UR20][R12.64] ;  /* 0x000000140c22b981 */ /* 0x0000e2000c1e1100 */
[----:B------:R-:W-:-:S03]  /*a460*/  VIADD R11, R21, 0xffffff86 ;  /* 0xffffff86150b7836 */ /* 0x000fc60000000000 */
[----:B------:R-:W-:Y:S02]  /*a470*/  STL [R1+0xbfc], R84 ;  /* 0x000bfc5401007387 */ /* 0x000fe40000100800 */
[----:B------:R-:W-:Y:S01]  /*a480*/  ISETP.GE.U32.AND P6, PT, R11, 0x7fffff07, PT ;  /* 0x7fffff070b00780c */ /* 0x000fe20003fc6070 */
[----:B------:R-:W-:Y:S01]  /*a490*/  IMAD R11, R6, 0x61, RZ ;  /* 0x00000061060b7824 */ /* 0x000fe200078e02ff */
[----:B------:R-:W-:Y:S04]  /*a4a0*/  STL [R1+0xfc8], R36 ;  /* 0x000fc82401007387 */ /* 0x000fe80000100800 */
[----:B------:R-:W-:Y:S01]  /*a4b0*/  STL [R1+0xfc4], R13 ;  /* 0x000fc40d01007387 */ /* 0x000fe20000100800 */
[----:B------:R-:W-:Y:S02]  /*a4c0*/  SHF.R.S32.HI R8, RZ, 0x1f, R11 ;  /* 0x0000001fff087819 */ /* 0x000fe4000001140b */
[----:B------:R-:W-:-:S02]  /*a4d0*/  PRMT R49, RZ, 0x7610, R49 ;  /* 0x00007610ff317816 */ /* 0x000fc40000000031 */
[----:B------:R-:W-:Y:S01]  /*a4e0*/  PRMT R26, RZ, 0x7610, R26 ;  /* 0x00007610ff1a7816 */ /* 0x000fe2000000001a */
[----:B--2---:R1:W-:Y:S02]  /*a4f0*/  STL [R1+0x480], R50 ;  /* 0x0004803201007387 */ /* 0x0043e40000100800 */
[----:B-1----:R-:W-:-:S05]  /*a500*/  IADD3 R50, P5, PT, R11, R0, RZ ;  /* 0x000000000b327210 */ /* 0x002fca0007fbe0ff */
[----:B0-----:R-:W-:Y:S02]  /*a510*/  IMAD.X R13, R8, 0x1, R3, P5 ;  /* 0x00000001080d7824 */ /* 0x001fe400028e0603 */
[----:B------:R-:W-:-:S05]  /*a520*/  @!P1 IMAD.MOV.U32 R12, RZ, RZ, R50 ;  /* 0x000000ffff0c9224 */ /* 0x000fca00078e0032 */
[----:B------:R0:W2:Y:S04]  /*a530*/  @!P1 LDG.E.U8 R49, desc[UR20][R12.64] ;  /* 0x000000140c319981 */ /* 0x0000a8000c1e1100 */
[----:B---3--:R1:W-:Y:S04]  /*a540*/  STL [R1+0x47c], R34 ;  /* 0x00047c2201007387 */ /* 0x0083e80000100800 */
[----:B------:R-:W-:Y:S01]  /*a550*/  STL [R1+0x1030], R50 ;  /* 0x0010303201007387 */ /* 0x000fe20000100800 */
[----:B-1----:R-:W-:-:S05]  /*a560*/  IADD3 R34, P3, PT, R11, R2, RZ ;  /* 0x000000020b227210 */ /* 0x002fca0007f7e0ff */
[----:B------:R-:W-:Y:S01]  /*a570*/  IMAD.X R36, R8, 0x1, R4, P3 ;  /* 0x0000000108247824 */ /* 0x000fe200018e0604 */
[----:B------:R-:W-:Y:S01]  /*a580*/  STL [R1+0x1038], R34 ;  /* 0x0010382201007387 */ /* 0x000fe20000100800 */
[----:B0-----:R-:W-:-:S03]  /*a590*/  @!P1 IMAD.MOV.U32 R12, RZ, RZ, R34 ;  /* 0x000000ffff0c9224 */ /* 0x001fc600078e0022 */
[----:B------:R0:W-:Y:S02]  /*a5a0*/  STL [R1+0x102c], R13 ;  /* 0x00102c0d01007387 */ /* 0x0001e40000100800 */
[----:B0-----:R-:W-:-:S05]  /*a5b0*/  @!P1 IMAD.MOV.U32 R13, RZ, RZ, R36 ;  /* 0x000000ffff0d9224 */ /* 0x001fca00078e0024 */
[----:B------:R0:W3:Y:S01]  /*a5c0*/  @!P1 LDG.E.U8 R26, desc[UR20][R12.64] ;  /* 0x000000140c1a9981 */ /* 0x0000e2000c1e1100 */
[----:B------:R-:W-:-:S03]  /*a5d0*/  IMAD R11, R6, 0x69, RZ ;  /* 0x00000069060b7824 */ /* 0x000fc600078e02ff */
[----:B------:R-:W-:Y:S01]  /*a5e0*/  STL [R1+0x1034], R36 ;  /* 0x0010342401007387 */ /* 0x000fe20000100800 */
[----:B------:R-:W-:Y:S01]  /*a5f0*/  IADD3 R24, P1, PT, R24, R2, RZ ;  /* 0x0000000218187210 */ /* 0x000fe20007f3e0ff */
[C---:B------:R-:W-:Y:S01]  /*a600*/  VIADD R14, R21.reuse, 0xfffffffd ;  /* 0xfffffffd150e7836 */ /* 0x040fe20000000000 */
[----:B------:R-:W-:Y:S01]  /*a610*/  SHF.R.S32.HI R8, RZ, 0x1f, R11 ;  /* 0x0000001fff087819 */ /* 0x000fe2000001140b */
[----:B0-----:R-:W-:-:S03]  /*a620*/  VIADD R12, R21, 0xfffffff5 ;  /* 0xfffffff5150c7836 */ /* 0x001fc60000000000 */
[----:B------:R-:W-:Y:S02]  /*a630*/  ISETP.GE.U32.AND P5, PT, R14, 0x7fffff7e, PT ;  /* 0x7fffff7e0e00780c */ /* 0x000fe40003fa6070 */
[----:B------:R-:W-:Y:S02]  /*a640*/  PRMT R14, RZ, 0x7610, R14 ;  /* 0x00007610ff0e7816 */ /* 0x000fe4000000000e */
[----:B------:R-:W-:Y:S01]  /*a650*/  PRMT R33, RZ, 0x7610, R33 ;  /* 0x00007610ff217816 */ /* 0x000fe20000000021 */
[----:B--2---:R0:W-:Y:S02]  /*a660*/  STL [R1+0x478], R49 ;  /* 0x0004783101007387 */ /* 0x0041e40000100800 */
[----:B0-----:R-:W-:-:S05]  /*a670*/  IADD3 R49, P3, PT, R87, R2, RZ ;  /* 0x0000000257317210 */ /* 0x001fca0007f7e0ff */
[----:B------:R-:W-:Y:S01]  /*a680*/  IMAD.X R50, R42, 0x1, R4, P3 ;  /* 0x000000012a327824 */ /* 0x000fe200018e0604 */
[C---:B------:R-:W-:Y:S01]  /*a690*/  IADD3 R36, P3, PT, R11.reuse, R0, RZ ;  /* 0x000000000b247210 */ /* 0x040fe20007f7e0ff */
[----:B------:R-:W-:Y:S04]  /*a6a0*/  STL [R1+0xc80], R49 ;  /* 0x000c803101007387 */ /* 0x000fe80000100800 */
[----:B------:R-:W-:Y:S04]  /*a6b0*/  STL [R1+0x10a0], R36 ;  /* 0x0010a02401007387 */ /* 0x000fe80000100800 */
[----:B------:R-:W-:Y:S04]  /*a6c0*/  STL [R1+0xc7c], R50 ;  /* 0x000c7c3201007387 */ /* 0x000fe80000100800 */
[----:B------:R-:W-:Y:S01]  /*a6d0*/  STL [R1+0xce8], R24 ;  /* 0x000ce81801007387 */ /* 0x000fe20000100800 */
[----:B------:R-:W-:Y:S01]  /*a6e0*/  IMAD.X R13, R8, 0x1, R3, P3 ;  /* 0x00000001080d7824 */ /* 0x000fe200018e0603 */
[----:B------:R-:W-:-:S02]  /*a6f0*/  IADD3 R34, P3, PT, R11, R2, RZ ;  /* 0x000000020b227210 */ /* 0x000fc40007f7e0ff */
[----:B---3--:R0:W-:Y:S02]  /*a700*/  STL [R1+0x474], R26 ;  /* 0x0004741a01007387 */ /* 0x0081e40000100800 */
[----:B0-----:R-:W-:Y:S01]  /*a710*/  IMAD.X R26, R47, 0x1, R4, P1 ;  /* 0x000000012f1a7824 */ /* 0x001fe200008e0604 */
[----:B------:R-:W-:Y:S01]  /*a720*/  ISETP.GE.U32.AND P1, PT, R12, 0x7fffff76, PT ;  /* 0x7fffff760c00780c */ /* 0x000fe20003f26070 */
[----:B------:R-:W-:Y:S01]  /*a730*/  @!P2 IMAD.MOV.U32 R12, RZ, RZ, R36 ;  /* 0x000000ffff0ca224 */ /* 0x000fe200078e0024 */
[----:B------:R0:W-:Y:S04]  /*a740*/  STL [R1+0x109c], R13 ;  /* 0x00109c0d01007387 */ /* 0x0001e80000100800 */
[----:B------:R0:W2:Y:S02]  /*a750*/  @!P2 LDG.E.U8 R14, desc[UR20][R12.64] ;  /* 0x000000140c0ea981 */ /* 0x0000a4000c1e1100 */
[----:B0-----:R-:W-:-:S02]  /*a760*/  IMAD.X R13, R8, 0x1, R4, P3 ;  /* 0x00000001080d7824 */ /* 0x001fc400018e0604 */
[----:B------:R-:W-:-:S05]  /*a770*/  @!P2 IMAD.MOV.U32 R12, RZ, RZ, R34 ;  /* 0x000000ffff0ca224 */ /* 0x000fca00078e0022 */
[----:B------:R0:W3:Y:S01]  /*a780*/  @!P2 LDG.E.U8 R33, desc[UR20][R12.64] ;  /* 0x000000140c21a981 */ /* 0x0000e2000c1e1100 */
[----:B------:R-:W-:-:S03]  /*a790*/  IMAD R11, R6, 0x71, RZ ;  /* 0x00000071060b7824 */ /* 0x000fc600078e02ff */
[----:B------:R-:W-:Y:S02]  /*a7a0*/  STL [R1+0xce4], R26 ;  /* 0x000ce41a01007387 */ /* 0x000fe40000100800 */
[----:B------:R-:W-:Y:S02]  /*a7b0*/  SHF.R.S32.HI R8, RZ, 0x1f, R11 ;  /* 0x0000001fff087819 */ /* 0x000fe4000001140b */
[----:B------:R-:W-:Y:S01]  /*a7c0*/  STL [R1+0x11dc], R34 ;  /* 0x0011dc2201007387 */ /* 0x000fe20000100800 */
[----:B------:R-:W-:Y:S02]  /*a7d0*/  IADD3 R36, P3, PT, R11, R0, RZ ;  /* 0x000000000b247210 */ /* 0x000fe40007f7e0ff */
[----:B------:R-:W-:-:S03]  /*a7e0*/  PRMT R35, RZ, 0x7610, R35 ;  /* 0x00007610ff237816 */ /* 0x000fc60000000023 */
[----:B0-----:R-:W-:Y:S01]  /*a7f0*/  @!P0 IMAD.MOV.U32 R12, RZ, RZ, R36 ;  /* 0x000000ffff0c8224 */ /* 0x001fe200078e0024 */
[----:B------:R-:W-:Y:S01]  /*a800*/  PRMT R17, RZ, 0x7610, R17 ;  /* 0x00007610ff117816 */ /* 0x000fe20000000011 */
[----:B--2---:R-:W-:Y:S04]  /*a810*/  STL [R1+0x468], R14 ;  /* 0x0004680e01007387 */ /* 0x004fe80000100800 */
[----:B------:R0:W-:Y:S04]  /*a820*/  STL [R1+0x10a4], R13 ;  /* 0x0010a40d01007387 */ /* 0x0001e80000100800 */
[----:B---3--:R1:W-:Y:S01]  /*a830*/  STL [R1+0x460], R33 ;  /* 0x0004602101007387 */ /* 0x0083e20000100800 */
[----:B0-----:R-:W-:-:S03]  /*a840*/  IMAD.X R13, R8, 0x1, R3, P3 ;  /* 0x00000001080d7824 */ /* 0x001fc600018e0603 */
[----:B------:R-:W-:Y:S04]  /*a850*/  STL [R1+0x11e4], R36 ;  /* 0x0011e42401007387 */ /* 0x000fe80000100800 */
[----:B------:R0:W2:Y:S01]  /*a860*/  @!P0 LDG.E.U8 R35, desc[UR20][R12.64] ;  /* 0x000000140c238981 */ /* 0x0000a2000c1e1100 */
[----:B-1----:R-:W-:-:S05]  /*a870*/  IADD3 R33, P2, PT, R11, R2, RZ ;  /* 0x000000020b217210 */ /* 0x002fca0007f5e0ff */
[----:B------:R-:W-:Y:S01]  /*a880*/  IMAD.X R34, R8, 0x1, R4, P2 ;  /* 0x0000000108227824 */ /* 0x000fe200010e0604 */
[----:B------:R-:W-:Y:S01]  /*a890*/  STL [R1+0x11e8], R33 ;  /* 0x0011e82101007387 */ /* 0x000fe20000100800 */
[----:B0-----:R-:W-:-:S03]  /*a8a0*/  @!P0 IMAD.MOV.U32 R12, RZ, RZ, R33 ;  /* 0x000000ffff0c8224 */ /* 0x001fc600078e0021 */
[----:B------:R0:W-:Y:S02]  /*a8b0*/  STL [R1+0x11e0], R13 ;  /* 0x0011e00d01007387 */ /* 0x0001e40000100800 */
[----:B0-----:R-:W-:-:S05]  /*a8c0*/  @!P0 IMAD.MOV.U32 R13, RZ, RZ, R34 ;  /* 0x000000ffff0d8224 */ /* 0x001fca00078e0022 */
[----:B------:R0:W3:Y:S01]  /*a8d0*/  @!P0 LDG.E.U8 R17, desc[UR20][R12.64] ;  /* 0x000000140c118981 */ /* 0x0000e2000c1e1100 */
[-C--:B------:R-:W-:Y:S01]  /*a8e0*/  IADD3 R15, P2, PT, R15, R2.reuse, RZ ;  /* 0x000000020f0f7210 */ /* 0x080fe20007f5e0ff */
[----:B------:R-:W-:Y:S02]  /*a8f0*/  IMAD R11, R6, 0x79, RZ ;  /* 0x00000079060b7824 */ /* 0x000fe400078e02ff */
[----:B------:R1:W-:Y:S04]  /*a900*/  STL [R1+0x1108], R34 ;  /* 0x0011082201007387 */ /* 0x0003e80000100800 */
[----:B------:R-:W-:Y:S01]  /*a910*/  STL [R1+0xd48], R15 ;  /* 0x000d480f01007387 */ /* 0x000fe20000100800 */
[----:B------:R-:W-:Y:S01]  /*a920*/  SHF.R.S32.HI R8, RZ, 0x1f, R11 ;  /* 0x0000001fff087819 */ /* 0x000fe2000001140b */
[----:B0-----:R-:W-:Y:S01]  /*a930*/  VIADD R12, R21, 0xffffffe5 ;  /* 0xffffffe5150c7836 */ /* 0x001fe20000000000 */
[----:B------:R-:W-:Y:S01]  /*a940*/  IADD3 R33, P0, PT, R11, R2, RZ ;  /* 0x000000020b217210 */ /* 0x000fe20007f1e0ff */
[----:B------:R-:W-:Y:S01]  /*a950*/  VIADD R13, R21, 0xffffffdd ;  /* 0xffffffdd150d7836 */ /* 0x000fe20000000000 */
[----:B------:R-:W-:-:S03]  /*a960*/  PRMT R27, RZ, 0x7610, R27 ;  /* 0x00007610ff1b7816 */ /* 0x000fc6000000001b */
[----:B-1----:R-:W-:Y:S01]  /*a970*/  IMAD.X R34, R8, 0x1, R4, P0 ;  /* 0x0000000108227824 */ /* 0x002fe200000e0604 */
[----:B------:R-:W-:Y:S02]  /*a980*/  ISETP.GE.U32.AND P0, PT, R13, 0x7fffff5e, PT ;  /* 0x7fffff5e0d00780c */ /* 0x000fe40003f06070 */
[----:B----4-:R-:W-:Y:S01]  /*a990*/  PRMT R20, RZ, 0x7610, R20 ;  /* 0x00007610ff147816 */ /* 0x010fe20000000014 */
[----:B---3--:R0:W-:Y:S04]  /*a9a0*/  STL [R1+0x458], R17 ;  /* 0x0004581101007387 */ /* 0x0081e80000100800 */
[----:B--2---:R1:W-:Y:S01]  /*a9b0*/  STL [R1+0x45c], R35 ;  /* 0x00045c2301007387 */ /* 0x0043e20000100800 */
[----:B0-----:R-:W-:Y:S01]  /*a9c0*/  IMAD.X R17, R72, 0x1, R4, P2 ;  /* 0x0000000148117824 */ /* 0x001fe200010e0604 */
[----:B-1----:R-:W-:-:S05]  /*a9d0*/  IADD3 R35, P2, PT, R11, R0, RZ ;  /* 0x000000000b237210 */ /* 0x002fca0007f5e0ff */
        /* <DEDUP_REMOVED lines=9> */
[----:B------:R-:W-:Y:S04]  /*aa70*/  STL [R1+0x1170], R35 ;  /* 0x0011702301007387 */ /* 0x000fe80000100800 */
[----:B------:R-:W-:Y:S04]  /*aa80*/  STL [R1+0x1178], R33 ;  /* 0x0011782101007387 */ /* 0x000fe80000100800 */
[----:B------:R0:W-:Y:S04]  /*aa90*/  STL [R1+0x116c], R36 ;  /* 0x00116c2401007387 */ /* 0x0001e80000100800 */
[----:B0-----:R-:W4:Y:S04]  /*aaa0*/  LDL.LU R36, [R1+0x1c6c] ;  /* 0x001c6c0001247983 */ /* 0x001f280000300800 */
[----:B------:R-:W4:Y:S04]  /*aab0*/  LDL.LU R35, [R1+0x1c68] ;  /* 0x001c680001237983 */ /* 0x000f280000300800 */
[----:B------:R-:W-:Y:S04]  /*aac0*/  STL [R1+0x1174], R34 ;  /* 0x0011742201007387 */ /* 0x000fe80000100800 */
[----:B--2---:R0:W-:Y:S04]  /*aad0*/  STL [R1+0x44c], R27 ;  /* 0x00044c1b01007387 */ /* 0x0041e80000100800 */
[----:B0-----:R-:W2:Y:S04]  /*aae0*/  LDL.LU R27, [R1+0x1c64] ;  /* 0x001c6400011b7983 */ /* 0x001ea80000300800 */
[----:B------:R-:W4:Y:S04]  /*aaf0*/  LDL.LU R34, [R1+0x1c60] ;  /* 0x001c600001227983 */ /* 0x000f280000300800 */
[----:B------:R-:W4:Y:S04]  /*ab00*/  LDL.LU R33, [R1+0x1c5c] ;  /* 0x001c5c0001217983 */ /* 0x000f280000300800 */
[----:B---3--:R0:W-:Y:S04]  /*ab10*/  STL [R1+0x448], R20 ;  /* 0x0004481401007387 */ /* 0x0081e80000100800 */
[----:B0-----:R-:W3:Y:S04]  /*ab20*/  LDL.LU R20, [R1+0x1c58] ;  /* 0x001c580001147983 */ /* 0x001ee80000300800 */
[----:B------:R-:W3:Y:S04]  /*ab30*/  LDL R12, [R1+0x2ec] ;  /* 0x0002ec00010c7983 */ /* 0x000ee80000100800 */
[----:B------:R-:W3:Y:S01]  /*ab40*/  LDL R13, [R1+0x2f0] ;  /* 0x0002f000010d7983 */ /* 0x000ee20000100800 */
[----:B------:R-:W-:Y:S01]  /*ab50*/  PRMT R31, RZ, 0x7610, R31 ;  /* 0x00007610ff1f7816 */ /* 0x000fe2000000001f */
[----:B------:R-:W-:-:S05]  /*ab60*/  VIADD R14, R21, 0xffffffed ;  /* 0xffffffed150e7836 */ /* 0x000fca0000000000 */
[----:B------:R-:W-:Y:S02]  /*ab70*/  ISETP.GE.U32.AND P3, PT, R14, 0x7fffff6e, PT ;  /* 0x7fffff6e0e00780c */ /* 0x000fe40003f66070 */
[----:B------:R-:W-:Y:S02]  /*ab80*/  PRMT R87, RZ, 0x7610, R87 ;  /* 0x00007610ff577816 */ /* 0x000fe40000000057 */
[----:B------:R-:W-:Y:S02]  /*ab90*/  PRMT R75, RZ, 0x7610, R75 ;  /* 0x00007610ff4b7816 */ /* 0x000fe4000000004b */
[----:B--2---:R-:W-:Y:S02]  /*aba0*/  PRMT R27, RZ, 0x7610, R27 ;  /* 0x00007610ff1b7816 */ /* 0x004fe4000000001b */
[----:B---3--:R-:W-:-:S04]  /*abb0*/  @!P5 LOP3.LUT R13, R13, R12, RZ, 0x3c, !PT ;  /* 0x0000000c0d0dd212 */ /* 0x008fc800078e3cff */
[----:B------:R-:W-:-:S04]  /*abc0*/  @!P5 LOP3.LUT R12, R13, R12, RZ, 0x3c, !PT ;  /* 0x0000000c0d0cd212 */ /* 0x000fc800078e3cff */
[----:B------:R-:W-:-:S05]  /*abd0*/  @!P5 LOP3.LUT R13, R13, R12, RZ, 0x3c, !PT ;  /* 0x0000000c0d0dd212 */ /* 0x000fca00078e3cff */
[----:B------:R0:W2:Y:S01]  /*abe0*/  @!P5 LDG.E.U8 R31, desc[UR20][R12.64] ;  /* 0x000000140c1fd981 */ /* 0x0000a2000c1e1100 */
[----:B------:R-:W-:Y:S01]  /*abf0*/  PRMT R20, RZ, 0x7610, R20 ;  /* 0x00007610ff147816 */ /* 0x000fe20000000014 */
        /* <DEDUP_REMOVED lines=8> */
[----:B------:R0:W4:Y:S01]  /*ac80*/  @!P1 LDG.E.U8 R87, desc[UR20][R12.64] ;  /* 0x000000140c579981 */ /* 0x000122000c1e1100 */
[----:B------:R-:W-:Y:S01]  /*ac90*/  PRMT R72, RZ, 0x7610, R72 ;  /* 0x00007610ff487816 */ /* 0x000fe20000000048 */
[----:B0-----:R-:W-:Y:S02]  /*aca0*/  @!P3 IMAD.MOV.U32 R12, RZ, RZ, R10 ;  /* 0x000000ffff0cb224 */ /* 0x001fe400078e000a */
[----:B------:R-:W-:-:S05]  /*acb0*/  @!P3 IMAD.MOV.U32 R13, RZ, RZ, R9 ;  /* 0x000000ffff0db224 */ /* 0x000fca00078e0009 */
[----:B------:R0:W4:Y:S01]  /*acc0*/  @!P3 LDG.E.U8 R75, desc[UR20][R12.64] ;  /* 0x000000140c4bb981 */ /* 0x000122000c1e1100 */
        /* <DEDUP_REMOVED lines=43> */
[----:B------:R-:W2:Y:S04]  /*af80*/  LDL.LU R25, [R1+0x1c44] ;  /* 0x001c440001197983 */ /* 0x000ea80000300800 */
[----:B------:R-:W2:Y:S04]  /*af90*/  LDL.LU R16, [R1+0x1c40] ;  /* 0x001c400001107983 */ /* 0x000ea80000300800 */
[----:B----4-:R1:W-:Y:S04]  /*afa0*/  STL [R1+0x43c], R20 ;  /* 0x00043c1401007387 */ /* 0x0103e80000100800 */
[----:B-1----:R-:W4:Y:S04]  /*afb0*/  LDL.LU R20, [R1+0x1c3c] ;  /* 0x001c3c0001147983 */ /* 0x002f280000300800 */
[----:B------:R-:W3:Y:S04]  /*afc0*/  LDL.LU R7, [R1+0x1c38] ;  /* 0x001c380001077983 */ /* 0x000ee80000300800 */
[----:B------:R-:W3:Y:S04]  /*afd0*/  LDL.LU R5, [R1+0x1c34] ;  /* 0x001c340001057983 */ /* 0x000ee80000300800 */
[----:B------:R-:W3:Y:S04]  /*afe0*/  LDL.LU R9, [R1+0x1c30] ;  /* 0x001c300001097983 */ /* 0x000ee80000300800 */
[----:B------:R-:W3:Y:S01]  /*aff0*/  LDL.LU R10, [R1+0x1c2c] ;  /* 0x001c2c00010a7983 */ /* 0x000ee20000300800 */
[----:B------:R-:W-:-:S02]  /*b000*/  IMAD R84, R6, 0x3, RZ ;  /* 0x0000000306547824 */ /* 0x000fc400078e02ff */
[----:B0-----:R-:W-:-:S03]  /*b010*/  VIADD R12, R21, 0xffffffa5 ;  /* 0xffffffa5150c7836 */ /* 0x001fc60000000000 */
[----:B------:R-:W-:Y:S01]  /*b020*/  IADD3 R30, P0, PT, R84, R0, RZ ;  /* 0x00000000541e7210 */ /* 0x000fe20007f1e0ff */
[----:B------:R0:W-:Y:S04]  /*b030*/  STL [R1+0x420], R14 ;  /* 0x0004200e01007387 */ /* 0x0001e80000100800 */
[----:B------:R-:W-:Y:S01]  /*b040*/  STL [R1+0x438], R87 ;  /* 0x0004385701007387 */ /* 0x000fe20000100800 */
[----:B0-----:R-:W-:-:S05]  /*b050*/  IMAD R14, R6, 0x3a, RZ ;  /* 0x0000003a060e7824 */ /* 0x001fca00078e02ff */
[----:B------:R-:W-:Y:S01]  /*b060*/  IADD3 R13, P6, PT, R14, R0, RZ ;  /* 0x000000000e0d7210 */ /* 0x000fe20007fde0ff */
[----:B------:R0:W-:Y:S04]  /*b070*/  STL [R1+0x3f8], R8 ;  /* 0x0003f80801007387 */ /* 0x0001e80000100800 */
[----:B------:R-:W-:Y:S04]  /*b080*/  STL [R1+0x434], R75 ;  /* 0x0004344b01007387 */ /* 0x000fe80000100800 */
[----:B------:R1:W-:Y:S01]  /*b090*/  STL [R1+0x41c], R11 ;  /* 0x00041c0b01007387 */ /* 0x0003e20000100800 */
[----:B0-----:R-:W-:-:S03]  /*b0a0*/  SHF.R.S32.HI R8, RZ, 0x1f, R14 ;  /* 0x0000001fff087819 */ /* 0x001fc6000001140e */
[----:B------:R-:W-:Y:S01]  /*b0b0*/  STL [R1+0x430], R72 ;  /* 0x0004304801007387 */ /* 0x000fe20000100800 */
[----:B-1----:R-:W-:Y:S01]  /*b0c0*/  SHF.R.S32.HI R11, RZ, 0x1f, R84 ;  /* 0x0000001fff0b7819 */ /* 0x002fe20000011454 */
[--C-:B------:R-:W-:Y:S01]  /*b0d0*/  IMAD.X R17, R8, 0x1, R3.reuse, P6 ;  /* 0x0000000108117824 */ /* 0x100fe200030e0603 */
[----:B------:R-:W-:Y:S01]  /*b0e0*/  IADD3 R15, P6, PT, R14, R2, RZ ;  /* 0x000000020e0f7210 */ /* 0x000fe20007fde0ff */
[----:B------:R0:W-:Y:S02]  /*b0f0*/  STL [R1+0xe10], R13 ;  /* 0x000e100d01007387 */ /* 0x0001e40000100800 */
[----:B------:R-:W-:Y:S01]  /*b100*/  IMAD.X R32, R11, 0x1, R3, P0 ;  /* 0x000000010b207824 */ /* 0x000fe200000e0603 */
[----:B------:R-:W-:Y:S01]  /*b110*/  ISETP.GE.U32.AND P0, PT, R12, 0x7fffff26, PT ;  /* 0x7fffff260c00780c */ /* 0x000fe20003f06070 */
[----:B------:R-:W-:Y:S02]  /*b120*/  @!P5 IMAD.MOV.U32 R12, RZ, RZ, R13 ;  /* 0x000000ffff0cd224 */ /* 0x000fe400078e000d */
[----:B------:R-:W-:-:S02]  /*b130*/  IMAD.X R8, R8, 0x1, R4, P6 ;  /* 0x0000000108087824 */ /* 0x000fc400030e0604 */
[----:B0-----:R-:W-:Y:S01]  /*b140*/  @!P5 IMAD.MOV.U32 R13, RZ, RZ, R17 ;  /* 0x000000ffff0dd224 */ /* 0x001fe200078e0011 */
[----:B--2---:R-:W-:-:S06]  /*b150*/  PRMT R16, RZ, 0x7610, R16 ;  /* 0x00007610ff107816 */ /* 0x004fcc0000000010 */
[----:B------:R0:W2:Y:S02]  /*b160*/  @!P5 LDG.E.U8 R16, desc[UR20][R12.64] ;  /* 0x000000140c10d981 */ /* 0x0000a4000c1e1100 */
[----:B0-----:R-:W-:Y:S02]  /*b170*/  @!P5 IMAD.MOV.U32 R12, RZ, RZ, R15 ;  /* 0x000000ffff0cd224 */ /* 0x001fe400078e000f */
[----:B------:R-:W-:Y:S01]  /*b180*/  @!P5 IMAD.MOV.U32 R13, RZ, RZ, R8 ;  /* 0x000000ffff0dd224 */ /* 0x000fe200078e0008 */
[----:B---3--:R-:W-:-:S06]  /*b190*/  PRMT R10, RZ, 0x7610, R10 ;  /* 0x00007610ff0a7816 */ /* 0x008fcc000000000a */
[----:B------:R0:W3:Y:S01]  /*b1a0*/  @!P5 LDG.E.U8 R10, desc[UR20][R12.64] ;  /* 0x000000140c0ad981 */ /* 0x0000e2000c1e1100 */
[----:B------:R-:W-:-:S03]  /*b1b0*/  IMAD R87, R6, 0xb, RZ ;  /* 0x0000000b06577824 */ /* 0x000fc600078e02ff */
[----:B------:R-:W-:Y:S04]  /*b1c0*/  STL [R1+0x300], R30 ;  /* 0x0003001e01007387 */ /* 0x000fe80000100800 */
[----:B------:R1:W-:Y:S01]  /*b1d0*/  STL [R1+0x42c], R47 ;  /* 0x00042c2f01007387 */ /* 0x0003e20000100800 */
[----:B------:R-:W-:-:S03]  /*b1e0*/  SHF.R.S32.HI R14, RZ, 0x1f, R87 ;  /* 0x0000001fff0e7819 */ /* 0x000fc60000011457 */
[----:B------:R0:W-:Y:S04]  /*b1f0*/  STL [R1+0xe0c], R17 ;  /* 0x000e0c1101007387 */ /* 0x0001e80000100800 */
[----:B------:R4:W-:Y:S01]  /*b200*/  STL [R1+0x428], R42 ;  /* 0x0004282a01007387 */ /* 0x0009e20000100800 */
[----:B-1----:R-:W-:-:S03]  /*b210*/  IMAD R47, R6, 0x42, RZ ;  /* 0x00000042062f7824 */ /* 0x002fc600078e02ff */
[----:B------:R-:W-:Y:S01]  /*b220*/  STL [R1+0x2fc], R32 ;  /* 0x0002fc2001007387 */ /* 0x000fe20000100800 */
[----:B0-----:R-:W-:-:S03]  /*b230*/  IADD3 R17, P6, PT, R87, R0, RZ ;  /* 0x0000000057117210 */ /* 0x001fc60007fde0ff */
[----:B------:R-:W-:Y:S01]  /*b240*/  STL [R1+0xe18], R15 ;  /* 0x000e180f01007387 */ /* 0x000fe20000100800 */
[----:B------:R-:W-:-:S03]  /*b250*/  IMAD R24, R6, 0x13, RZ ;  /* 0x0000001306187824 */ /* 0x000fc600078e02ff */
[----:B------:R-:W-:Y:S04]  /*b260*/  STL [R1+0x424], R38 ;  /* 0x0004242601007387 */ /* 0x000fe80000100800 */
[----:B------:R0:W-:Y:S04]  /*b270*/  STL [R1+0xe14], R8 ;  /* 0x000e140801007387 */ /* 0x0001e80000100800 */
[----:B------:R-:W-:Y:S01]  /*b280*/  STL [R1+0xb88], R17 ;  /* 0x000b881101007387 */ /* 0x000fe20000100800 */
[----:B----4-:R-:W-:Y:S01]  /*b290*/  SHF.R.S32.HI R42, RZ, 0x1f, R24 ;  /* 0x0000001fff2a7819 */ /* 0x010fe20000011418 */
[----:B------:R-:W-:Y:S01]  /*b2a0*/  VIADD R12, R21, 0xffffff9d ;  /* 0xffffff9d150c7836 */ /* 0x000fe20000000000 */
[----:B0-----:R-:W-:-:S02]  /*b2b0*/  SHF.R.S32.HI R8, RZ, 0x1f, R47 ;  /* 0x0000001fff087819 */ /* 0x001fc4000001142f */
[----:B------:R-:W-:Y:S01]  /*b2c0*/  PRMT R27, RZ, 0x7610, R27 ;  /* 0x00007610ff1b7816 */ /* 0x000fe2000000001b */
[----:B--2---:R0:W-:Y:S02]  /*b2d0*/  STL [R1+0x3f4], R16 ;  /* 0x0003f41001007387 */ /* 0x0041e40000100800 */
[----:B0-----:R-:W-:Y:S01]  /*b2e0*/  IMAD.X R16, R14, 0x1, R3, P6 ;  /* 0x000000010e107824 */ /* 0x001fe200030e0603 */
[----:B------:R-:W-:-:S05]  /*b2f0*/  IADD3 R38, P6, PT, R47, R0, RZ ;  /* 0x000000002f267210 */ /* 0x000fca0007fde0ff */
[----:B------:R-:W-:-:S04]  /*b300*/  IMAD.X R39, R8, 0x1, R3, P6 ;  /* 0x0000000108277824 */ /* 0x000fc800030e0603 */
[----:B------:R-:W-:Y:S01]  /*b310*/  @!P1 IMAD.MOV.U32 R13, RZ, RZ, R39 ;  /* 0x000000ffff0d9224 */ /* 0x000fe200078e0027 */
[----:B---3--:R0:W-:Y:S02]  /*b320*/  STL [R1+0x3f0], R10 ;  /* 0x0003f00a01007387 */ /* 0x0081e40000100800 */
[----:B0-----:R-:W-:-:S05]  /*b330*/  IADD3 R10, P5, PT, R24, R0, RZ ;  /* 0x00000000180a7210 */ /* 0x001fca0007fbe0ff */
[----:B------:R-:W-:Y:S01]  /*b340*/  IMAD.X R15, R42, 0x1, R3, P5 ;  /* 0x000000012a0f7824 */ /* 0x000fe200028e0603 */
[----:B------:R-:W-:Y:S01]  /*b350*/  ISETP.GE.U32.AND P5, PT, R12, 0x7fffff1e, PT ;  /* 0x7fffff1e0c00780c */ /* 0x000fe20003fa6070 */
[----:B------:R-:W-:-:S05]  /*b360*/  @!P1 IMAD.MOV.U32 R12, RZ, RZ, R38 ;  /* 0x000000ffff0c9224 */ /* 0x000fca00078e0026 */
[----:B------:R0:W2:Y:S01]  /*b370*/  @!P1 LDG.E.U8 R27, desc[UR20][R12.64] ;  /* 0x000000140c1b9981 */ /* 0x0000a2000c1e1100 */
[----:B------:R-:W-:Y:S01]  /*b380*/  IADD3 R26, P6, PT, R47, R2, RZ ;  /* 0x000000022f1a7210 */ /* 0x000fe20007fde0ff */
[----:B------:R-:W-:Y:S02]  /*b390*/  IMAD R50, R6, 0x1b, RZ ;  /* 0x0000001b06327824 */ /* 0x000fe400078e02ff */
[----:B------:R-:W-:Y:S02]  /*b3a0*/  STL [R1+0xb84], R16 ;  /* 0x000b841001007387 */ /* 0x000fe40000100800 */
[----:B------:R-:W-:Y:S02]  /*b3b0*/  IMAD.X R8, R8, 0x1, R4, P6 ;  /* 0x0000000108087824 */ /* 0x000fe400030e0604 */
[----:B------:R1:W-:Y:S01]  /*b3c0*/  STL [R1+0xe80], R38 ;  /* 0x000e802601007387 */ /* 0x0003e20000100800 */
[----:B------:R-:W-:-:S03]  /*b3d0*/  SHF.R.S32.HI R47, RZ, 0x1f, R50 ;  /* 0x0000001fff2f7819 */ /* 0x000fc60000011432 */
[----:B------:R-:W-:Y:S01]  /*b3e0*/  STL [R1+0xc08], R10 ;  /* 0x000c080a01007387 */ /* 0x000fe20000100800 */
[----:B------:R-:W-:Y:S01]  /*b3f0*/  IADD3 R59, P6, PT, R50, R0, RZ ;  /* 0x00000000323b7210 */ /* 0x000fe20007fde0ff */
[----:B------:R-:W-:Y:S02]  /*b400*/  IMAD R75, R6, 0x4a, RZ ;  /* 0x0000004a064b7824 */ /* 0x000fe400078e02ff */
[----:B------:R-:W-:Y:S01]  /*b410*/  STL [R1+0xe7c], R39 ;  /* 0x000e7c2701007387 */ /* 0x000fe20000100800 */
[----:B------:R-:W-:Y:S01]  /*b420*/  PRMT R9, RZ, 0x7610, R9 ;  /* 0x00007610ff097816 */ /* 0x000fe20000000009 */
[----:B0-----:R-:W-:Y:S02]  /*b430*/  @!P1 IMAD.MOV.U32 R12, RZ, RZ, R26 ;  /* 0x000000ffff0c9224 */ /* 0x001fe400078e001a */
[----:B------:R-:W-:Y:S01]  /*b440*/  STL [R1+0xc04], R15 ;  /* 0x000c040f01007387 */ /* 0x000fe20000100800 */
[----:B------:R-:W-:-:S03]  /*b450*/  @!P1 IMAD.MOV.U32 R13, RZ, RZ, R8 ;  /* 0x000000ffff0d9224 */ /* 0x000fc600078e0008 */
[----:B------:R-:W-:Y:S01]  /*b460*/  STL [R1+0xe88], R26 ;  /* 0x000e881a01007387 */ /* 0x000fe20000100800 */
[----:B------:R-:W-:Y:S01]  /*b470*/  IMAD.X R89, R47, 0x1, R3, P6 ;  /* 0x000000012f597824 */ /* 0x000fe200030e0603 */
[----:B-1----:R-:W-:Y:S02]  /*b480*/  IADD3 R38, P6, PT, R75, R0, RZ ;  /* 0x000000004b267210 */ /* 0x002fe40007fde0ff */
[----:B------:R0:W3:Y:S01]  /*b490*/  @!P1 LDG.E.U8 R9, desc[UR20][R12.64] ;  /* 0x000000140c099981 */ /* 0x0000e2000c1e1100 */
[----:B------:R-:W-:Y:S01]  /*b4a0*/  PRMT R28, RZ, 0x7610, R28 ;  /* 0x00007610ff1c7816 */ /* 0x000fe2000000001c */
[----:B0-----:R-:W-:Y:S01]  /*b4b0*/  VIADD R12, R21, 0xffffff95 ;  /* 0xffffff95150c7836 */ /* 0x001fe20000000000 */
[----:B------:R-:W-:Y:S01]  /*b4c0*/  PRMT R20, RZ, 0x7610, R20 ;  /* 0x00007610ff147816 */ /* 0x000fe20000000014 */
[----:B--2---:R0:W-:Y:S04]  /*b4d0*/  STL [R1+0x3ec], R27 ;  /* 0x0003ec1b01007387 */ /* 0x0041e80000100800 */
[----:B------:R1:W-:Y:S01]  /*b4e0*/  STL [R1+0xe84], R8 ;  /* 0x000e840801007387 */ /* 0x0003e20000100800 */
[----:B0-----:R-:W-:Y:S01]  /*b4f0*/  IMAD R27, R6, 0x23, RZ ;  /* 0x00000023061b7824 */ /* 0x001fe200078e02ff */
[----:B-1----:R-:W-:-:S04]  /*b500*/  SHF.R.S32.HI R8, RZ, 0x1f, R75 ;  /* 0x0000001fff087819 */ /* 0x002fc8000001144b */
[----:B------:R-:W-:Y:S02]  /*b510*/  SHF.R.S32.HI R72, RZ, 0x1f, R27 ;  /* 0x0000001fff487819 */ /* 0x000fe4000001141b */
[----:B------:R-:W-:Y:S01]  /*b520*/  IADD3 R44, P1, PT, R27, R0, RZ ;  /* 0x000000001b2c7210 */ /* 0x000fe20007f3e0ff */
[----:B------:R-:W-:Y:S01]  /*b530*/  IMAD.X R39, R8, 0x1, R3, P6 ;  /* 0x0000000108277824 */ /* 0x000fe200030e0603 */
[----:B------:R-:W-:-:S03]  /*b540*/  IADD3 R26, P6, PT, R75, R2, RZ ;  /* 0x000000024b1a7210 */ /* 0x000fc60007fde0ff */
[----:B------:R-:W-:Y:S01]  /*b550*/  IMAD.X R49, R72, 0x1, R3, P1 ;  /* 0x0000000148317824 */ /* 0x000fe200008e0603 */
[----:B------:R-:W-:Y:S01]  /*b560*/  ISETP.GE.U32.AND P1, PT, R12, 0x7fffff16, PT ;  /* 0x7fffff160c00780c */ /* 0x000fe20003f26070 */
[----:B------:R-:W-:Y:S02]  /*b570*/  @!P3 IMAD.MOV.U32 R12, RZ, RZ, R38 ;  /* 0x000000ffff0cb224 */ /* 0x000fe400078e0026 */
[----:B------:R-:W-:Y:S02]  /*b580*/  @!P3 IMAD.MOV.U32 R13, RZ, RZ, R39 ;  /* 0x000000ffff0db224 */ /* 0x000fe400078e0027 */
[----:B------:R-:W-:-:S03]  /*b590*/  IMAD.X R8, R8, 0x1, R4, P6 ;  /* 0x0000000108087824 */ /* 0x000fc600030e0604 */
[----:B------:R0:W2:Y:S02]  /*b5a0*/  @!P3 LDG.E.U8 R28, desc[UR20][R12.64] ;  /* 0x000000140c1cb981 */ /* 0x0000a4000c1e1100 */
[----:B0-----:R-:W-:Y:S02]  /*b5b0*/  @!P3 IMAD.MOV.U32 R12, RZ, RZ, R26 ;  /* 0x000000ffff0cb224 */ /* 0x001fe400078e001a */
[----:B------:R-:W-:-:S05]  /*b5c0*/  @!P3 IMAD.MOV.U32 R13, RZ, RZ, R8 ;  /* 0x000000ffff0db224 */ /* 0x000fca00078e0008 */
[----:B------:R0:W4:Y:S04]  /*b5d0*/  @!P3 LDG.E.U8 R20, desc[UR20][R12.64] ;  /* 0x000000140c14b981 */ /* 0x000128000c1e1100 */
[----:B------:R-:W-:Y:S04]  /*b5e0*/  STL [R1+0xc88], R59 ;  /* 0x000c883b01007387 */ /* 0x000fe80000100800 */
[----:B------:R-:W-:Y:S04]  /*b5f0*/  STL [R1+0xc84], R89 ;  /* 0x000c845901007387 */ /* 0x000fe80000100800 */
[----:B------:R-:W-:Y:S04]  /*b600*/  STL [R1+0xef0], R38 ;  /* 0x000ef02601007387 */ /* 0x000fe80000100800 */
[----:B------:R-:W-:Y:S04]  /*b610*/  STL [R1+0xcf0], R44 ;  /* 0x000cf02c01007387 */ /* 0x000fe80000100800 */
[----:B------:R-:W-:Y:S04]  /*b620*/  STL [R1+0xeec], R39 ;  /* 0x000eec2701007387 */ /* 0x000fe80000100800 */
[----:B---3--:R1:W-:Y:S01]  /*b630*/  STL [R1+0x3e8], R9 ;  /* 0x0003e80901007387 */ /* 0x0083e20000100800 */
[----:B------:R-:W-:-:S02]  /*b640*/  IMAD R78, R6, 0x52, RZ ;  /* 0x00000052064e7824 */ /* 0x000fc400078e02ff */
[----:B-1----:R-:W-:-:S05]  /*b650*/  IMAD R9, R6, 0x2b, RZ ;  /* 0x0000002b06097824 */ /* 0x002fca00078e02ff */
[----:B------:R-:W-:Y:S02]  /*b660*/  SHF.R.S32.HI R75, RZ, 0x1f, R9 ;  /* 0x0000001fff4b7819 */ /* 0x000fe40000011409 */
[-C--:B------:R-:W-:Y:S01]  /*b670*/  IADD3 R38, P6, PT, R9, R0.reuse, RZ ;  /* 0x0000000009267210 */ /* 0x080fe20007fde0ff */
[----:B------:R-:W-:Y:S04]  /*b680*/  STL [R1+0xcec], R49 ;  /* 0x000cec3101007387 */ /* 0x000fe80000100800 */
[----:B------:R-:W-:Y:S01]  /*b690*/  IMAD.X R39, R75, 0x1, R3, P6 ;  /* 0x000000014b277824 */ /* 0x000fe200030e0603 */
[----:B------:R1:W-:Y:S01]  /*b6a0*/  STL [R1+0xef8], R26 ;  /* 0x000ef81a01007387 */ /* 0x0003e20000100800 */
[----:B0-----:R-:W-:-:S03]  /*b6b0*/  IADD3 R13, P6, PT, R78, R0, RZ ;  /* 0x000000004e0d7210 */ /* 0x001fc60007fde0ff */
[----:B------:R0:W-:Y:S01]  /*b6c0*/  STL [R1+0xef4], R8 ;  /* 0x000ef40801007387 */ /* 0x0001e20000100800 */
[----:B------:R-:W-:-:S03]  /*b6d0*/  VIADD R12, R21, 0xffffff8d ;  /* 0xffffff8d150c7836 */ /* 0x000fc60000000000 */
[----:B------:R-:W-:Y:S01]  /*b6e0*/  STL [R1+0xd50], R38 ;  /* 0x000d502601007387 */ /* 0x000fe20000100800 */
[----:B-1----:R-:W-:-:S03]  /*b6f0*/  IADD3 R26, P3, PT, R84, R2, RZ ;  /* 0x00000002541a7210 */ /* 0x002fc60007f7e0ff */
[----:B------:R-:W-:Y:S01]  /*b700*/  STL [R1+0xd4c], R39 ;  /* 0x000d4c2701007387 */ /* 0x000fe20000100800 */
[----:B0-----:R-:W-:-:S03]  /*b710*/  SHF.R.S32.HI R8, RZ, 0x1f, R78 ;  /* 0x0000001fff087819 */ /* 0x001fc6000001144e */
[----:B------:R-:W-:Y:S04]  /*b720*/  STL [R1+0xf60], R13 ;  /* 0x000f600d01007387 */ /* 0x000fe80000100800 */
[----:B------:R-:W-:Y:S01]  /*b730*/  STL [R1+0x308], R26 ;  /* 0x0003081a01007387 */ /* 0x000fe20000100800 */
[----:B------:R-:W-:Y:S02]  /*b740*/  PRMT R33, RZ, 0x7610, R33 ;  /* 0x00007610ff217816 */ /* 0x000fe40000000021 */
[----:B------:R-:W-:Y:S01]  /*b750*/  PRMT R84, RZ, 0x7610, R84 ;  /* 0x00007610ff547816 */ /* 0x000fe20000000054 */
[----:B----4-:R0:W-:Y:S02]  /*b760*/  STL [R1+0x3e0], R20 ;  /* 0x0003e01401007387 */ /* 0x0101e40000100800 */
[----:B0-----:R-:W-:Y:S01]  /*b770*/  IMAD.X R20, R8, 0x1, R3, P6 ;  /* 0x0000000108147824 */ /* 0x001fe200030e0603 */
[----:B------:R-:W-:-:S03]  /*b780*/  ISETP.GE.U32.AND P6, PT, R12, 0x7fffff0e, PT ;  /* 0x7fffff0e0c00780c */ /* 0x000fc60003fc6070 */
[----:B------:R-:W-:-:S05]  /*b790*/  IMAD.MOV.U32 R12, RZ, RZ, R20 ;  /* 0x000000ffff0c7224 */ /* 0x000fca00078e0014 */
[----:B------:R-:W-:-:S04]  /*b7a0*/  @!P2 LOP3.LUT R13, R13, R12, RZ, 0x3c, !PT ;  /* 0x0000000c0d0da212 */ /* 0x000fc800078e3cff */
[----:B------:R-:W-:-:S04]  /*b7b0*/  @!P2 LOP3.LUT R12, R13, R12, RZ, 0x3c, !PT ;  /* 0x0000000c0d0ca212 */ /* 0x000fc800078e3cff */
[----:B------:R-:W-:-:S05]  /*b7c0*/  @!P2 LOP3.LUT R13, R13, R12, RZ, 0x3c, !PT ;  /* 0x0000000c0d0da212 */ /* 0x000fca00078e3cff */
[----:B------:R0:W3:Y:S04]  /*b7d0*/  @!P2 LDG.E.U8 R33, desc[UR20][R12.64] ;  /* 0x000000140c21a981 */ /* 0x0000e8000c1e1100 */
[----:B--2---:R1:W-:Y:S04]  /*b7e0*/  STL [R1+0x3e4], R28 ;  /* 0x0003e41c01007387 */ /* 0x0043e80000100800 */
[----:B------:R2:W-:Y:S01]  /*b7f0*/  STL [R1+0xf5c], R20 ;  /* 0x000f5c1401007387 */ /* 0x0005e20000100800 */
[----:B-1----:R-:W-:Y:S01]  /*b800*/  IMAD.X R28, R11, 0x1, R4, P3 ;  /* 0x000000010b1c7824 */ /* 0x002fe200018e0604 */
[----:B--2---:R-:W-:-:S05]  /*b810*/  IADD3 R20, P3, PT, R78, R2, RZ ;  /* 0x000000024e147210 */ /* 0x004fca0007f7e0ff */
[----:B0-----:R-:W-:Y:S02]  /*b820*/  IMAD.X R13, R8, 0x1, R4, P3 ;  /* 0x00000001080d7824 */ /* 0x001fe400018e0604 */
[----:B------:R-:W-:-:S05]  /*b830*/  @!P2 IMAD.MOV.U32 R12, RZ, RZ, R20 ;  /* 0x000000ffff0ca224 */ /* 0x000fca00078e0014 */
[----:B------:R0:W2:Y:S01]  /*b840*/  @!P2 LDG.E.U8 R84, desc[UR20][R12.64] ;  /* 0x000000140c54a981 */ /* 0x0000a2000c1e1100 */
[----:B------:R-:W-:-:S03]  /*b850*/  IMAD R11, R6, 0x5a, RZ ;  /* 0x0000005a060b7824 */ /* 0x000fc600078e02ff */
[----:B------:R-:W-:Y:S04]  /*b860*/  STL [R1+0x304], R28 ;  /* 0x0003041c01007387 */ /* 0x000fe80000100800 */
[----:B------:R1:W-:Y:S01]  /*b870*/  STL [R1+0xf68], R20 ;  /* 0x000f681401007387 */ /* 0x0003e20000100800 */
[----:B------:R-:W-:-:S03]  /*b880*/  SHF.R.S32.HI R8, RZ, 0x1f, R11 ;  /* 0x0000001fff087819 */ /* 0x000fc6000001140b */
[----:B------:R-:W-:Y:S01]  /*b890*/  STL [R1+0xf64], R13 ;  /* 0x000f640d01007387 */ /* 0x000fe20000100800 */
[----:B------:R-:W-:Y:S02]  /*b8a0*/  PRMT R5, RZ, 0x7610, R5 ;  /* 0x00007610ff057816 */ /* 0x000fe40000000005 */
[----:B------:R-:W-:Y:S01]  /*b8b0*/  PRMT R7, RZ, 0x7610, R7 ;  /* 0x00007610ff077816 */ /* 0x000fe20000000007 */
[----:B---3--:R3:W-:Y:S04]  /*b8c0*/  STL [R1+0x3dc], R33 ;  /* 0x0003dc2101007387 */ /* 0x0087e80000100800 */
[----:B-1----:R-:W4:Y:S01]  /*b8d0*/  LDL.LU R20, [R1+0x1c28] ;  /* 0x001c280001147983 */ /* 0x002f220000300800 */
[----:B---3--:R-:W-:-:S05]  /*b8e0*/  IADD3 R33, P3, PT, R11, R0, RZ ;  /* 0x000000000b217210 */ /* 0x008fca0007f7e0ff */
[----:B0-----:R-:W-:Y:S01]  /*b8f0*/  IMAD.MOV.U32 R13, RZ, RZ, R33 ;  /* 0x000000ffff0d7224 */ /* 0x001fe200078e0021 */
[----:B------:R0:W-:Y:S01]  /*b900*/  STL [R1+0xfd0], R33 ;  /* 0x000fd02101007387 */ /* 0x0001e20000100800 */
[----:B------:R-:W-:-:S05]  /*b910*/  IMAD.X R12, R8, 0x1, R3, P3 ;  /* 0x00000001080c7824 */ /* 0x000fca00018e0603 */
[----:B------:R-:W-:Y:S02]  /*b920*/  @!P0 LOP3.LUT R13, R13, R12, RZ, 0x3c, !PT ;  /* 0x0000000c0d0d8212 */ /* 0x000fe400078e3cff */
[----:B0-----:R-:W-:-:S05]  /*b930*/  IADD3 R33, P2, PT, R11, R2, RZ ;  /* 0x000000020b217210 */ /* 0x001fca0007f5e0ff */
[----:B------:R-:W-:Y:S04]  /*b940*/  STL [R1+0xfd8], R33 ;  /* 0x000fd82101007387 */ /* 0x000fe80000100800 */
[----:B------:R0:W-:Y:S04]  /*b950*/  STL [R1+0xfcc], R12 ;  /* 0x000fcc0c01007387 */ /* 0x0001e80000100800 */
[----:B--2---:R1:W-:Y:S01]  /*b960*/  STL [R1+0x3d8], R84 ;  /* 0x0003d85401007387 */ /* 0x0043e20000100800 */
[----:B0-----:R-:W-:-:S04]  /*b970*/  @!P0 LOP3.LUT R12, R13, R12, RZ, 0x3c, !PT ;  /* 0x0000000c0d0c8212 */ /* 0x001fc800078e3cff */
[----:B------:R-:W-:Y:S01]  /*b980*/  @!P0 LOP3.LUT R13, R13, R12, RZ, 0x3c, !PT ;  /* 0x0000000c0d0d8212 */ /* 0x000fe200078e3cff */
[----:B-1----:R-:W-:-:S04]  /*b990*/  IMAD.X R84, R8, 0x1, R4, P2 ;  /* 0x0000000108547824 */ /* 0x002fc800010e0604 */
[----:B------:R0:W2:Y:S02]  /*b9a0*/  @!P0 LDG.E.U8 R5, desc[UR20][R12.64] ;  /* 0x000000140c058981 */ /* 0x0000a4000c1e1100 */
[----:B0-----:R-:W-:Y:S02]  /*b9b0*/  @!P0 IMAD.MOV.U32 R12, RZ, RZ, R33 ;  /* 0x000000ffff0c8224 */ /* 0x001fe400078e0021 */
[----:B------:R-:W-:-:S05]  /*b9c0*/  @!P0 IMAD.MOV.U32 R13, RZ, RZ, R84 ;  /* 0x000000ffff0d8224 */ /* 0x000fca00078e0054 */
[----:B------:R0:W3:Y:S01]  /*b9d0*/  @!P0 LDG.E.U8 R7, desc[UR20][R12.64] ;  /* 0x000000140c078981 */ /* 0x0000e2000c1e1100 */
[----:B------:R-:W-:-:S03]  /*b9e0*/  VIADD R78, R21, 0xffffff85 ;  /* 0xffffff85154e7836 */ /* 0x000fc60000000000 */
[----:B------:R1:W-:Y:S01]  /*b9f0*/  STL [R1+0xfd4], R84 ;  /* 0x000fd45401007387 */ /* 0x0003e20000100800 */
[----:B------:R-:W-:Y:S01]  /*ba00*/  IMAD R11, R6, 0x62, RZ ;  /* 0x00000062060b7824 */ /* 0x000fe200078e02ff */
[----:B------:R-:W-:Y:S02]  /*ba10*/  ISETP.GE.U32.AND P3, PT, R78, 0x7fffff06, PT ;  /* 0x7fffff064e00780c */ /* 0x000fe40003f66070 */
[----:B------:R-:W-:Y:S01]  /*ba20*/  IADD3 R78, P0, PT, R24, R2, RZ ;  /* 0x00000002184e7210 */ /* 0x000fe20007f1e0ff */
[----:B0-----:R-:W-:Y:S01]  /*ba30*/  VIADD R12, R21, 0xffffffcd ;  /* 0xffffffcd150c7836 */ /* 0x001fe20000000000 */
[----:B------:R-:W-:-:S03]  /*ba40*/  SHF.R.S32.HI R8, RZ, 0x1f, R11 ;  /* 0x0000001fff087819 */ /* 0x000fc6000001140b */
[----:B-1----:R-:W-:Y:S01]  /*ba50*/  IMAD.X R84, R42, 0x1, R4, P0 ;  /* 0x000000012a547824 */ /* 0x002fe200000e0604 */
[----:B------:R-:W-:Y:S02]  /*ba60*/  ISETP.GE.U32.AND P0, PT, R12, 0x7fffff4e, PT ;  /* 0x7fffff4e0c00780c */ /* 0x000fe40003f06070 */
[----:B------:R-:W-:Y:S01]  /*ba70*/  PRMT R37, RZ, 0x7610, R37 ;  /* 0x00007610ff257816 */ /* 0x000fe20000000025 */
[----:B--2---:R0:W-:Y:S02]  /*ba80*/  STL [R1+0x3d4], R5 ;  /* 0x0003d40501007387 */ /* 0x0041e40000100800 */
[----:B0-----:R-:W-:-:S05]  /*ba90*/  IADD3 R5, P2, PT, R87, R2, RZ ;  /* 0x0000000257057210 */ /* 0x001fca0007f5e0ff */
[----:B------:R-:W-:Y:S04]  /*baa0*/  STL [R1+0xb90], R5 ;  /* 0x000b900501007387 */ /* 0x000fe80000100800 */
[----:B---3--:R0:W-:Y:S02]  /*bab0*/  STL [R1+0x3d0], R7 ;  /* 0x0003d00701007387 */ /* 0x0081e40000100800 */
[----:B0-----:R-:W-:Y:S01]  /*bac0*/  IMAD.X R7, R14, 0x1, R4, P2 ;  /* 0x000000010e077824 */ /* 0x001fe200010e0604 */
[----:B------:R-:W-:Y:S02]  /*bad0*/  IADD3 R33, P2, PT, R11, R0, RZ ;  /* 0x000000000b217210 */ /* 0x000fe40007f5e0ff */
[----:B------:R-:W-:-:S03]  /*bae0*/  PRMT R14, RZ, 0x7610, R14 ;  /* 0x00007610ff0e7816 */ /* 0x000fc6000000000e */
[----:B------:R-:W-:Y:S02]  /*baf0*/  IMAD.X R13, R8, 0x1, R3, P2 ;  /* 0x00000001080d7824 */ /* 0x000fe400010e0603 */
[----:B------:R-:W-:-:S05]  /*bb00*/  @!P5 IMAD.MOV.U32 R12, RZ, RZ, R33 ;  /* 0x000000ffff0cd224 */ /* 0x000fca00078e0021 */
[----:B------:R0:W2:Y:S01]  /*bb10*/  @!P5 LDG.E.U8 R14, desc[UR20][R12.64] ;  /* 0x000000140c0ed981 */ /* 0x0000a2000c1e1100 */
[----:B------:R-:W-:-:S03]  /*bb20*/  IADD3 R24, P2, PT, R11, R2, RZ ;  /* 0x000000020b187210 */ /* 0x000fc60007f5e0ff */
[----:B------:R-:W-:Y:S04]  /*bb30*/  STL [R1+0x1040], R33 ;  /* 0x0010402101007387 */ /* 0x000fe80000100800 */
[----:B------:R-:W-:Y:S01]  /*bb40*/  STL [R1+0xb8c], R7 ;  /* 0x000b8c0701007387 */ /* 0x000fe20000100800 */
[----:B0-----:R-:W-:-:S03]  /*bb50*/  @!P5 IMAD.MOV.U32 R12, RZ, RZ, R24 ;  /* 0x000000ffff0cd224 */ /* 0x001fc600078e0018 */
[----:B------:R-:W-:Y:S04]  /*bb60*/  STL [R1+0xc10], R78 ;  /* 0x000c104e01007387 */ /* 0x000fe80000100800 */
[----:B------:R0:W-:Y:S02]  /*bb70*/  STL [R1+0x103c], R13 ;  /* 0x00103c0d01007387 */ /* 0x0001e40000100800 */
[----:B0-----:R-:W-:-:S05]  /*bb80*/  IMAD.X R13, R8, 0x1, R4, P2 ;  /* 0x00000001080d7824 */ /* 0x001fca00010e0604 */
[----:B------:R0:W3:Y:S01]  /*bb90*/  @!P5 LDG.E.U8 R37, desc[UR20][R12.64] ;  /* 0x000000140c25d981 */ /* 0x0000e2000c1e1100 */
[----:B------:R-:W-:-:S03]  /*bba0*/  IMAD R11, R6, 0x6a, RZ ;  /* 0x0000006a060b7824 */ /* 0x000fc600078e02ff */
[----:B------:R-:W-:Y:S02]  /*bbb0*/  STL [R1+0xc0c], R84 ;  /* 0x000c0c5401007387 */ /* 0x000fe40000100800 */
[----:B------:R-:W-:Y:S02]  /*bbc0*/  SHF.R.S32.HI R8, RZ, 0x1f, R11 ;  /* 0x0000001fff087819 */ /* 0x000fe4000001140b */
[----:B------:R-:W-:Y:S01]  /*bbd0*/  IADD3 R33, P2, PT, R11, R0, RZ ;  /* 0x000000000b217210 */ /* 0x000fe20007f5e0ff */
[----:B------:R1:W-:Y:S04]  /*bbe0*/  STL [R1+0x1048], R24 ;  /* 0x0010481801007387 */ /* 0x0003e80000100800 */
[----:B0-----:R-:W-:Y:S01]  /*bbf0*/  IMAD.X R12, R8, 0x1, R3, P2 ;  /* 0x00000001080c7824 */ /* 0x001fe200010e0603 */
[----:B----4-:R-:W-:-:S02]  /*bc00*/  PRMT R20, RZ, 0x7610, R20 ;  /* 0x00007610ff147816 */ /* 0x010fc40000000014 */
[----:B------:R-:W-:Y:S01]  /*bc10*/  PRMT R31, RZ, 0x7610, R31 ;  /* 0x00007610ff1f7816 */ /* 0x000fe2000000001f */
[----:B--2---:R-:W-:Y:S04]  /*bc20*/  STL [R1+0x3cc], R14 ;  /* 0x0003cc0e01007387 */ /* 0x004fe80000100800 */
[----:B------:R0:W-:Y:S04]  /*bc30*/  STL [R1+0x1044], R13 ;  /* 0x0010440d01007387 */ /* 0x0001e80000100800 */
[----:B-1----:R-:W2:Y:S04]  /*bc40*/  LDL.LU R24, [R1+0x1c24] ;  /* 0x001c240001187983 */ /* 0x002ea80000300800 */
[----:B------:R1:W-:Y:S01]  /*bc50*/  STL [R1+0x10ac], R33 ;  /* 0x0010ac2101007387 */ /* 0x0003e20000100800 */
[----:B0-----:R-:W-:-:S05]  /*bc60*/  IMAD.MOV.U32 R13, RZ, RZ, R33 ;  /* 0x000000ffff0d7224 */ /* 0x001fca00078e0021 */
[----:B------:R-:W-:Y:S02]  /*bc70*/  @!P1 LOP3.LUT R13, R13, R12, RZ, 0x3c, !PT ;  /* 0x0000000c0d0d9212 */ /* 0x000fe400078e3cff */
[----:B-1----:R-:W-:-:S05]  /*bc80*/  IADD3 R33, P5, PT, R11, R2, RZ ;  /* 0x000000020b217210 */ /* 0x002fca0007fbe0ff */
[----:B------:R-:W-:Y:S04]  /*bc90*/  STL [R1+0x10b4], R33 ;  /* 0x0010b42101007387 */ /* 0x000fe80000100800 */
[----:B------:R0:W-:Y:S02]  /*bca0*/  STL [R1+0x10a8], R12 ;  /* 0x0010a80c01007387 */ /* 0x0001e40000100800 */
[----:B0-----:R-:W-:-:S04]  /*bcb0*/  @!P1 LOP3.LUT R12, R13, R12, RZ, 0x3c, !PT ;  /* 0x0000000c0d0c9212 */ /* 0x001fc800078e3cff */
[----:B------:R-:W-:Y:S01]  /*bcc0*/  @!P1 LOP3.LUT R13, R13, R12, RZ, 0x3c, !PT ;  /* 0x0000000c0d0d9212 */ /* 0x000fe200078e3cff */
[----:B---3--:R0:W-:Y:S04]  /*bcd0*/  STL [R1+0x3c8], R37 ;  /* 0x0003c82501007387 */ /* 0x0081e80000100800 */
[----:B------:R1:W3:Y:S01]  /*bce0*/  @!P1 LDG.E.U8 R20, desc[UR20][R12.64] ;  /* 0x000000140c149981 */ /* 0x0002e2000c1e1100 */
[----:B0-----:R-:W-:Y:S02]  /*bcf0*/  IMAD.X R37, R8, 0x1, R4, P5 ;  /* 0x0000000108257824 */ /* 0x001fe400028e0604 */
[----:B-1----:R-:W-:Y:S02]  /*bd00*/  @!P1 IMAD.MOV.U32 R12, RZ, RZ, R33 ;  /* 0x000000ffff0c9224 */ /* 0x002fe400078e0021 */
[----:B------:R-:W-:-:S05]  /*bd10*/  @!P1 IMAD.MOV.U32 R13, RZ, RZ, R37 ;  /* 0x000000ffff0d9224 */ /* 0x000fca00078e0025 */
[----:B------:R0:W4:Y:S01]  /*bd20*/  @!P1 LDG.E.U8 R31, desc[UR20][R12.64] ;  /* 0x000000140c1f9981 */ /* 0x000122000c1e1100 */
[-C--:B------:R-:W-:Y:S01]  /*bd30*/  IADD3 R50, P5, PT, R50, R2.reuse, RZ ;  /* 0x0000000232327210 */ /* 0x080fe20007fbe0ff */
[----:B------:R-:W-:Y:S01]  /*bd40*/  IMAD R11, R6, 0x72, RZ ;  /* 0x00000072060b7824 */ /* 0x000fe200078e02ff */
[----:B------:R-:W-:-:S03]  /*bd50*/  IADD3 R27, P1, PT, R27, R2, RZ ;  /* 0x000000021b1b7210 */ /* 0x000fc60007f3e0ff */
[----:B------:R-:W-:Y:S02]  /*bd60*/  IMAD.X R47, R47, 0x1, R4, P5 ;  /* 0x000000012f2f7824 */ /* 0x000fe400028e0604 */
[C---:B------:R-:W-:Y:S01]  /*bd70*/  VIADD R14, R21.reuse, 0xfffffffc ;  /* 0xfffffffc150e7836 */ /* 0x040fe20000000000 */
[----:B------:R-:W-:Y:S01]  /*bd80*/  SHF.R.S32.HI R8, RZ, 0x1f, R11 ;  /* 0x0000001fff087819 */ /* 0x000fe2000001140b */
[----:B0-----:R-:W-:-:S03]  /*bd90*/  VIADD R12, R21, 0xfffffff4 ;  /* 0xfffffff4150c7836 */ /* 0x001fc60000000000 */
[----:B------:R-:W-:Y:S02]  /*bda0*/  ISETP.GE.U32.AND P2, PT, R14, 0x7fffff7d, PT ;  /* 0x7fffff7d0e00780c */ /* 0x000fe40003f46070 */
[----:B------:R-:W-:Y:S02]  /*bdb0*/  PRMT R14, RZ, 0x7610, R14 ;  /* 0x00007610ff0e7816 */ /* 0x000fe4000000000e */
[----:B------:R-:W-:Y:S01]  /*bdc0*/  PRMT R25, RZ, 0x7610, R25 ;  /* 0x00007610ff197816 */ /* 0x000fe20000000019 */
[----:B---3--:R0:W-:Y:S04]  /*bdd0*/  STL [R1+0x3c4], R20 ;  /* 0x0003c41401007387 */ /* 0x0081e80000100800 */
[----:B0-----:R-:W3:Y:S04]  /*bde0*/  LDL.LU R20, [R1+0x1c20] ;  /* 0x001c200001147983 */ /* 0x001ee80000300800 */
[----:B------:R0:W-:Y:S04]  /*bdf0*/  STL [R1+0x10b0], R37 ;  /* 0x0010b02501007387 */ /* 0x0001e80000100800 */
[----:B------:R-:W-:Y:S01]  /*be00*/  STL [R1+0xc90], R50 ;  /* 0x000c903201007387 */ /* 0x000fe20000100800 */
[----:B0-----:R-:W-:-:S05]  /*be10*/  IADD3 R37, P5, PT, R11, R0, RZ ;  /* 0x000000000b257210 */ /* 0x001fca0007fbe0ff */
[----:B------:R-:W-:Y:S04]  /*be20*/  STL [R1+0x1110], R37 ;  /* 0x0011102501007387 */ /* 0x000fe80000100800 */
[----:B------:R-:W-:Y:S04]  /*be30*/  STL [R1+0xc8c], R47 ;  /* 0x000c8c2f01007387 */ /* 0x000fe80000100800 */
[----:B------:R-:W-:Y:S01]  /*be40*/  STL [R1+0xcf8], R27 ;  /* 0x000cf81b01007387 */ /* 0x000fe20000100800 */
[----:B------:R-:W-:-:S03]  /*be50*/  IMAD.X R13, R8, 0x1, R3, P5 ;  /* 0x00000001080d7824 */ /* 0x000fc600028e0603 */
[----:B----4-:R0:W-:Y:S01]  /*be60*/  STL [R1+0x3c0], R31 ;  /* 0x0003c01f01007387 */ /* 0x0101e20000100800 */
[----:B------:R-:W-:Y:S01]  /*be70*/  IADD3 R33, P5, PT, R11, R2, RZ ;  /* 0x000000020b217210 */ /* 0x000fe20007fbe0ff */
[--C-:B0-----:R-:W-:Y:S01]  /*be80*/  IMAD.X R31, R72, 0x1, R4.reuse, P1 ;  /* 0x00000001481f7824 */ /* 0x101fe200008e0604 */
[----:B------:R-:W-:Y:S01]  /*be90*/  ISETP.GE.U32.AND P1, PT, R12, 0x7fffff75, PT ;  /* 0x7fffff750c00780c */ /* 0x000fe20003f26070 */
[----:B------:R-:W-:Y:S01]  /*bea0*/  @!P6 IMAD.MOV.U32 R12, RZ, RZ, R37 ;  /* 0x000000ffff0ce224 */ /* 0x000fe200078e0025 */
[----:B------:R0:W-:Y:S04]  /*beb0*/  STL [R1+0x110c], R13 ;  /* 0x00110c0d01007387 */ /* 0x0001e80000100800 */
[----:B------:R0:W4:Y:S02]  /*bec0*/  @!P6 LDG.E.U8 R14, desc[UR20][R12.64] ;  /* 0x000000140c0ee981 */ /* 0x000124000c1e1100 */
        /* <DEDUP_REMOVED lines=10> */
[----:B--2---:R-:W-:Y:S01]  /*bf70*/  PRMT R24, RZ, 0x7610, R24 ;  /* 0x00007610ff187816 */ /* 0x004fe20000000018 */
[----:B----4-:R-:W-:Y:S04]  /*bf80*/  STL [R1+0x3bc], R14 ;  /* 0x0003bc0e01007387 */ /* 0x010fe80000100800 */
        /* <DEDUP_REMOVED lines=18> */
[----:B-1----:R-:W-:Y:S01]  /*c0b0*/  IADD3 R33, P3, PT, R11, R2, RZ ;  /* 0x000000020b217210 */ /* 0x002fe20007f7e0ff */
[----:B------:R-:W-:Y:S01]  /*c0c0*/  VIADD R13, R21, 0xffffffdc ;  /* 0xffffffdc150d7836 */ /* 0x000fe20000000000 */
[----:B------:R-:W-:-:S02]  /*c0d0*/  PRMT R34, RZ, 0x7610, R34 ;  /* 0x00007610ff227816 */ /* 0x000fc40000000022 */
[----:B------:R-:W-:Y:S01]  /*c0e0*/  PRMT R20, RZ, 0x7610, R20 ;  /* 0x00007610ff147816 */ /* 0x000fe20000000014 */
[----:B---3--:R0:W-:Y:S02]  /*c0f0*/  STL [R1+0x3b4], R24 ;  /* 0x0003b41801007387 */ /* 0x0081e40000100800 */
[----:B0-----:R-:W-:Y:S01]  /*c100*/  IMAD.X R24, R75, 0x1, R4, P6 ;  /* 0x000000014b187824 */ /* 0x001fe200030e0604 */
[----:B------:R-:W-:-:S05]  /*c110*/  IADD3 R25, P6, PT, R11, R0, RZ ;  /* 0x000000000b197210 */ /* 0x000fca0007fde0ff */
[----:B------:R-:W-:Y:S01]  /*c120*/  IMAD.X R37, R8, 0x1, R3, P6 ;  /* 0x0000000108257824 */ /* 0x000fe200030e0603 */
[----:B------:R-:W-:Y:S04]  /*c130*/  STL [R1+0xd54], R24 ;  /* 0x000d541801007387 */ /* 0x000fe80000100800 */
[----:B------:R-:W-:Y:S04]  /*c140*/  STL [R1+0xda0], R25 ;  /* 0x000da01901007387 */ /* 0x000fe80000100800 */
[----:B------:R-:W-:Y:S01]  /*c150*/  STL [R1+0xda8], R33 ;  /* 0x000da82101007387 */ /* 0x000fe20000100800 */
[----:B------:R-:W-:-:S03]  /*c160*/  ISETP.GE.U32.AND P6, PT, R12, 0x7fffff65, PT ;  /* 0x7fffff650c00780c */ /* 0x000fc60003fc6070 */
[----:B------:R-:W-:Y:S01]  /*c170*/  STL [R1+0xd9c], R37 ;  /* 0x000d9c2501007387 */ /* 0x000fe20000100800 */
[----:B------:R-:W-:-:S03]  /*c180*/  @!P0 IMAD.MOV.U32 R12, RZ, RZ, R25 ;  /* 0x000000ffff0c8224 */ /* 0x000fc600078e0019 */
[----:B--2---:R0:W-:Y:S02]  /*c190*/  STL [R1+0x3b8], R35 ;  /* 0x0003b82301007387 */ /* 0x0041e40000100800 */
[----:B0-----:R-:W-:Y:S01]  /*c1a0*/  IMAD.X R35, R8, 0x1, R4, P3 ;  /* 0x0000000108237824 */ /* 0x001fe200018e0604 */
[----:B------:R-:W-:Y:S01]  /*c1b0*/  ISETP.GE.U32.AND P3, PT, R13, 0x7fffff5d, PT ;  /* 0x7fffff5d0d00780c */ /* 0x000fe20003f66070 */
[----:B------:R-:W-:Y:S02]  /*c1c0*/  @!P0 IMAD.MOV.U32 R13, RZ, RZ, R37 ;  /* 0x000000ffff0d8224 */ /* 0x000fe400078e0025 */
[----:B------:R-:W2:Y:S04]  /*c1d0*/  LDL.LU R37, [R1+0x1c1c] ;  /* 0x001c1c0001257983 */ /* 0x000ea80000300800 */
[----:B------:R0:W3:Y:S04]  /*c1e0*/  @!P0 LDG.E.U8 R34, desc[UR20][R12.64] ;  /* 0x000000140c228981 */ /* 0x0000e8000c1e1100 */
[----:B------:R-:W4:Y:S01]  /*c1f0*/  LDL.LU R25, [R1+0x1c18] ;  /* 0x001c180001197983 */ /* 0x000f220000300800 */
[----:B0-----:R-:W-:-:S02]  /*c200*/  @!P0 IMAD.MOV.U32 R12, RZ, RZ, R33 ;  /* 0x000000ffff0c8224 */ /* 0x001fc400078e0021 */
[----:B------:R-:W-:-:S05]  /*c210*/  @!P0 IMAD.MOV.U32 R13, RZ, RZ, R35 ;  /* 0x000000ffff0d8224 */ /* 0x000fca00078e0023 */
[----:B------:R-:W2:Y:S04]  /*c220*/  @!P0 LDG.E.U8 R20, desc[UR20][R12.64] ;  /* 0x000000140c148981 */ /* 0x000ea8000c1e1100 */
[----:B------:R-:W-:Y:S04]  /*c230*/  STL [R1+0xda4], R35 ;  /* 0x000da42301007387 */ /* 0x000fe80000100800 */
[----:B---3--:R0:W-:Y:S04]  /*c240*/  STL [R1+0x3b0], R34 ;  /* 0x0003b02201007387 */ /* 0x0081e80000100800 */
[----:B0-----:R-:W3:Y:S04]  /*c250*/  LDL.LU R34, [R1+0x1c14] ;  /* 0x001c140001227983 */ /* 0x001ee80000300800 */
[----:B------:R-:W3:Y:S04]  /*c260*/  LDL.LU R35, [R1+0x1c10] ;  /* 0x001c100001237983 */ /* 0x000ee80000300800 */
[----:B------:R-:W3:Y:S04]  /*c270*/  LDL.LU R33, [R1+0x1c0c] ;  /* 0x001c0c0001217983 */ /* 0x000ee80000300800 */
[----:B--2---:R0:W-:Y:S04]  /*c280*/  STL [R1+0x3ac], R20 ;  /* 0x0003ac1401007387 */ /* 0x0041e80000100800 */
[----:B0-----:R-:W2:Y:S01]  /*c290*/  LDL.LU R20, [R1+0x1c08] ;  /* 0x001c080001147983 */ /* 0x001ea20000300800 */
[----:B------:R-:W-:Y:S01]  /*c2a0*/  PRMT R29, RZ, 0x7610, R29 ;  /* 0x00007610ff1d7816 */ /* 0x000fe2000000001d */
[----:B------:R-:W-:-:S02]  /*c2b0*/  @!P2 IMAD.MOV.U32 R12, RZ, RZ, R30 ;  /* 0x000000ffff0ca224 */ /* 0x000fc400078e001e */
[----:B------:R-:W-:Y:S01]  /*c2c0*/  @!P2 IMAD.MOV.U32 R13, RZ, RZ, R32 ;  /* 0x000000ffff0da224 */ /* 0x000fe200078e0020 */
[----:B----4-:R-:W-:Y:S01]  /*c2d0*/  PRMT R25, RZ, 0x7610, R25 ;  /* 0x00007610ff197816 */ /* 0x010fe20000000019 */
[C---:B------:R-:W-:Y:S01]  /*c2e0*/  VIADD R14, R21.reuse, 0xffffffec ;  /* 0xffffffec150e7836 */ /* 0x040fe20000000000 */
[----:B------:R-:W-:Y:S02]  /*c2f0*/  PRMT R87, RZ, 0x7610, R87 ;  /* 0x00007610ff577816 */ /* 0x000fe40000000057 */
[----:B------:R-:W-:Y:S01]  /*c300*/  PRMT R75, RZ, 0x7610, R75 ;  /* 0x00007610ff4b7816 */ /* 0x000fe2000000004b */
[----:B------:R0:W4:Y:S01]  /*c310*/  @!P2 LDG.E.U8 R29, desc[UR20][R12.64] ;  /* 0x000000140c1da981 */ /* 0x000122000c1e1100 */
[----:B------:R-:W-:Y:S01]  /*c320*/  PRMT R72, RZ, 0x7610, R72 ;  /* 0x00007610ff487816 */ /* 0x000fe20000000048 */
[----:B------:R-:W-:Y:S01]  /*c330*/  VIADD R8, R21, 0xffffffd4 ;  /* 0xffffffd415087836 */ /* 0x000fe20000000000 */
[----:B------:R-:W-:Y:S01]  /*c340*/  PRMT R56, RZ, 0x7610, R56 ;  /* 0x00007610ff387816 */ /* 0x000fe20000000038 */
[----:B------:R-:W3:Y:S01]  /*c350*/  LDL.LU R32, [R1+0x1c04] ;  /* 0x001c040001207983 */ /* 0x000ee20000300800 */
[----:B0-----:R-:W-:-:S02]  /*c360*/  @!P2 IMAD.MOV.U32 R12, RZ, RZ, R26 ;  /* 0x000000ffff0ca224 */ /* 0x001fc400078e001a */
[----:B------:R-:W-:Y:S01]  /*c370*/  @!P2 IMAD.MOV.U32 R13, RZ, RZ, R28 ;  /* 0x000000ffff0da224 */ /* 0x000fe200078e001c */
[----:B------:R-:W-:Y:S01]  /*c380*/  ISETP.GE.U32.AND P5, PT, R14, 0x7fffff6d, PT ;  /* 0x7fffff6d0e00780c */ /* 0x000fe20003fa6070 */
[----:B------:R-:W3:Y:S04]  /*c390*/  LDL.LU R30, [R1+0x1c00] ;  /* 0x001c0000011e7983 */ /* 0x000ee80000300800 */
[----:B------:R0:W3:Y:S02]  /*c3a0*/  @!P2 LDG.E.U8 R25, desc[UR20][R12.64] ;  /* 0x000000140c19a981 */ /* 0x0000e4000c1e1100 */
[----:B0-----:R-:W-:Y:S02]  /*c3b0*/  @!P1 IMAD.MOV.U32 R12, RZ, RZ, R17 ;  /* 0x000000ffff0c9224 */ /* 0x001fe400078e0011 */
[----:B------:R-:W-:Y:S01]  /*c3c0*/  @!P1 IMAD.MOV.U32 R13, RZ, RZ, R16 ;  /* 0x000000ffff0d9224 */ /* 0x000fe200078e0010 */
[----:B--2---:R-:W-:-:S06]  /*c3d0*/  PRMT R20, RZ, 0x7610, R20 ;  /* 0x00007610ff147816 */ /* 0x004fcc0000000014 */
[----:B------:R0:W2:Y:S02]  /*c3e0*/  @!P1 LDG.E.U8 R20, desc[UR20][R12.64] ;  /* 0x000000140c149981 */ /* 0x0000a4000c1e1100 */
[----:B0-----:R-:W-:Y:S02]  /*c3f0*/  @!P1 IMAD.MOV.U32 R12, RZ, RZ, R5 ;  /* 0x000000ffff0c9224 */ /* 0x001fe400078e0005 */
[----:B------:R-:W-:-:S05]  /*c400*/  @!P1 IMAD.MOV.U32 R13, RZ, RZ, R7 ;  /* 0x000000ffff0d9224 */ /* 0x000fca00078e0007 */
[----:B------:R0:W2:Y:S02]  /*c410*/  @!P1 LDG.E.U8 R87, desc[UR20][R12.64] ;  /* 0x000000140c579981 */ /* 0x0000a4000c1e1100 */
[----:B0-----:R-:W-:Y:S02]  /*c420*/  @!P5 IMAD.MOV.U32 R12, RZ, RZ, R10 ;  /* 0x000000ffff0cd224 */ /* 0x001fe400078e000a */
[----:B------:R-:W-:-:S05]  /*c430*/  @!P5 IMAD.MOV.U32 R13, RZ, RZ, R15 ;  /* 0x000000ffff0dd224 */ /* 0x000fca00078e000f */
[----:B------:R0:W2:Y:S02]  /*c440*/  @!P5 LDG.E.U8 R75, desc[UR20][R12.64] ;  /* 0x000000140c4bd981 */ /* 0x0000a4000c1e1100 */
[----:B0-----:R-:W-:Y:S02]  /*c450*/  @!P5 IMAD.MOV.U32 R12, RZ, RZ, R78 ;  /* 0x000000ffff0cd224 */ /* 0x001fe400078e004e */
[----:B------:R-:W-:-:S05]  /*c460*/  @!P5 IMAD.MOV.U32 R13, RZ, RZ, R84 ;  /* 0x000000ffff0dd224 */ /* 0x000fca00078e0054 */
[----:B------:R0:W2:Y:S01]  /*c470*/  @!P5 LDG.E.U8 R72, desc[UR20][R12.64] ;  /* 0x000000140c48d981 */ /* 0x0000a2000c1e1100 */
[----:B------:R-:W-:Y:S01]  /*c480*/  ISETP.GE.U32.AND P0, PT, R8, 0x7fffff55, PT ;  /* 0x7fffff550800780c */ /* 0x000fe20003f06070 */
[----:B------:R-:W-:Y:S01]  /*c490*/  VIADD R8, R21, 0xffffffcc ;  /* 0xffffffcc15087836 */ /* 0x000fe20000000000 */
[----:B------:R-:W-:Y:S01]  /*c4a0*/  PRMT R42, RZ, 0x7610, R42 ;  /* 0x00007610ff2a7816 */ /* 0x000fe2000000002a */
        /* <DEDUP_REMOVED lines=21> */
[----:B------:R-:W-:Y:S02]  /*c600*/  ISETP.GE.U32.AND P6, PT, R8, 0x7fffff35, PT ;  /* 0x7fffff350800780c */ /* 0x000fe40003fc6070 */
[----:B------:R-:W-:Y:S01]  /*c610*/  PRMT R8, RZ, 0x7610, R8 ;  /* 0x00007610ff087816 */ /* 0x000fe20000000008 */
[----:B0-----:R-:W-:Y:S02]  /*c620*/  @!P3 IMAD.MOV.U32 R12, RZ, RZ, R27 ;  /* 0x000000ffff0cb224 */ /* 0x001fe400078e001b */
[----:B------:R-:W-:Y:S01]  /*c630*/  @!P3 IMAD.MOV.U32 R13, RZ, RZ, R31 ;  /* 0x000000ffff0db224 */ /* 0x000fe200078e001f */
[----:B----4-:R0:W-:Y:S04]  /*c640*/  STL [R1+0x3a8], R29 ;  /* 0x0003a81d01007387 */ /* 0x0101e80000100800 */
[----:B------:R1:W4:Y:S04]  /*c650*/  @!P3 LDG.E.U8 R11, desc[UR20][R12.64] ;  /* 0x000000140c0bb981 */ /* 0x000328000c1e1100 */
[----:B0-----:R-:W4:Y:S01]  /*c660*/  LDL.LU R29, [R1+0x1bfc] ;  /* 0x001bfc00011d7983 */ /* 0x001f220000300800 */
[----:B-1----:R-:W-:-:S03]  /*c670*/  @!P0 IMAD.MOV.U32 R12, RZ, RZ, R9 ;  /* 0x000000ffff0c8224 */ /* 0x002fc600078e0009 */
[----:B------:R-:W4:Y:S01]  /*c680*/  LDL.LU R28, [R1+0x1bf8] ;  /* 0x001bf800011c7983 */ /* 0x000f220000300800 */
[----:B------:R-:W-:-:S03]  /*c690*/  @!P0 IMAD.MOV.U32 R13, RZ, RZ, R24 ;  /* 0x000000ffff0d8224 */ /* 0x000fc600078e0018 */
[----:B------:R-:W4:Y:S04]  /*c6a0*/  LDL.LU R26, [R1+0x1bf4] ;  /* 0x001bf400011a7983 */ /* 0x000f280000300800 */
[----:B------:R0:W4:Y:S04]  /*c6b0*/  @!P0 LDG.E.U8 R8, desc[UR20][R12.64] ;  /* 0x000000140c088981 */ /* 0x000128000c1e1100 */
[----:B---3--:R1:W-:Y:S04]  /*c6c0*/  STL [R1+0x3a4], R25 ;  /* 0x0003a41901007387 */ /* 0x0083e80000100800 */
[----:B-1----:R-:W3:Y:S04]  /*c6d0*/  LDL.LU R25, [R1+0x1bf0] ;  /* 0x001bf00001197983 */ /* 0x002ee80000300800 */
[----:B------:R-:W3:Y:S04]  /*c6e0*/  LDL.LU R16, [R1+0x1bec] ;  /* 0x001bec0001107983 */ /* 0x000ee80000300800 */
[----:B------:R-:W3:Y:S04]  /*c6f0*/  LDL.LU R17, [R1+0x1be8] ;  /* 0x001be80001117983 */ /* 0x000ee80000300800 */
[----:B--2---:R1:W-:Y:S04]  /*c700*/  STL [R1+0x3a0], R20 ;  /* 0x0003a01401007387 */ /* 0x0043e80000100800 */
[----:B-1----:R-:W2:Y:S04]  /*c710*/  LDL.LU R20, [R1+0x1be4] ;  /* 0x001be40001147983 */ /* 0x002ea80000300800 */
[----:B------:R-:W2:Y:S04]  /*c720*/  LDL.LU R7, [R1+0x1be0] ;  /* 0x001be00001077983 */ /* 0x000ea80000300800 */
[----:B------:R-:W2:Y:S04]  /*c730*/  LDL.LU R5, [R1+0x1bdc] ;  /* 0x001bdc0001057983 */ /* 0x000ea80000300800 */
[----:B------:R-:W2:Y:S01]  /*c740*/  LDL.LU R15, [R1+0x1bd8] ;  /* 0x001bd800010f7983 */ /* 0x000ea20000300800 */
[----:B------:R-:W-:-:S03]  /*c750*/  IMAD.SHL.U32 R84, R6, 0x4, RZ ;  /* 0x0000000406547824 */ /* 0x000fc600078e00ff */
[----:B------:R-:W3:Y:S01]  /*c760*/  LDL.LU R10, [R1+0x1bd4] ;  /* 0x001bd400010a7983 */ /* 0x000ee20000300800 */
[----:B0-----:R-:W-:Y:S01]  /*c770*/  VIADD R12, R21, 0xffffffac ;  /* 0xffffffac150c7836 */ /* 0x001fe20000000000 */
[----:B------:R-:W-:Y:S02]  /*c780*/  IADD3 R24, P0, PT, R84, R0, RZ ;  /* 0x0000000054187210 */ /* 0x000fe40007f1e0ff */
[----:B------:R0:W-:Y:S04]  /*c790*/  STL [R1+0x380], R14 ;  /* 0x0003800e01007387 */ /* 0x0001e80000100800 */
[----:B------:R-:W-:Y:S01]  /*c7a0*/  STL [R1+0x39c], R87 ;  /* 0x00039c5701007387 */ /* 0x000fe20000100800 */
[----:B0-----:R-:W-:-:S05]  /*c7b0*/  IMAD R14, R6, 0x33, RZ ;  /* 0x00000033060e7824 */ /* 0x001fca00078e02ff */
[----:B------:R-:W-:Y:S01]  /*c7c0*/  IADD3 R13, P3, PT, R14, R0, RZ ;  /* 0x000000000e0d7210 */ /* 0x000fe20007f7e0ff */
[----:B----4-:R0:W-:Y:S04]  /*c7d0*/  STL [R1+0x378], R8 ;  /* 0x0003780801007387 */ /* 0x0101e80000100800 */
        /* <DEDUP_REMOVED lines=13> */
[----:B--2---:R-:W-:Y:S02]  /*c8b0*/  PRMT R15, RZ, 0x7610, R15 ;  /* 0x00007610ff0f7816 */ /* 0x004fe4000000000f */
[----:B------:R-:W-:-:S04]  /*c8c0*/  PRMT R5, RZ, 0x7610, R5 ;  /* 0x00007610ff057816 */ /* 0x000fc80000000005 */
[----:B------:R0:W2:Y:S02]  /*c8d0*/  @!P2 LDG.E.U8 R15, desc[UR20][R12.64] ;  /* 0x000000140c0fa981 */ /* 0x0000a4000c1e1100 */
[----:B0-----:R-:W-:Y:S02]  /*c8e0*/  @!P2 IMAD.MOV.U32 R12, RZ, RZ, R9 ;  /* 0x000000ffff0ca224 */ /* 0x001fe400078e0009 */
[----:B------:R-:W-:-:S05]  /*c8f0*/  @!P2 IMAD.MOV.U32 R13, RZ, RZ, R8 ;  /* 0x000000ffff0da224 */ /* 0x000fca00078e0008 */
[----:B------:R0:W4:Y:S04]  /*c900*/  @!P2 LDG.E.U8 R5, desc[UR20][R12.64] ;  /* 0x000000140c05a981 */ /* 0x000128000c1e1100 */
[----:B------:R-:W-:Y:S01]  /*c910*/  STL [R1+0x310], R24 ;  /* 0x0003101801007387 */ /* 0x000fe20000100800 */
[----:B------:R-:W-:-:S03]  /*c920*/  IMAD R87, R6, 0xc, RZ ;  /* 0x0000000c06577824 */ /* 0x000fc600078e02ff */
[----:B------:R-:W-:Y:S04]  /*c930*/  STL [R1+0x390], R56 ;  /* 0x0003903801007387 */ /* 0x000fe80000100800 */
[----:B------:R-:W-:Y:S04]  /*c940*/  STL [R1+0xdac], R31 ;  /* 0x000dac1f01007387 */ /* 0x000fe80000100800 */
[----:B------:R-:W-:Y:S04]  /*c950*/  STL [R1+0x38c], R42 ;  /* 0x00038c2a01007387 */ /* 0x000fe80000100800 */
[----:B------:R-:W-:Y:S04]  /*c960*/  STL [R1+0x30c], R27 ;  /* 0x00030c1b01007387 */ /* 0x000fe80000100800 */
[----:B------:R-:W-:Y:S04]  /*c970*/  STL [R1+0xdb8], R9 ;  /* 0x000db80901007387 */ /* 0x000fe80000100800 */
[----:B------:R-:W-:Y:S04]  /*c980*/  STL [R1+0x384], R41 ;  /* 0x0003842901007387 */ /* 0x000fe80000100800 */
[----:B------:R1:W-:Y:S01]  /*c990*/  STL [R1+0xdb4], R8 ;  /* 0x000db40801007387 */ /* 0x0003e20000100800 */
[----:B------:R-:W-:Y:S01]  /*c9a0*/  SHF.R.S32.HI R14, RZ, 0x1f, R87 ;  /* 0x0000001fff0e7819 */ /* 0x000fe20000011457 */
[----:B------:R-:W-:-:S02]  /*c9b0*/  IMAD R47, R6, 0x3b, RZ ;  /* 0x0000003b062f7824 */ /* 0x000fc400078e02ff */
[----:B------:R-:W-:Y:S02]  /*c9c0*/  IMAD R38, R6, 0x14, RZ ;  /* 0x0000001406267824 */ /* 0x000fe400078e02ff */
[----:B0-----:R-:W-:Y:S01]  /*c9d0*/  VIADD R12, R21, 0xffffffa4 ;  /* 0xffffffa4150c7836 */ /* 0x001fe20000000000 */
[----:B-1----:R-:W-:Y:S02]  /*c9e0*/  SHF.R.S32.HI R8, RZ, 0x1f, R47 ;  /* 0x0000001fff087819 */ /* 0x002fe4000001142f */
[----:B------:R-:W-:Y:S02]  /*c9f0*/  SHF.R.S32.HI R42, RZ, 0x1f, R38 ;  /* 0x0000001fff2a7819 */ /* 0x000fe40000011426 */
[----:B------:R-:W-:Y:S02]  /*ca00*/  IADD3 R89, P2, PT, R38, R0, RZ ;  /* 0x0000000026597210 */ /* 0x000fe40007f5e0ff */
[----:B------:R-:W-:-:S03]  /*ca10*/  PRMT R26, RZ, 0x7610, R26 ;  /* 0x00007610ff1a7816 */ /* 0x000fc6000000001a */
[----:B------:R-:W-:Y:S01]  /*ca20*/  IMAD.X R9, R42, 0x1, R3, P2 ;  /* 0x000000012a097824 */ /* 0x000fe200010e0603 */
[----:B------:R-:W-:Y:S02]  /*ca30*/  ISETP.GE.U32.AND P2, PT, R12, 0x7fffff25, PT ;  /* 0x7fffff250c00780c */ /* 0x000fe40003f46070 */
[----:B---3--:R-:W-:Y:S01]  /*ca40*/  PRMT R16, RZ, 0x7610, R16 ;  /* 0x00007610ff107816 */ /* 0x008fe20000000010 */
[----:B--2---:R0:W-:Y:S02]  /*ca50*/  STL [R1+0x374], R15 ;  /* 0x0003740f01007387 */ /* 0x0041e40000100800 */
[----:B0-----:R-:W-:-:S05]  /*ca60*/  IADD3 R15, P3, PT, R87, R0, RZ ;  /* 0x00000000570f7210 */ /* 0x001fca0007f7e0ff */
[----:B------:R-:W-:Y:S04]  /*ca70*/  STL [R1+0xb98], R15 ;  /* 0x000b980f01007387 */ /* 0x000fe80000100800 */
[----:B----4-:R0:W-:Y:S02]  /*ca80*/  STL [R1+0x370], R5 ;  /* 0x0003700501007387 */ /* 0x0101e40000100800 */
[----:B0-----:R-:W-:Y:S01]  /*ca90*/  IMAD.X R5, R14, 0x1, R3, P3 ;  /* 0x000000010e057824 */ /* 0x001fe200018e0603 */
[----:B------:R-:W-:-:S05]  /*caa0*/  IADD3 R39, P3, PT, R47, R0, RZ ;  /* 0x000000002f277210 */ /* 0x000fca0007f7e0ff */
[----:B------:R-:W-:Y:S02]  /*cab0*/  IMAD.X R41, R8, 0x1, R3, P3 ;  /* 0x0000000108297824 */ /* 0x000fe400018e0603 */
[----:B------:R-:W-:Y:S02]  /*cac0*/  @!P1 IMAD.MOV.U32 R12, RZ, RZ, R39 ;  /* 0x000000ffff0c9224 */ /* 0x000fe400078e0027 */
[----:B------:R-:W-:Y:S01]  /*cad0*/  @!P1 IMAD.MOV.U32 R13, RZ, RZ, R41 ;  /* 0x000000ffff0d9224 */ /* 0x000fe200078e0029 */
[----:B------:R-:W-:-:S04]  /*cae0*/  IADD3 R31, P3, PT, R47, R2, RZ ;  /* 0x000000022f1f7210 */ /* 0x000fc80007f7e0ff */
[----:B------:R0:W2:Y:S01]  /*caf0*/  @!P1 LDG.E.U8 R26, desc[UR20][R12.64] ;  /* 0x000000140c1a9981 */ /* 0x0000a2000c1e1100 */
[----:B------:R-:W-:Y:S02]  /*cb00*/  IMAD.X R8, R8, 0x1, R4, P3 ;  /* 0x0000000108087824 */ /* 0x000fe400018e0604 */
[----:B0-----:R-:W-:Y:S02]  /*cb10*/  @!P1 IMAD.MOV.U32 R12, RZ, RZ, R31 ;  /* 0x000000ffff0c9224 */ /* 0x001fe400078e001f */
[----:B------:R-:W-:-:S05]  /*cb20*/  @!P1 IMAD.MOV.U32 R13, RZ, RZ, R8 ;  /* 0x000000ffff0d9224 */ /* 0x000fca00078e0008 */
[----:B------:R0:W3:Y:S04]  /*cb30*/  @!P1 LDG.E.U8 R16, desc[UR20][R12.64] ;  /* 0x000000140c109981 */ /* 0x0000e8000c1e1100 */
[----:B------:R-:W-:Y:S04]  /*cb40*/  STL [R1+0xb94], R5 ;  /* 0x000b940501007387 */ /* 0x000fe80000100800 */
[----:B------:R1:W-:Y:S01]  /*cb50*/  STL [R1+0xe20], R39 ;  /* 0x000e202701007387 */ /* 0x0003e20000100800 */
[----:B------:R-:W-:-:S03]  /*cb60*/  IMAD R75, R6, 0x43, RZ ;  /* 0x00000043064b7824 */ /* 0x000fc600078e02ff */
[----:B------:R-:W-:Y:S01]  /*cb70*/  STL [R1+0xc18], R89 ;  /* 0x000c185901007387 */ /* 0x000fe20000100800 */
[----:B-1----:R-:W-:-:S03]  /*cb80*/  IMAD R39, R6, 0x1c, RZ ;  /* 0x0000001c06277824 */ /* 0x002fc600078e02ff */
[----:B------:R1:W-:Y:S02]  /*cb90*/  STL [R1+0xe1c], R41 ;  /* 0x000e1c2901007387 */ /* 0x0003e40000100800 */
[----:B------:R-:W-:Y:S02]  /*cba0*/  SHF.R.S32.HI R47, RZ, 0x1f, R39 ;  /* 0x0000001fff2f7819 */ /* 0x000fe40000011427 */
[-C--:B------:R-:W-:Y:S01]  /*cbb0*/  IADD3 R56, P3, PT, R39, R0.reuse, RZ ;  /* 0x0000000027387210 */ /* 0x080fe20007f7e0ff */
[----:B------:R-:W-:Y:S04]  /*cbc0*/  STL [R1+0xc14], R9 ;  /* 0x000c140901007387 */ /* 0x000fe80000100800 */
[----:B------:R-:W-:Y:S01]  /*cbd0*/  STL [R1+0xe28], R31 ;  /* 0x000e281f01007387 */ /* 0x000fe20000100800 */
[----:B------:R-:W-:Y:S01]  /*cbe0*/  IMAD.X R59, R47, 0x1, R3, P3 ;  /* 0x000000012f3b7824 */ /* 0x000fe200018e0603 */
[----:B-1----:R-:W-:Y:S01]  /*cbf0*/  IADD3 R41, P3, PT, R75, R0, RZ ;  /* 0x000000004b297210 */ /* 0x002fe20007f7e0ff */
[----:B0-----:R-:W-:Y:S01]  /*cc00*/  VIADD R12, R21, 0xffffff9c ;  /* 0xffffff9c150c7836 */ /* 0x001fe20000000000 */
[----:B------:R-:W-:-:S02]  /*cc10*/  PRMT R20, RZ, 0x7610, R20 ;  /* 0x00007610ff147816 */ /* 0x000fc40000000014 */
        /* <DEDUP_REMOVED lines=10> */
[----:B------:R-:W-:Y:S04]  /*ccc0*/  STL [R1+0xe90], R41 ;  /* 0x000e902901007387 */ /* 0x000fe80000100800 */
[----:B------:R-:W-:Y:S01]  /*ccd0*/  STL [R1+0xd00], R49 ;  /* 0x000d003101007387 */ /* 0x000fe20000100800 */
[----:B------:R-:W-:-:S03]  /*cce0*/  IMAD.X R50, R72, 0x1, R3, P1 ;  /* 0x0000000148327824 */ /* 0x000fc600008e0603 */
[----:B------:R-:W-:Y:S01]  /*ccf0*/  STL [R1+0xe8c], R44 ;  /* 0x000e8c2c01007387 */ /* 0x000fe20000100800 */
[----:B------:R-:W-:-:S03]  /*cd00*/  ISETP.GE.U32.AND P1, PT, R12, 0x7fffff1d, PT ;  /* 0x7fffff1d0c00780c */ /* 0x000fc60003f26070 */
        /* <DEDUP_REMOVED lines=8> */
[----:B------:R0:W3:Y:S01]  /*cd90*/  @!P5 LDG.E.U8 R7, desc[UR20][R12.64] ;  /* 0x000000140c07d981 */ /* 0x0000e2000c1e1100 */
[C---:B------:R-:W-:Y:S02]  /*cda0*/  IMAD R31, R6.reuse, 0x2c, RZ ;  /* 0x0000002c061f7824 */ /* 0x040fe400078e02ff */
[----:B------:R-:W-:Y:S01]  /*cdb0*/  IMAD R78, R6, 0x4b, RZ ;  /* 0x0000004b064e7824 */ /* 0x000fe200078e02ff */
[----:B------:R-:W-:Y:S02]  /*cdc0*/  STL [R1+0xcfc], R50 ;  /* 0x000cfc3201007387 */ /* 0x000fe40000100800 */
[-C--:B------:R-:W-:Y:S02]  /*cdd0*/  IADD3 R41, P3, PT, R31, R0.reuse, RZ ;  /* 0x000000001f297210 */ /* 0x080fe40007f7e0ff */
[----:B------:R-:W-:Y:S01]  /*cde0*/  SHF.R.S32.HI R75, RZ, 0x1f, R31 ;  /* 0x0000001fff4b7819 */ /* 0x000fe2000001141f */
[----:B------:R-:W-:Y:S01]  /*cdf0*/  STL [R1+0xe98], R16 ;  /* 0x000e981001007387 */ /* 0x000fe20000100800 */
[----:B0-----:R-:W-:-:S03]  /*ce00*/  IADD3 R13, P5, PT, R78, R0, RZ ;  /* 0x000000004e0d7210 */ /* 0x001fc60007fbe0ff */
[----:B------:R0:W-:Y:S01]  /*ce10*/  STL [R1+0xe94], R8 ;  /* 0x000e940801007387 */ /* 0x0001e20000100800 */
[----:B------:R-:W-:Y:S02]  /*ce20*/  IMAD.X R44, R75, 0x1, R3, P3 ;  /* 0x000000014b2c7824 */ /* 0x000fe400018e0603 */
[----:B------:R-:W-:Y:S01]  /*ce30*/  VIADD R12, R21, 0xffffff94 ;  /* 0xffffff94150c7836 */ /* 0x000fe20000000000 */
[----:B0-----:R-:W-:Y:S02]  /*ce40*/  SHF.R.S32.HI R8, RZ, 0x1f, R78 ;  /* 0x0000001fff087819 */ /* 0x001fe4000001144e */
[----:B------:R-:W-:Y:S01]  /*ce50*/  PRMT R52, RZ, 0x7610, R52 ;  /* 0x00007610ff347816 */ /* 0x000fe20000000034 */
[----:B---3--:R0:W-:Y:S04]  /*ce60*/  STL [R1+0x360], R7 ;  /* 0x0003600701007387 */ /* 0x0081e80000100800 */
[----:B------:R-:W-:Y:S04]  /*ce70*/  STL [R1+0xd60], R41 ;  /* 0x000d602901007387 */ /* 0x000fe80000100800 */
[----:B--2---:R1:W-:Y:S01]  /*ce80*/  STL [R1+0x364], R20 ;  /* 0x0003641401007387 */ /* 0x0043e20000100800 */
[----:B0-----:R-:W-:-:S02]  /*ce90*/  IMAD.MOV.U32 R7, RZ, RZ, R64 ;  /* 0x000000ffff077224 */ /* 0x001fc400078e0040 */
[----:B------:R-:W-:Y:S01]  /*cea0*/  IMAD.X R64, R8, 0x1, R3, P5 ;  /* 0x0000000108407824 */ /* 0x000fe200028e0603 */
[----:B-1----:R-:W-:-:S05]  /*ceb0*/  IADD3 R20, P3, PT, R84, R2, RZ ;  /* 0x0000000254147210 */ /* 0x002fca0007f7e0ff */
[----:B------:R-:W-:Y:S01]  /*cec0*/  IMAD.X R16, R11, 0x1, R4, P3 ;  /* 0x000000010b107824 */ /* 0x000fe200018e0604 */
[----:B------:R-:W-:Y:S01]  /*ced0*/  ISETP.GE.U32.AND P3, PT, R12, 0x7fffff15, PT ;  /* 0x7fffff150c00780c */ /* 0x000fe20003f66070 */
[----:B------:R-:W-:Y:S01]  /*cee0*/  IMAD.MOV.U32 R12, RZ, RZ, R64 ;  /* 0x000000ffff0c7224 */ /* 0x000fe200078e0040 */
[----:B------:R-:W-:Y:S04]  /*cef0*/  STL [R1+0xd5c], R44 ;  /* 0x000d5c2c01007387 */ /* 0x000fe80000100800 */
[----:B------:R0:W-:Y:S02]  /*cf00*/  STL [R1+0xf00], R13 ;  /* 0x000f000d01007387 */ /* 0x0001e40000100800 */
[----:B0-----:R-:W-:-:S04]  /*cf10*/  @!P6 LOP3.LUT R13, R13, R12, RZ, 0x3c, !PT ;  /* 0x0000000c0d0de212 */ /* 0x001fc800078e3cff */
[----:B------:R-:W-:-:S04]  /*cf20*/  @!P6 LOP3.LUT R12, R13, R12, RZ, 0x3c, !PT ;  /* 0x0000000c0d0ce212 */ /* 0x000fc800078e3cff */
[----:B------:R-:W-:-:S05]  /*cf30*/  @!P6 LOP3.LUT R13, R13, R12, RZ, 0x3c, !PT ;  /* 0x0000000c0d0de212 */ /* 0x000fca00078e3cff */
[----:B------:R0:W2:Y:S04]  /*cf40*/  @!P6 LDG.E.U8 R52, desc[UR20][R12.64] ;  /* 0x000000140c34e981 */ /* 0x0000a8000c1e1100 */
[----:B------:R-:W-:Y:S04]  /*cf50*/  STL [R1+0x318], R20 ;  /* 0x0003181401007387 */ /* 0x000fe80000100800 */
[----:B------:R1:W-:Y:S01]  /*cf60*/  STL [R1+0xefc], R64 ;  /* 0x000efc4001007387 */ /* 0x0003e20000100800 */
[----:B------:R-:W-:Y:S02]  /*cf70*/  PRMT R84, RZ, 0x7610, R84 ;  /* 0x00007610ff547816 */ /* 0x000fe40000000054 */
[----:B-1----:R-:W-:-:S05]  /*cf80*/  IADD3 R64, P5, PT, R78, R2, RZ ;  /* 0x000000024e407210 */ /* 0x002fca0007fbe0ff */
[----:B0-----:R-:W-:Y:S02]  /*cf90*/  IMAD.X R13, R8, 0x1, R4, P5 ;  /* 0x00000001080d7824 */ /* 0x001fe400028e0604 */
[----:B------:R-:W-:-:S05]  /*cfa0*/  @!P6 IMAD.MOV.U32 R12, RZ, RZ, R64 ;  /* 0x000000ffff0ce224 */ /* 0x000fca00078e0040 */
[----:B------:R0:W3:Y:S01]  /*cfb0*/  @!P6 LDG.E.U8 R84, desc[UR20][R12.64] ;  /* 0x000000140c54e981 */ /* 0x0000e2000c1e1100 */
[----:B------:R-:W-:-:S03]  /*cfc0*/  IMAD R11, R6, 0x53, RZ ;  /* 0x00000053060b7824 */ /* 0x000fc600078e02ff */
[----:B------:R-:W-:Y:S04]  /*cfd0*/  STL [R1+0x314], R16 ;  /* 0x0003141001007387 */ /* 0x000fe80000100800 */
[----:B------:R1:W-:Y:S01]  /*cfe0*/  STL [R1+0xf08], R64 ;  /* 0x000f084001007387 */ /* 0x0003e20000100800 */
[----:B------:R-:W-:-:S03]  /*cff0*/  SHF.R.S32.HI R8, RZ, 0x1f, R11 ;  /* 0x0000001fff087819 */ /* 0x000fc6000001140b */
[----:B------:R-:W-:Y:S01]  /*d000*/  STL [R1+0xf04], R13 ;  /* 0x000f040d01007387 */ /* 0x000fe20000100800 */
[----:B------:R-:W-:Y:S01]  /*d010*/  VIADD R78, R21, 0xffffff8c ;  /* 0xffffff8c154e7836 */ /* 0x000fe20000000000 */
[----:B------:R-:W-:Y:S02]  /*d020*/  PRMT R10, RZ, 0x7610, R10 ;  /* 0x00007610ff0a7816 */ /* 0x000fe4000000000a */
[----:B--2---:R2:W-:Y:S04]  /*d030*/  STL [R1+0x35c], R52 ;  /* 0x00035c3401007387 */ /* 0x0045e80000100800 */
[----:B-1----:R-:W4:Y:S01]  /*d040*/  LDL.LU R64, [R1+0x1bd0] ;  /* 0x001bd00001407983 */ /* 0x002f220000300800 */
[----:B--2---:R-:W-:-:S05]  /*d050*/  IADD3 R52, P5, PT, R11, R0, RZ ;  /* 0x000000000b347210 */ /* 0x004fca0007fbe0ff */
[----:B0-----:R-:W-:Y:S01]  /*d060*/  IMAD.MOV.U32 R13, RZ, RZ, R52 ;  /* 0x000000ffff0d7224 */ /* 0x001fe200078e0034 */
[----:B------:R0:W-:Y:S01]  /*d070*/  STL [R1+0xf70], R52 ;  /* 0x000f703401007387 */ /* 0x0001e20000100800 */
[----:B------:R-:W-:-:S05]  /*d080*/  IMAD.X R12, R8, 0x1, R3, P5 ;  /* 0x00000001080c7824 */ /* 0x000fca00028e0603 */
[----:B------:R-:W-:Y:S02]  /*d090*/  @!P0 LOP3.LUT R13, R13, R12, RZ, 0x3c, !PT ;  /* 0x0000000c0d0d8212 */ /* 0x000fe400078e3cff */
[----:B0-----:R-:W-:-:S05]  /*d0a0*/  IADD3 R52, P6, PT, R11, R2, RZ ;  /* 0x000000020b347210 */ /* 0x001fca0007fde0ff */
[----:B------:R-:W-:Y:S01]  /*d0b0*/  STL [R1+0xf78], R52 ;  /* 0x000f783401007387 */ /* 0x000fe20000100800 */
[----:B------:R-:W-:-:S03]  /*d0c0*/  ISETP.GE.U32.AND P5, PT, R78, 0x7fffff0d, PT ;  /* 0x7fffff0d4e00780c */ /* 0x000fc60003fa6070 */
[----:B------:R0:W-:Y:S01]  /*d0d0*/  STL [R1+0xf6c], R12 ;  /* 0x000f6c0c01007387 */ /* 0x0001e20000100800 */
[----:B------:R-:W-:-:S03]  /*d0e0*/  PRMT R78, RZ, 0x7610, R78 ;  /* 0x00007610ff4e7816 */ /* 0x000fc6000000004e */
[----:B---3--:R1:W-:Y:S01]  /*d0f0*/  STL [R1+0x354], R84 ;  /* 0x0003545401007387 */ /* 0x0083e20000100800 */
[----:B0-----:R-:W-:-:S04]  /*d100*/  @!P0 LOP3.LUT R12, R13, R12, RZ, 0x3c, !PT ;  /* 0x0000000c0d0c8212 */ /* 0x001fc800078e3cff */
[----:B------:R-:W-:Y:S01]  /*d110*/  @!P0 LOP3.LUT R13, R13, R12, RZ, 0x3c, !PT ;  /* 0x0000000c0d0d8212 */ /* 0x000fe200078e3cff */
[----:B-1----:R-:W-:-:S04]  /*d120*/  IMAD.X R84, R8, 0x1, R4, P6 ;  /* 0x0000000108547824 */ /* 0x002fc800030e0604 */
[----:B------:R0:W2:Y:S02]  /*d130*/  @!P0 LDG.E.U8 R78, desc[UR20][R12.64] ;  /* 0x000000140c4e8981 */ /* 0x0000a4000c1e1100 */
[----:B0-----:R-:W-:Y:S02]  /*d140*/  @!P0 IMAD.MOV.U32 R12, RZ, RZ, R52 ;  /* 0x000000ffff0c8224 */ /* 0x001fe400078e0034 */
[----:B------:R-:W-:-:S05]  /*d150*/  @!P0 IMAD.MOV.U32 R13, RZ, RZ, R84 ;  /* 0x000000ffff0d8224 */ /* 0x000fca00078e0054 */
[----:B------:R0:W3:Y:S01]  /*d160*/  @!P0 LDG.E.U8 R10, desc[UR20][R12.64] ;  /* 0x000000140c0a8981 */ /* 0x0000e2000c1e1100 */
[----:B------:R-:W-:Y:S01]  /*d170*/  IADD3 R87, P6, PT, R87, R2, RZ ;  /* 0x0000000257577210 */ /* 0x000fe20007fde0ff */
[----:B------:R-:W-:Y:S02]  /*d180*/  IMAD R11, R6, 0x5b, RZ ;  /* 0x0000005b060b7824 */ /* 0x000fe400078e02ff */
[----:B------:R-:W-:Y:S04]  /*d190*/  STL [R1+0xf74], R84 ;  /* 0x000f745401007387 */ /* 0x000fe80000100800 */
[----:B------:R-:W-:Y:S01]  /*d1a0*/  STL [R1+0xba0], R87 ;  /* 0x000ba05701007387 */ /* 0x000fe20000100800 */
[----:B------:R-:W-:Y:S01]  /*d1b0*/  SHF.R.S32.HI R8, RZ, 0x1f, R11 ;  /* 0x0000001fff087819 */ /* 0x000fe2000001140b */
[----:B0-----:R-:W-:Y:S01]  /*d1c0*/  VIADD R12, R21, 0xffffff84 ;  /* 0xffffff84150c7836 */ /* 0x001fe20000000000 */
[----:B------:R-:W-:Y:S01]  /*d1d0*/  PRMT R37, RZ, 0x7610, R37 ;  /* 0x00007610ff257816 */ /* 0x000fe20000000025 */
[----:B---3--:R0:W-:Y:S04]  /*d1e0*/  STL [R1+0x34c], R10 ;  /* 0x00034c0a01007387 */ /* 0x0081e80000100800 */
[----:B--2---:R1:W-:Y:S01]  /*d1f0*/  STL [R1+0x350], R78 ;  /* 0x0003504e01007387 */ /* 0x0043e20000100800 */
[----:B0-----:R-:W-:Y:S01]  /*d200*/  IMAD.X R10, R14, 0x1, R4, P6 ;  /* 0x000000010e0a7824 */ /* 0x001fe200030e0604 */
[----:B------:R-:W-:-:S02]  /*d210*/  IADD3 R52, P6, PT, R11, R0, RZ ;  /* 0x000000000b347210 */ /* 0x000fc40007fde0ff */
[-C--:B-1----:R-:W-:Y:S02]  /*d220*/  IADD3 R78, P0, PT, R38, R2.reuse, RZ ;  /* 0x00000002264e7210 */ /* 0x082fe40007f1e0ff */
[----:B------:R-:W-:Y:S01]  /*d230*/  PRMT R14, RZ, 0x7610, R14 ;  /* 0x00007610ff0e7816 */ /* 0x000fe2000000000e */
[----:B------:R-:W-:Y:S02]  /*d240*/  IMAD.X R13, R8, 0x1, R3, P6 ;  /* 0x00000001080d7824 */ /* 0x000fe400030e0603 */
[----:B------:R-:W-:Y:S01]  /*d250*/  IMAD.X R84, R42, 0x1, R4, P0 ;  /* 0x000000012a547824 */ /* 0x000fe200000e0604 */
[----:B------:R-:W-:Y:S01]  /*d260*/  ISETP.GE.U32.AND P0, PT, R12, 0x7fffff05, PT ;  /* 0x7fffff050c00780c */ /* 0x000fe20003f06070 */
[----:B------:R-:W-:Y:S01]  /*d270*/  @!P2 IMAD.MOV.U32 R12, RZ, RZ, R52 ;  /* 0x000000ffff0ca224 */ /* 0x000fe200078e0034 */
[----:B------:R-:W-:Y:S01]  /*d280*/  IADD3 R38, P6, PT, R11, R2, RZ ;  /* 0x000000020b267210 */ /* 0x000fe20007fde0ff */
[----:B------:R-:W-:Y:S04]  /*d290*/  STL [R1+0xfe0], R52 ;  /* 0x000fe03401007387 */ /* 0x000fe80000100800 */
[----:B------:R-:W-:Y:S04]  /*d2a0*/  STL [R1+0xb9c], R10 ;  /* 0x000b9c0a01007387 */ /* 0x000fe80000100800 */
[----:B------:R-:W-:Y:S04]  /*d2b0*/  STL [R1+0xc20], R78 ;  /* 0x000c204e01007387 */ /* 0x000fe80000100800 */
        /* <DEDUP_REMOVED lines=14> */
[----:B------:R0:W-:Y:S02]  /*d3a0*/  STL [R1+0xfe4], R13 ;  /* 0x000fe40d01007387 */ /* 0x0001e40000100800 */
[----:B0-----:R-:W-:Y:S02]  /*d3b0*/  IMAD.X R13, R8, 0x1, R3, P6 ;  /* 0x00000001080d7824 */ /* 0x001fe400030e0603 */
[----:B---3--:R0:W-:Y:S04]  /*d3c0*/  STL [R1+0x290], R37 ;  /* 0x0002902501007387 */ /* 0x0081e80000100800 */
[----:B------:R-:W-:Y:S04]  /*d3d0*/  STL [R1+0x1050], R52 ;  /* 0x0010503401007387 */ /* 0x000fe80000100800 */
[----:B------:R1:W2:Y:S01]  /*d3e0*/  @!P1 LDG.E.U8 R51, desc[UR20][R12.64] ;  /* 0x000000140c339981 */ /* 0x0002a2000c1e1100 */
[----:B0-----:R-:W-:-:S05]  /*d3f0*/  IADD3 R37, P2, PT, R11, R2, RZ ;  /* 0x000000020b257210 */ /* 0x001fca0007f5e0ff */
[----:B------:R-:W-:Y:S01]  /*d400*/  IMAD.X R38, R8, 0x1, R4, P2 ;  /* 0x0000000108267824 */ /* 0x000fe200010e0604 */
[----:B------:R-:W-:Y:S01]  /*d410*/  STL [R1+0x1058], R37 ;  /* 0x0010582501007387 */ /* 0x000fe20000100800 */
[----:B-1----:R-:W-:-:S03]  /*d420*/  @!P1 IMAD.MOV.U32 R12, RZ, RZ, R37 ;  /* 0x000000ffff0c9224 */ /* 0x002fc600078e0025 */
[----:B------:R0:W-:Y:S02]  /*d430*/  STL [R1+0x104c], R13 ;  /* 0x00104c0d01007387 */ /* 0x0001e40000100800 */
[----:B0-----:R-:W-:-:S05]  /*d440*/  @!P1 IMAD.MOV.U32 R13, RZ, RZ, R38 ;  /* 0x000000ffff0d9224 */ /* 0x001fca00078e0026 */
[----:B------:R0:W3:Y:S04]  /*d450*/  @!P1 LDG.E.U8 R28, desc[UR20][R12.64] ;  /* 0x000000140c1c9981 */ /* 0x0000e8000c1e1100 */
[----:B------:R1:W-:Y:S01]  /*d460*/  STL [R1+0x1054], R38 ;  /* 0x0010542601007387 */ /* 0x0003e20000100800 */
[----:B------:R-:W-:Y:S02]  /*d470*/  IMAD R11, R6, 0x6b, RZ ;  /* 0x0000006b060b7824 */ /* 0x000fe400078e02ff */
[C---:B------:R-:W-:Y:S02]  /*d480*/  VIADD R14, R21.reuse, 0xfffffffb ;  /* 0xfffffffb150e7836 */ /* 0x040fe40000000000 */
[----:B0-----:R-:W-:Y:S01]  /*d490*/  VIADD R12, R21, 0xfffffff3 ;  /* 0xfffffff3150c7836 */ /* 0x001fe20000000000 */
[----:B------:R-:W-:-:S02]  /*d4a0*/  SHF.R.S32.HI R8, RZ, 0x1f, R11 ;  /* 0x0000001fff087819 */ /* 0x000fc4000001140b */
[-C--:B-1----:R-:W-:Y:S02]  /*d4b0*/  IADD3 R38, P1, PT, R26, R2.reuse, RZ ;  /* 0x000000021a267210 */ /* 0x082fe40007f3e0ff */
[----:B------:R-:W-:Y:S02]  /*d4c0*/  ISETP.GE.U32.AND P6, PT, R14, 0x7fffff7c, PT ;  /* 0x7fffff7c0e00780c */ /* 0x000fe40003fc6070 */
[----:B------:R-:W-:Y:S01]  /*d4d0*/  PRMT R14, RZ, 0x7610, R14 ;  /* 0x00007610ff0e7816 */ /* 0x000fe2000000000e */
[----:B--2---:R0:W-:Y:S02]  /*d4e0*/  STL [R1+0x280], R51 ;  /* 0x0002803301007387 */ /* 0x0041e40000100800 */
[----:B0-----:R-:W-:-:S05]  /*d4f0*/  IADD3 R51, P2, PT, R39, R2, RZ ;  /* 0x0000000227337210 */ /* 0x001fca0007f5e0ff */
[----:B------:R-:W-:Y:S01]  /*d500*/  STL [R1+0xca0], R51 ;  /* 0x000ca03301007387 */ /* 0x000fe20000100800 */
[--C-:B------:R-:W-:Y:S02]  /*d510*/  IMAD.X R52, R47, 0x1, R4.reuse, P2 ;  /* 0x000000012f347824 */ /* 0x100fe400010e0604 */
[----:B------:R-:W-:Y:S01]  /*d520*/  IMAD.X R39, R72, 0x1, R4, P1 ;  /* 0x0000000148277824 */ /* 0x000fe200008e0604 */
[----:B------:R-:W-:Y:S01]  /*d530*/  ISETP.GE.U32.AND P1, PT, R12, 0x7fffff74, PT ;  /* 0x7fffff740c00780c */ /* 0x000fe20003f26070 */
[----:B---3--:R0:W-:Y:S02]  /*d540*/  STL [R1+0x274], R28 ;  /* 0x0002741c01007387 */ /* 0x0081e40000100800 */
[----:B0-----:R-:W-:-:S05]  /*d550*/  IADD3 R28, P2, PT, R11, R0, RZ ;  /* 0x000000000b1c7210 */ /* 0x001fca0007f5e0ff */
[----:B------:R-:W-:Y:S02]  /*d560*/  IMAD.X R13, R8, 0x1, R3, P2 ;  /* 0x00000001080d7824 */ /* 0x000fe400010e0603 */
[----:B------:R-:W-:-:S05]  /*d570*/  @!P3 IMAD.MOV.U32 R12, RZ, RZ, R28 ;  /* 0x000000ffff0cb224 */ /* 0x000fca00078e001c */
[----:B------:R0:W2:Y:S01]  /*d580*/  @!P3 LDG.E.U8 R14, desc[UR20][R12.64] ;  /* 0x000000140c0eb981 */ /* 0x0000a2000c1e1100 */
[----:B------:R-:W-:-:S03]  /*d590*/  IADD3 R26, P2, PT, R11, R2, RZ ;  /* 0x000000020b1a7210 */ /* 0x000fc60007f5e0ff */
[----:B------:R1:W-:Y:S01]  /*d5a0*/  STL [R1+0x10bc], R28 ;  /* 0x0010bc1c01007387 */ /* 0x0003e20000100800 */
[----:B------:R-:W-:Y:S01]  /*d5b0*/  IMAD R11, R6, 0x73, RZ ;  /* 0x00000073060b7824 */ /* 0x000fe200078e02ff */
[----:B------:R-:W-:Y:S02]  /*d5c0*/  PRMT R93, RZ, 0x7610, R93 ;  /* 0x00007610ff5d7816 */ /* 0x000fe4000000005d */
[----:B------:R-:W-:Y:S01]  /*d5d0*/  STL [R1+0xc9c], R52 ;  /* 0x000c9c3401007387 */ /* 0x000fe20000100800 */
[----:B0-----:R-:W-:-:S03]  /*d5e0*/  @!P3 IMAD.MOV.U32 R12, RZ, RZ, R26 ;  /* 0x000000ffff0cb224 */ /* 0x001fc600078e001a */
[----:B------:R-:W-:Y:S01]  /*d5f0*/  STL [R1+0xd08], R38 ;  /* 0x000d082601007387 */ /* 0x000fe20000100800 */
[----:B-1----:R-:W-:-:S03]  /*d600*/  IMAD.X R28, R8, 0x1, R4, P2 ;  /* 0x00000001081c7824 */ /* 0x002fc600010e0604 */
[----:B------:R0:W-:Y:S01]  /*d610*/  STL [R1+0x10b8], R13 ;  /* 0x0010b80d01007387 */ /* 0x0001e20000100800 */
[----:B------:R-:W-:Y:S02]  /*d620*/  SHF.R.S32.HI R8, RZ, 0x1f, R11 ;  /* 0x0000001fff087819 */ /* 0x000fe4000001140b */
[----:B------:R-:W-:Y:S01]  /*d630*/  IADD3 R37, P2, PT, R11, R0, RZ ;  /* 0x000000000b257210 */ /* 0x000fe20007f5e0ff */
[----:B------:R-:W-:Y:S01]  /*d640*/  STL [R1+0xd04], R39 ;  /* 0x000d042701007387 */ /* 0x000fe20000100800 */
[----:B0-----:R-:W-:-:S03]  /*d650*/  @!P3 IMAD.MOV.U32 R13, RZ, RZ, R28 ;  /* 0x000000ffff0db224 */ /* 0x001fc600078e001c */
[----:B------:R0:W-:Y:S01]  /*d660*/  STL [R1+0x10c4], R26 ;  /* 0x0010c41a01007387 */ /* 0x0001e20000100800 */
[----:B------:R-:W-:-:S03]  /*d670*/  PRMT R34, RZ, 0x7610, R34 ;  /* 0x00007610ff227816 */ /* 0x000fc60000000022 */
[----:B------:R1:W3:Y:S01]  /*d680*/  @!P3 LDG.E.U8 R93, desc[UR20][R12.64] ;  /* 0x000000140c5db981 */ /* 0x0002e2000c1e1100 */
[----:B0-----:R-:W-:Y:S01]  /*d690*/  IADD3 R26, P3, PT, R11, R2, RZ ;  /* 0x000000020b1a7210 */ /* 0x001fe20007f7e0ff */
[----:B-1----:R-:W-:Y:S02]  /*d6a0*/  IMAD.X R13, R8, 0x1, R3, P2 ;  /* 0x00000001080d7824 */ /* 0x002fe400010e0603 */
[----:B------:R-:W-:Y:S01]  /*d6b0*/  @!P5 IMAD.MOV.U32 R12, RZ, RZ, R37 ;  /* 0x000000ffff0cd224 */ /* 0x000fe200078e0025 */
[----:B------:R-:W-:-:S04]  /*d6c0*/  PRMT R17, RZ, 0x7610, R17 ;  /* 0x00007610ff117816 */ /* 0x000fc80000000011 */
[----:B------:R0:W3:Y:S02]  /*d6d0*/  @!P5 LDG.E.U8 R34, desc[UR20][R12.64] ;  /* 0x000000140c22d981 */ /* 0x0000e4000c1e1100 */
[----:B0-----:R-:W-:Y:S02]  /*d6e0*/  @!P5 IMAD.MOV.U32 R12, RZ, RZ, R26 ;  /* 0x000000ffff0cd224 */ /* 0x001fe400078e001a */
[----:B--2---:R-:W-:Y:S04]  /*d6f0*/  STL [R1+0x244], R14 ;  /* 0x0002440e01007387 */ /* 0x004fe80000100800 */
[----:B------:R0:W-:Y:S04]  /*d700*/  STL [R1+0x10c0], R28 ;  /* 0x0010c01c01007387 */ /* 0x0001e80000100800 */
[----:B------:R-:W-:Y:S04]  /*d710*/  STL [R1+0x1120], R37 ;  /* 0x0011202501007387 */ /* 0x000fe80000100800 */
[----:B------:R-:W-:Y:S01]  /*d720*/  STL [R1+0x1128], R26 ;  /* 0x0011281a01007387 */ /* 0x000fe20000100800 */
[----:B0-----:R-:W-:-:S03]  /*d730*/  IMAD.X R28, R8, 0x1, R4, P3 ;  /* 0x00000001081c7824 */ /* 0x001fc600018e0604 */
[----:B------:R0:W-:Y:S02]  /*d740*/  STL [R1+0x111c], R13 ;  /* 0x00111c0d01007387 */ /* 0x0001e40000100800 */
[----:B0-----:R-:W-:-:S05]  /*d750*/  @!P5 IMAD.MOV.U32 R13, RZ, RZ, R28 ;  /* 0x000000ffff0dd224 */ /* 0x001fca00078e001c */
[----:B------:R0:W2:Y:S01]  /*d760*/  @!P5 LDG.E.U8 R17, desc[UR20][R12.64] ;  /* 0x000000140c11d981 */ /* 0x0000a2000c1e1100 */
[----:B------:R-:W-:-:S03]  /*d770*/  IMAD R11, R6, 0x7b, RZ ;  /* 0x0000007b060b7824 */ /* 0x000fc600078e02ff */
[----:B------:R-:W-:Y:S02]  /*d780*/  STL [R1+0x1124], R28 ;  /* 0x0011241c01007387 */ /* 0x000fe40000100800 */
[----:B------:R-:W-:Y:S02]  /*d790*/  SHF.R.S32.HI R8, RZ, 0x1f, R11 ;  /* 0x0000001fff087819 */ /* 0x000fe4000001140b */
[-C--:B------:R-:W-:Y:S01]  /*d7a0*/  IADD3 R26, P5, PT, R11, R2.reuse, RZ ;  /* 0x000000020b1a7210 */ /* 0x080fe20007fbe0ff */
[----:B---3--:R1:W-:Y:S01]  /*d7b0*/  STL [R1+0x228], R34 ;  /* 0x0002282201007387 */ /* 0x0083e20000100800 */
[----:B0-----:R-:W-:Y:S01]  /*d7c0*/  VIADD R12, R21, 0xffffffe3 ;  /* 0xffffffe3150c7836 */ /* 0x001fe20000000000 */
[----:B-1----:R-:W-:Y:S01]  /*d7d0*/  IADD3 R34, P3, PT, R31, R2, RZ ;  /* 0x000000021f227210 */ /* 0x002fe20007f7e0ff */
[----:B------:R-:W-:-:S04]  /*d7e0*/  VIADD R13, R21, 0xffffffdb ;  /* 0xffffffdb150d7836 */ /* 0x000fc80000000000 */
[--C-:B------:R-:W-:Y:S01]  /*d7f0*/  IMAD.X R37, R75, 0x1, R4.reuse, P3 ;  /* 0x000000014b257824 */ /* 0x100fe200018e0604 */
[----:B------:R-:W-:Y:S01]  /*d800*/  PRMT R29, RZ, 0x7610, R29 ;  /* 0x00007610ff1d7816 */ /* 0x000fe2000000001d */
[----:B------:R-:W-:Y:S01]  /*d810*/  IMAD.X R28, R8, 0x1, R4, P5 ;  /* 0x00000001081c7824 */ /* 0x000fe200028e0604 */
[----:B------:R-:W-:Y:S02]  /*d820*/  ISETP.GE.U32.AND P5, PT, R13, 0x7fffff5c, PT ;  /* 0x7fffff5c0d00780c */ /* 0x000fe40003fa6070 */
[----:B----4-:R-:W-:Y:S01]  /*d830*/  PRMT R64, RZ, 0x7610, R64 ;  /* 0x00007610ff407816 */ /* 0x010fe20000000040 */
[----:B--2---:R0:W-:Y:S02]  /*d840*/  STL [R1+0x224], R17 ;  /* 0x0002241101007387 */ /* 0x0041e40000100800 */
[----:B0-----:R-:W-:Y:S01]  /*d850*/  IMAD.MOV.U32 R17, RZ, RZ, R7 ;  /* 0x000000ffff117224 */ /* 0x001fe200078e0007 */
[----:B------:R-:W-:-:S05]  /*d860*/  IADD3 R7, P3, PT, R11, R0, RZ ;  /* 0x000000000b077210 */ /* 0x000fca0007f7e0ff */
        /* <DEDUP_REMOVED lines=22> */
[----:B------:R-:W-:Y:S01]  /*d9d0*/  PRMT R25, RZ, 0x7610, R25 ;  /* 0x00007610ff197816 */ /* 0x000fe20000000019 */
[----:B------:R-:W-:-:S02]  /*d9e0*/  @!P6 IMAD.MOV.U32 R12, RZ, RZ, R24 ;  /* 0x000000ffff0ce224 */ /* 0x000fc400078e0018 */
[----:B------:R-:W-:Y:S02]  /*d9f0*/  @!P6 IMAD.MOV.U32 R13, RZ, RZ, R27 ;  /* 0x000000ffff0de224 */ /* 0x000fe400078e001b */
[C---:B------:R-:W-:Y:S01]  /*da00*/  VIADD R14, R21.reuse, 0xffffffeb ;  /* 0xffffffeb150e7836 */ /* 0x040fe20000000000 */
[----:B------:R-:W-:Y:S02]  /*da10*/  PRMT R75, RZ, 0x7610, R75 ;  /* 0x00007610ff4b7816 */ /* 0x000fe4000000004b */
[----:B------:R-:W-:Y:S01]  /*da20*/  PRMT R72, RZ, 0x7610, R72 ;  /* 0x00007610ff487816 */ /* 0x000fe20000000048 */
[----:B------:R0:W2:Y:S01]  /*da30*/  @!P6 LDG.E.U8 R25, desc[UR20][R12.64] ;  /* 0x000000140c19e981 */ /* 0x0000a2000c1e1100 */
[----:B------:R-:W-:Y:S02]  /*da40*/  ISETP.GE.U32.AND P2, PT, R14, 0x7fffff6c, PT ;  /* 0x7fffff6c0e00780c */ /* 0x000fe40003f46070 */
[----:B------:R-:W-:Y:S01]  /*da50*/  PRMT R61, RZ, 0x7610, R61 ;  /* 0x00007610ff3d7816 */ /* 0x000fe2000000003d */
[----:B------:R-:W-:Y:S01]  /*da60*/  VIADD R8, R21, 0xffffffd3 ;  /* 0xffffffd315087836 */ /* 0x000fe20000000000 */
[----:B------:R-:W-:Y:S01]  /*da70*/  PRMT R54, RZ, 0x7610, R54 ;  /* 0x00007610ff367816 */ /* 0x000fe20000000036 */
[----:B------:R-:W2:Y:S01]  /*da80*/  LDL.LU R27, [R1+0x1bb4] ;  /* 0x001bb400011b7983 */ /* 0x000ea20000300800 */
[----:B----4-:R-:W-:Y:S01]  /*da90*/  PRMT R7, RZ, 0x7610, R7 ;  /* 0x00007610ff077816 */ /* 0x010fe20000000007 */
[----:B0-----:R-:W-:-:S02]  /*daa0*/  @!P6 IMAD.MOV.U32 R12, RZ, RZ, R20 ;  /* 0x000000ffff0ce224 */ /* 0x001fc400078e0014 */
[----:B------:R-:W-:Y:S01]  /*dab0*/  @!P6 IMAD.MOV.U32 R13, RZ, RZ, R16 ;  /* 0x000000ffff0de224 */ /* 0x000fe200078e0010 */
[----:B------:R-:W-:Y:S01]  /*dac0*/  ISETP.GE.U32.AND P0, PT, R8, 0x7fffff54, PT ;  /* 0x7fffff540800780c */ /* 0x000fe20003f06070 */
[----:B------:R-:W4:Y:S04]  /*dad0*/  LDL.LU R24, [R1+0x1bb0] ;  /* 0x001bb00001187983 */ /* 0x000f280000300800 */
[----:B------:R0:W2:Y:S02]  /*dae0*/  @!P6 LDG.E.U8 R7, desc[UR20][R12.64] ;  /* 0x000000140c07e981 */ /* 0x0000a4000c1e1100 */
[----:B0-----:R-:W-:Y:S02]  /*daf0*/  @!P1 IMAD.MOV.U32 R12, RZ, RZ, R15 ;  /* 0x000000ffff0c9224 */ /* 0x001fe400078e000f */
[----:B------:R-:W-:Y:S01]  /*db00*/  @!P1 IMAD.MOV.U32 R13, RZ, RZ, R5 ;  /* 0x000000ffff0d9224 */ /* 0x000fe200078e0005 */
[----:B------:R-:W-:Y:S01]  /*db10*/  PRMT R47, RZ, 0x7610, R47 ;  /* 0x00007610ff2f7816 */ /* 0x000fe2000000002f */
[----:B------:R-:W-:Y:S01]  /*db20*/  VIADD R8, R21, 0xffffffcb ;  /* 0xffffffcb15087836 */ /* 0x000fe20000000000 */
[----:B------:R-:W-:-:S04]  /*db30*/  PRMT R42, RZ, 0x7610, R42 ;  /* 0x00007610ff2a7816 */ /* 0x000fc8000000002a */
[----:B------:R-:W-:Y:S01]  /*db40*/  ISETP.GE.U32.AND P6, PT, R8, 0x7fffff4c, PT ;  /* 0x7fffff4c0800780c */ /* 0x000fe20003fc6070 */
[----:B------:R-:W-:Y:S01]  /*db50*/  VIADD R8, R21, 0xffffffc3 ;  /* 0xffffffc315087836 */ /* 0x000fe20000000000 */
[----:B------:R-:W-:Y:S02]  /*db60*/  PRMT R14, RZ, 0x7610, R14 ;  /* 0x00007610ff0e7816 */ /* 0x000fe4000000000e */
[----:B------:R-:W-:Y:S02]  /*db70*/  PRMT R11, RZ, 0x7610, R11 ;  /* 0x00007610ff0b7816 */ /* 0x000fe4000000000b */
[----:B---3--:R-:W-:-:S06]  /*db80*/  PRMT R64, RZ, 0x7610, R64 ;  /* 0x00007610ff407816 */ /* 0x008fcc0000000040 */
        /* <DEDUP_REMOVED lines=17> */
[----:B------:R-:W-:Y:S02]  /*dca0*/  VIADD R8, R21, 0xffffffbb ;  /* 0xffffffbb15087836 */ /* 0x000fe40000000000 */
        /* <DEDUP_REMOVED lines=20> */
[----:B------:R1:W-:Y:S01]  /*ddf0*/  STL [R1+0x1f8], R7 ;  /* 0x0001f80701007387 */ /* 0x0003e20000100800 */
[----:B------:R-:W-:-:S03]  /*de00*/  IMAD R84, R6, 0x5, RZ ;  /* 0x0000000506547824 */ /* 0x000fc600078e02ff */
[----:B-1----:R-:W2:Y:S04]  /*de10*/  LDL.LU R7, [R1+0x1ba0] ;  /* 0x001ba00001077983 */ /* 0x002ea80000300800 */
[----:B------:R-:W2:Y:S04]  /*de20*/  LDL.LU R5, [R1+0x1b9c] ;  /* 0x001b9c0001057983 */ /* 0x000ea80000300800 */
[----:B------:R-:W2:Y:S01]  /*de30*/  LDL.LU R15, [R1+0x1b98] ;  /* 0x001b9800010f7983 */ /* 0x000ea20000300800 */
[----:B0-----:R-:W-:Y:S01]  /*de40*/  VIADD R12, R21, 0xffffffab ;  /* 0xffffffab150c7836 */ /* 0x001fe20000000000 */
[----:B------:R-:W-:-:S02]  /*de50*/  PRMT R35, RZ, 0x7610, R35 ;  /* 0x00007610ff237816 */ /* 0x000fc40000000023 */
[----:B---3--:R0:W-:Y:S04]  /*de60*/  STL [R1+0x1f0], R64 ;  /* 0x0001f04001007387 */ /* 0x0081e80000100800 */
[----:B0-----:R-:W3:Y:S04]  /*de70*/  LDL.LU R64, [R1+0x1b94] ;  /* 0x001b940001407983 */ /* 0x001ee80000300800 */
[----:B------:R-:W3:Y:S04]  /*de80*/  LDL.LU R10, [R1+0x1b90] ;  /* 0x001b9000010a7983 */ /* 0x000ee80000300800 */
[----:B------:R-:W3:Y:S04]  /*de90*/  LDL.LU R9, [R1+0x1b8c] ;  /* 0x001b8c0001097983 */ /* 0x000ee80000300800 */
[----:B----4-:R0:W-:Y:S04]  /*dea0*/  STL [R1+0x1c0], R14 ;  /* 0x0001c00e01007387 */ /* 0x0101e80000100800 */
[----:B------:R-:W-:Y:S01]  /*deb0*/  STL [R1+0x1e8], R75 ;  /* 0x0001e84b01007387 */ /* 0x000fe20000100800 */
[----:B0-----:R-:W-:-:S05]  /*dec0*/  IMAD R14, R6, 0x34, RZ ;  /* 0x00000034060e7824 */ /* 0x001fca00078e02ff */
[----:B------:R-:W-:Y:S01]  /*ded0*/  IADD3 R13, P5, PT, R14, R0, RZ ;  /* 0x000000000e0d7210 */ /* 0x000fe20007fbe0ff */
[----:B------:R0:W-:Y:S04]  /*dee0*/  STL [R1+0x1ac], R8 ;  /* 0x0001ac0801007387 */ /* 0x0001e80000100800 */
[----:B------:R-:W-:Y:S04]  /*def0*/  STL [R1+0x1e0], R72 ;  /* 0x0001e04801007387 */ /* 0x000fe80000100800 */
[----:B------:R1:W-:Y:S01]  /*df00*/  STL [R1+0x1b4], R11 ;  /* 0x0001b40b01007387 */ /* 0x0003e20000100800 */
[----:B0-----:R-:W-:-:S03]  /*df10*/  SHF.R.S32.HI R8, RZ, 0x1f, R14 ;  /* 0x0000001fff087819 */ /* 0x001fc6000001140e */
[----:B------:R0:W-:Y:S01]  /*df20*/  STL [R1+0x1d4], R54 ;  /* 0x0001d43601007387 */ /* 0x0001e20000100800 */
[----:B-1----:R-:W-:Y:S02]  /*df30*/  SHF.R.S32.HI R11, RZ, 0x1f, R84 ;  /* 0x0000001fff0b7819 */ /* 0x002fe40000011454 */
[----:B0-----:R-:W-:Y:S01]  /*df40*/  IADD3 R54, P0, PT, R84, R0, RZ ;  /* 0x0000000054367210 */ /* 0x001fe20007f1e0ff */
[--C-:B------:R-:W-:Y:S01]  /*df50*/  IMAD.X R37, R8, 0x1, R3.reuse, P5 ;  /* 0x0000000108257824 */ /* 0x100fe200028e0603 */
[----:B------:R-:W-:Y:S03]  /*df60*/  STL [R1+0x1dc], R61 ;  /* 0x0001dc3d01007387 */ /* 0x000fe60000100800 */
[----:B------:R-:W-:Y:S01]  /*df70*/  IMAD.X R56, R11, 0x1, R3, P0 ;  /* 0x000000010b387824 */ /* 0x000fe200000e0603 */
[----:B------:R-:W-:Y:S01]  /*df80*/  ISETP.GE.U32.AND P0, PT, R12, 0x7fffff2c, PT ;  /* 0x7fffff2c0c00780c */ /* 0x000fe20003f06070 */
[----:B------:R0:W-:Y:S01]  /*df90*/  STL [R1+0xdc0], R13 ;  /* 0x000dc00d01007387 */ /* 0x0001e20000100800 */
[----:B------:R-:W-:-:S02]  /*dfa0*/  @!P6 IMAD.MOV.U32 R12, RZ, RZ, R13 ;  /* 0x000000ffff0ce224 */ /* 0x000fc400078e000d */
[----:B0-----:R-:W-:-:S05]  /*dfb0*/  @!P6 IMAD.MOV.U32 R13, RZ, RZ, R37 ;  /* 0x000000ffff0de224 */ /* 0x001fca00078e0025 */
[----:B------:R0:W4:Y:S01]  /*dfc0*/  @!P6 LDG.E.U8 R35, desc[UR20][R12.64] ;  /* 0x000000140c23e981 */ /* 0x000122000c1e1100 */
[----:B------:R-:W-:Y:S01]  /*dfd0*/  IADD3 R34, P5, PT, R14, R2, RZ ;  /* 0x000000020e227210 */ /* 0x000fe20007fbe0ff */
[----:B------:R-:W-:Y:S01]  /*dfe0*/  IMAD R87, R6, 0xd, RZ ;  /* 0x0000000d06577824 */ /* 0x000fe200078e02ff */
[----:B------:R-:W-:Y:S01]  /*dff0*/  PRMT R32, RZ, 0x7610, R32 ;  /* 0x00007610ff207816 */ /* 0x000fe20000000020 */
[----:B------:R-:W-:Y:S02]  /*e000*/  STL [R1+0x320], R54 ;  /* 0x0003203601007387 */ /* 0x000fe40000100800 */
[----:B------:R-:W-:Y:S01]  /*e010*/  IMAD.X R8, R8, 0x1, R4, P5 ;  /* 0x0000000108087824 */ /* 0x000fe200028e0604 */
[----:B------:R-:W-:Y:S01]  /*e020*/  SHF.R.S32.HI R14, RZ, 0x1f, R87 ;  /* 0x0000001fff0e7819 */ /* 0x000fe20000011457 */
[----:B------:R-:W-:Y:S01]  /*e030*/  STL [R1+0xdbc], R37 ;  /* 0x000dbc2501007387 */ /* 0x000fe20000100800 */
[----:B------:R-:W-:Y:S01]  /*e040*/  IADD3 R49, P5, PT, R87, R0, RZ ;  /* 0x0000000057317210 */ /* 0x000fe20007fbe0ff */
[----:B0-----:R-:W-:-:S02]  /*e050*/  @!P6 IMAD.MOV.U32 R12, RZ, RZ, R34 ;  /* 0x000000ffff0ce224 */ /* 0x001fc400078e0022 */
[----:B------:R0:W-:Y:S01]  /*e060*/  STL [R1+0x1cc], R47 ;  /* 0x0001cc2f01007387 */ /* 0x0001e20000100800 */
[----:B------:R-:W-:Y:S02]  /*e070*/  @!P6 IMAD.MOV.U32 R13, RZ, RZ, R8 ;  /* 0x000000ffff0de224 */ /* 0x000fe400078e0008 */
[----:B------:R-:W-:Y:S01]  /*e080*/  IMAD R39, R6, 0x15, RZ ;  /* 0x0000001506277824 */ /* 0x000fe200078e02ff */
[----:B------:R-:W-:Y:S01]  /*e090*/  STL [R1+0x31c], R56 ;  /* 0x00031c3801007387 */ /* 0x000fe20000100800 */
[----:B------:R-:W-:Y:S02]  /*e0a0*/  IMAD.X R50, R14, 0x1, R3, P5 ;  /* 0x000000010e327824 */ /* 0x000fe400028e0603 */
[----:B0-----:R-:W-:Y:S01]  /*e0b0*/  IMAD R47, R6, 0x3c, RZ ;  /* 0x0000003c062f7824 */ /* 0x001fe200078e02ff */
[----:B------:R0:W-:Y:S04]  /*e0c0*/  STL [R1+0xdc8], R34 ;  /* 0x000dc82201007387 */ /* 0x0001e80000100800 */
[----:B------:R1:W3:Y:S04]  /*e0d0*/  @!P6 LDG.E.U8 R32, desc[UR20][R12.64] ;  /* 0x000000140c20e981 */ /* 0x0002e8000c1e1100 */
[----:B------:R2:W-:Y:S01]  /*e0e0*/  STL [R1+0x1c8], R42 ;  /* 0x0001c82a01007387 */ /* 0x0005e20000100800 */
[----:B0-----:R-:W-:-:S03]  /*e0f0*/  IADD3 R34, P6, PT, R47, R0, RZ ;  /* 0x000000002f227210 */ /* 0x001fc60007fde0ff */
[----:B------:R0:W-:Y:S01]  /*e100*/  STL [R1+0xdc4], R8 ;  /* 0x000dc40801007387 */ /* 0x0001e20000100800 */
[----:B------:R-:W-:Y:S01]  /*e110*/  IADD3 R41, P5, PT, R39, R0, RZ ;  /* 0x0000000027297210 */ /* 0x000fe20007fbe0ff */
[----:B-1----:R-:W-:Y:S02]  /*e120*/  VIADD R12, R21, 0xffffffa3 ;  /* 0xffffffa3150c7836 */ /* 0x002fe40000000000 */
[----:B------:R-:W-:Y:S01]  /*e130*/  STL [R1+0xba8], R49 ;  /* 0x000ba83101007387 */ /* 0x000fe20000100800 */
[----:B--2---:R-:W-:-:S03]  /*e140*/  SHF.R.S32.HI R42, RZ, 0x1f, R39 ;  /* 0x0000001fff2a7819 */ /* 0x004fc60000011427 */
[----:B------:R-:W-:Y:S01]  /*e150*/  STL [R1+0xba4], R50 ;  /* 0x000ba43201007387 */ /* 0x000fe20000100800 */
[----:B0-----:R-:W-:-:S03]  /*e160*/  SHF.R.S32.HI R8, RZ, 0x1f, R47 ;  /* 0x0000001fff087819 */ /* 0x001fc6000001142f */
[----:B------:R-:W-:Y:S01]  /*e170*/  STL [R1+0xe30], R34 ;  /* 0x000e302201007387 */ /* 0x000fe20000100800 */
[----:B------:R-:W-:Y:S01]  /*e180*/  IMAD.X R44, R42, 0x1, R3, P5 ;  /* 0x000000012a2c7824 */ /* 0x000fe200028e0603 */
[----:B------:R-:W-:Y:S02]  /*e190*/  PRMT R25, RZ, 0x7610, R25 ;  /* 0x00007610ff197816 */ /* 0x000fe40000000019 */
[----:B------:R-:W-:Y:S01]  /*e1a0*/  ISETP.GE.U32.AND P5, PT, R12, 0x7fffff24, PT ;  /* 0x7fffff240c00780c */ /* 0x000fe20003fa6070 */
[----:B------:R-:W-:Y:S01]  /*e1b0*/  @!P1 IMAD.MOV.U32 R12, RZ, RZ, R34 ;  /* 0x000000ffff0c9224 */ /* 0x000fe200078e0022 */
[----:B----4-:R0:W-:Y:S02]  /*e1c0*/  STL [R1+0x1a8], R35 ;  /* 0x0001a82301007387 */ /* 0x0101e40000100800 */
[----:B0-----:R-:W-:-:S04]  /*e1d0*/  IMAD.X R35, R8, 0x1, R3, P6 ;  /* 0x0000000108237824 */ /* 0x001fc800030e0603 */
[----:B------:R-:W-:-:S05]  /*e1e0*/  @!P1 IMAD.MOV.U32 R13, RZ, RZ, R35 ;  /* 0x000000ffff0d9224 */ /* 0x000fca00078e0023 */
[----:B------:R0:W2:Y:S04]  /*e1f0*/  @!P1 LDG.E.U8 R25, desc[UR20][R12.64] ;  /* 0x000000140c199981 */ /* 0x0000a8000c1e1100 */
[----:B------:R-:W-:Y:S04]  /*e200*/  STL [R1+0xc28], R41 ;  /* 0x000c282901007387 */ /* 0x000fe80000100800 */
[----:B------:R1:W-:Y:S04]  /*e210*/  STL [R1+0xe2c], R35 ;  /* 0x000e2c2301007387 */ /* 0x0003e80000100800 */
[----:B---3--:R3:W-:Y:S01]  /*e220*/  STL [R1+0x1a4], R32 ;  /* 0x0001a42001007387 */ /* 0x0087e20000100800 */
[----:B-1----:R-:W-:Y:S01]  /*e230*/  IMAD R35, R6, 0x1d, RZ ;  /* 0x0000001d06237824 */ /* 0x002fe200078e02ff */
[----:B---3--:R-:W-:-:S02]  /*e240*/  IADD3 R32, P6, PT, R47, R2, RZ ;  /* 0x000000022f207210 */ /* 0x008fc40007fde0ff */
[----:B------:R-:W-:Y:S02]  /*e250*/  STL [R1+0xc24], R44 ;  /* 0x000c242c01007387 */ /* 0x000fe40000100800 */
[----:B------:R-:W-:Y:S01]  /*e260*/  SHF.R.S32.HI R47, RZ, 0x1f, R35 ;  /* 0x0000001fff2f7819 */ /* 0x000fe20000011423 */
[----:B------:R-:W-:Y:S01]  /*e270*/  IMAD.X R8, R8, 0x1, R4, P6 ;  /* 0x0000000108087824 */ /* 0x000fe200030e0604 */
[----:B------:R-:W-:Y:S01]  /*e280*/  IADD3 R37, P6, PT, R35, R0, RZ ;  /* 0x0000000023257210 */ /* 0x000fe20007fde0ff */
[----:B------:R-:W-:Y:S01]  /*e290*/  STL [R1+0xe38], R32 ;  /* 0x000e382001007387 */ /* 0x000fe20000100800 */
[----:B------:R-:W-:Y:S01]  /*e2a0*/  PRMT R24, RZ, 0x7610, R24 ;  /* 0x00007610ff187816 */ /* 0x000fe20000000018 */
[----:B------:R-:W-:Y:S02]  /*e2b0*/  IMAD R75, R6, 0x44, RZ ;  /* 0x00000044064b7824 */ /* 0x000fe400078e02ff */
[----:B0-----:R-:W-:Y:S02]  /*e2c0*/  @!P1 IMAD.MOV.U32 R12, RZ, RZ, R32 ;  /* 0x000000ffff0c9224 */ /* 0x001fe400078e0020 */
[----:B------:R-:W-:-:S02]  /*e2d0*/  @!P1 IMAD.MOV.U32 R13, RZ, RZ, R8 ;  /* 0x000000ffff0d9224 */ /* 0x000fc400078e0008 */
[----:B------:R-:W-:Y:S01]  /*e2e0*/  IMAD.X R38, R47, 0x1, R3, P6 ;  /* 0x000000012f267824 */ /* 0x000fe200030e0603 */
[----:B------:R-:W-:Y:S02]  /*e2f0*/  IADD3 R52, P6, PT, R75, R0, RZ ;  /* 0x000000004b347210 */ /* 0x000fe40007fde0ff */
        /* <DEDUP_REMOVED lines=26> */
[----:B---3--:R1:W-:Y:S04]  /*e4a0*/  STL [R1+0x19c], R24 ;  /* 0x00019c1801007387 */ /* 0x0083e80000100800 */
[----:B------:R-:W-:Y:S04]  /*e4b0*/  STL [R1+0xd0c], R34 ;  /* 0x000d0c2201007387 */ /* 0x000fe80000100800 */
[----:B------:R3:W-:Y:S01]  /*e4c0*/  STL [R1+0xea8], R51 ;  /* 0x000ea83301007387 */ /* 0x0007e20000100800 */
[----:B-1----:R-:W-:-:S03]  /*e4d0*/  IMAD R24, R6, 0x2d, RZ ;  /* 0x0000002d06187824 */ /* 0x002fc600078e02ff */
[----:B------:R1:W-:Y:S01]  /*e4e0*/  STL [R1+0xea4], R8 ;  /* 0x000ea40801007387 */ /* 0x0003e20000100800 */
[----:B------:R-:W-:Y:S01]  /*e4f0*/  IMAD R78, R6, 0x4c, RZ ;  /* 0x0000004c064e7824 */ /* 0x000fe200078e02ff */
[----:B------:R-:W-:Y:S01]  /*e500*/  SHF.R.S32.HI R75, RZ, 0x1f, R24 ;  /* 0x0000001fff4b7819 */ /* 0x000fe20000011418 */
[----:B0-----:R-:W-:Y:S01]  /*e510*/  VIADD R12, R21, 0xffffff93 ;  /* 0xffffff93150c7836 */ /* 0x001fe20000000000 */
[----:B---3--:R-:W-:Y:S02]  /*e520*/  IADD3 R51, P2, PT, R84, R2, RZ ;  /* 0x0000000254337210 */ /* 0x008fe40007f5e0ff */
[----:B-1----:R-:W-:-:S03]  /*e530*/  SHF.R.S32.HI R8, RZ, 0x1f, R78 ;  /* 0x0000001fff087819 */ /* 0x002fc6000001144e */
[----:B------:R-:W-:Y:S01]  /*e540*/  IMAD.X R52, R11, 0x1, R4, P2 ;  /* 0x000000010b347824 */ /* 0x000fe200010e0604 */
[----:B------:R-:W-:Y:S02]  /*e550*/  PRMT R60, RZ, 0x7610, R60 ;  /* 0x00007610ff3c7816 */ /* 0x000fe4000000003c */
[----:B------:R-:W-:Y:S02]  /*e560*/  ISETP.GE.U32.AND P2, PT, R12, 0x7fffff14, PT ;  /* 0x7fffff140c00780c */ /* 0x000fe40003f46070 */
[----:B------:R-:W-:Y:S01]  /*e570*/  PRMT R48, RZ, 0x7610, R48 ;  /* 0x00007610ff307816 */ /* 0x000fe20000000030 */
[----:B--2---:R0:W-:Y:S02]  /*e580*/  STL [R1+0x198], R30 ;  /* 0x0001981e01007387 */ /* 0x0041e40000100800 */
[----:B0-----:R-:W-:-:S05]  /*e590*/  IADD3 R30, P6, PT, R24, R0, RZ ;  /* 0x00000000181e7210 */ /* 0x001fca0007fde0ff */
[----:B------:R-:W-:Y:S04]  /*e5a0*/  STL [R1+0xd70], R30 ;  /* 0x000d701e01007387 */ /* 0x000fe80000100800 */
[----:B----4-:R0:W-:Y:S02]  /*e5b0*/  STL [R1+0x194], R31 ;  /* 0x0001941f01007387 */ /* 0x0101e40000100800 */
[----:B0-----:R-:W-:Y:S01]  /*e5c0*/  IMAD.X R31, R75, 0x1, R3, P6 ;  /* 0x000000014b1f7824 */ /* 0x001fe200030e0603 */
[----:B------:R-:W-:-:S05]  /*e5d0*/  IADD3 R61, P6, PT, R78, R0, RZ ;  /* 0x000000004e3d7210 */ /* 0x000fca0007fde0ff */
[----:B------:R-:W-:Y:S01]  /*e5e0*/  IMAD.X R89, R8, 0x1, R3, P6 ;  /* 0x0000000108597824 */ /* 0x000fe200030e0603 */
[----:B------:R-:W-:Y:S01]  /*e5f0*/  IADD3 R59, P6, PT, R78, R2, RZ ;  /* 0x000000024e3b7210 */ /* 0x000fe20007fde0ff */
[----:B------:R-:W-:Y:S01]  /*e600*/  @!P3 IMAD.MOV.U32 R12, RZ, RZ, R61 ;  /* 0x000000ffff0cb224 */ /* 0x000fe200078e003d */
[----:B------:R-:W-:Y:S01]  /*e610*/  STL [R1+0xd6c], R31 ;  /* 0x000d6c1f01007387 */ /* 0x000fe20000100800 */
[----:B------:R-:W-:-:S03]  /*e620*/  @!P3 IMAD.MOV.U32 R13, RZ, RZ, R89 ;  /* 0x000000ffff0db224 */ /* 0x000fc600078e0059 */
[----:B------:R0:W-:Y:S04]  /*e630*/  STL [R1+0xf10], R61 ;  /* 0x000f103d01007387 */ /* 0x0001e80000100800 */
[----:B------:R1:W2:Y:S01]  /*e640*/  @!P3 LDG.E.U8 R60, desc[UR20][R12.64] ;  /* 0x000000140c3cb981 */ /* 0x0002a2000c1e1100 */
[----:B0-----:R-:W-:Y:S02]  /*e650*/  IMAD.X R61, R8, 0x1, R4, P6 ;  /* 0x00000001083d7824 */ /* 0x001fe400030e0604 */
[----:B-1----:R-:W-:Y:S02]  /*e660*/  @!P3 IMAD.MOV.U32 R12, RZ, RZ, R59 ;  /* 0x000000ffff0cb224 */ /* 0x002fe400078e003b */
[----:B------:R-:W-:-:S05]  /*e670*/  @!P3 IMAD.MOV.U32 R13, RZ, RZ, R61 ;  /* 0x000000ffff0db224 */ /* 0x000fca00078e003d */
[----:B------:R0:W3:Y:S01]  /*e680*/  @!P3 LDG.E.U8 R48, desc[UR20][R12.64] ;  /* 0x000000140c30b981 */ /* 0x0000e2000c1e1100 */
[----:B------:R-:W-:-:S03]  /*e690*/  IMAD R11, R6, 0x54, RZ ;  /* 0x00000054060b7824 */ /* 0x000fc600078e02ff */
[----:B------:R-:W-:Y:S04]  /*e6a0*/  STL [R1+0x328], R51 ;  /* 0x0003283301007387 */ /* 0x000fe80000100800 */
[----:B------:R-:W-:Y:S04]  /*e6b0*/  STL [R1+0xf0c], R89 ;  /* 0x000f0c5901007387 */ /* 0x000fe80000100800 */
[----:B------:R-:W-:Y:S04]  /*e6c0*/  STL [R1+0x324], R52 ;  /* 0x0003243401007387 */ /* 0x000fe80000100800 */
[----:B------:R-:W-:Y:S04]  /*e6d0*/  STL [R1+0xf18], R59 ;  /* 0x000f183b01007387 */ /* 0x000fe80000100800 */
[----:B------:R-:W-:Y:S01]  /*e6e0*/  STL [R1+0xf14], R61 ;  /* 0x000f143d01007387 */ /* 0x000fe20000100800 */
[----:B------:R-:W-:-:S02]  /*e6f0*/  SHF.R.S32.HI R8, RZ, 0x1f, R11 ;  /* 0x0000001fff087819 */ /* 0x000fc4000001140b */
[----:B------:R-:W-:Y:S02]  /*e700*/  PRMT R45, RZ, 0x7610, R45 ;  /* 0x00007610ff2d7816 */ /* 0x000fe4000000002d */
[----:B------:R-:W-:Y:S01]  /*e710*/  PRMT R40, RZ, 0x7610, R40 ;  /* 0x00007610ff287816 */ /* 0x000fe20000000028 */
[----:B--2---:R1:W-:Y:S02]  /*e720*/  STL [R1+0x190], R60 ;  /* 0x0001903c01007387 */ /* 0x0043e40000100800 */
[----:B-1----:R-:W-:-:S05]  /*e730*/  IADD3 R60, P6, PT, R11, R0, RZ ;  /* 0x000000000b3c7210 */ /* 0x002fca0007fde0ff */
[----:B------:R-:W-:Y:S01]  /*e740*/  STL [R1+0xf80], R60 ;  /* 0x000f803c01007387 */ /* 0x000fe20000100800 */
[----:B0-----:R-:W-:-:S03]  /*e750*/  IMAD.X R12, R8, 0x1, R3, P6 ;  /* 0x00000001080c7824 */ /* 0x001fc600030e0603 */
[----:B---3--:R0:W-:Y:S01]  /*e760*/  STL [R1+0x18c], R48 ;  /* 0x00018c3001007387 */ /* 0x0081e20000100800 */
[----:B------:R-:W-:Y:S01]  /*e770*/  @!P0 IMAD.MOV.U32 R13, RZ, RZ, R12 ;  /* 0x000000ffff0d8224 */ /* 0x000fe200078e000c */
[----:B0-----:R-:W-:-:S05]  /*e780*/  IADD3 R48, P3, PT, R11, R2, RZ ;  /* 0x000000020b307210 */ /* 0x001fca0007f7e0ff */
[----:B------:R-:W-:Y:S04]  /*e790*/  STL [R1+0xf88], R48 ;  /* 0x000f883001007387 */ /* 0x000fe80000100800 */
[----:B------:R0:W-:Y:S02]  /*e7a0*/  STL [R1+0xf7c], R12 ;  /* 0x000f7c0c01007387 */ /* 0x0001e40000100800 */
[----:B0-----:R-:W-:-:S05]  /*e7b0*/  @!P0 IMAD.MOV.U32 R12, RZ, RZ, R60 ;  /* 0x000000ffff0c8224 */ /* 0x001fca00078e003c */
[----:B------:R0:W2:Y:S01]  /*e7c0*/  @!P0 LDG.E.U8 R45, desc[UR20][R12.64] ;  /* 0x000000140c2d8981 */ /* 0x0000a2000c1e1100 */
[----:B------:R-:W-:Y:S02]  /*e7d0*/  IMAD.X R59, R8, 0x1, R4, P3 ;  /* 0x00000001083b7824 */ /* 0x000fe400018e0604 */
[----:B0-----:R-:W-:Y:S02]  /*e7e0*/  @!P0 IMAD.MOV.U32 R12, RZ, RZ, R48 ;  /* 0x000000ffff0c8224 */ /* 0x001fe400078e0030 */
[----:B------:R-:W-:-:S05]  /*e7f0*/  @!P0 IMAD.MOV.U32 R13, RZ, RZ, R59 ;  /* 0x000000ffff0d8224 */ /* 0x000fca00078e003b */
[----:B------:R0:W3:Y:S01]  /*e800*/  @!P0 LDG.E.U8 R40, desc[UR20][R12.64] ;  /* 0x000000140c288981 */ /* 0x0000e2000c1e1100 */
[----:B------:R-:W-:-:S03]  /*e810*/  IMAD R11, R6, 0x5c, RZ ;  /* 0x0000005c060b7824 */ /* 0x000fc600078e02ff */
[----:B------:R-:W-:Y:S01]  /*e820*/  STL [R1+0xf84], R59 ;  /* 0x000f843b01007387 */ /* 0x000fe20000100800 */
[-C--:B------:R-:W-:Y:S02]  /*e830*/  IADD3 R39, P0, PT, R39, R2.reuse, RZ ;  /* 0x0000000227277210 */ /* 0x080fe40007f1e0ff */
[----:B------:R-:W-:Y:S01]  /*e840*/  SHF.R.S32.HI R8, RZ, 0x1f, R11 ;  /* 0x0000001fff087819 */ /* 0x000fe2000001140b */
[----:B0-----:R-:W-:Y:S01]  /*e850*/  VIADD R12, R21, 0xffffff83 ;  /* 0xffffff83150c7836 */ /* 0x001fe20000000000 */
[----:B------:R-:W-:Y:S01]  /*e860*/  PRMT R36, RZ, 0x7610, R36 ;  /* 0x00007610ff247816 */ /* 0x000fe20000000024 */
[----:B--2---:R0:W-:Y:S02]  /*e870*/  STL [R1+0x188], R45 ;  /* 0x0001882d01007387 */ /* 0x0041e40000100800 */
[----:B0-----:R-:W-:-:S05]  /*e880*/  IADD3 R45, P3, PT, R87, R2, RZ ;  /* 0x00000002572d7210 */ /* 0x001fca0007f7e0ff */
[----:B------:R-:W-:Y:S01]  /*e890*/  IMAD.X R48, R14, 0x1, R4, P3 ;  /* 0x000000010e307824 */ /* 0x000fe200018e0604 */
[C---:B------:R-:W-:Y:S01]  /*e8a0*/  IADD3 R59, P3, PT, R11.reuse, R0, RZ ;  /* 0x000000000b3b7210 */ /* 0x040fe20007f7e0ff */
[----:B------:R-:W-:Y:S04]  /*e8b0*/  STL [R1+0xbb0], R45 ;  /* 0x000bb02d01007387 */ /* 0x000fe80000100800 */
[----:B------:R-:W-:Y:S01]  /*e8c0*/  STL [R1+0xbac], R48 ;  /* 0x000bac3001007387 */ /* 0x000fe20000100800 */
[----:B------:R-:W-:Y:S01]  /*e8d0*/  IMAD.X R13, R8, 0x1, R3, P3 ;  /* 0x00000001080d7824 */ /* 0x000fe200018e0603 */
[----:B------:R-:W-:Y:S02]  /*e8e0*/  IADD3 R60, P3, PT, R11, R2, RZ ;  /* 0x000000020b3c7210 */ /* 0x000fe40007f7e0ff */
[----:B------:R-:W-:Y:S01]  /*e8f0*/  STL [R1+0xff0], R59 ;  /* 0x000ff03b01007387 */ /* 0x000fe20000100800 */
[----:B------:R-:W-:-:S03]  /*e900*/  PRMT R14, RZ, 0x7610, R14 ;  /* 0x00007610ff0e7816 */ /* 0x000fc6000000000e */
[----:B------:R-:W-:Y:S04]  /*e910*/  STL [R1+0xc30], R39 ;  /* 0x000c302701007387 */ /* 0x000fe80000100800 */
[----:B---3--:R0:W-:Y:S02]  /*e920*/  STL [R1+0x180], R40 ;  /* 0x0001802801007387 */ /* 0x0081e40000100800 */
[--C-:B0-----:R-:W-:Y:S01]  /*e930*/  IMAD.X R40, R42, 0x1, R4.reuse, P0 ;  /* 0x000000012a287824 */ /* 0x101fe200000e0604 */
[----:B------:R-:W-:Y:S01]  /*e940*/  ISETP.GE.U32.AND P0, PT, R12, 0x7fffff04, PT ;  /* 0x7fffff040c00780c */ /* 0x000fe20003f06070 */
[----:B------:R-:W-:Y:S02]  /*e950*/  @!P5 IMAD.MOV.U32 R12, RZ, RZ, R59 ;  /* 0x000000ffff0cd224 */ /* 0x000fe400078e003b */
[----:B------:R-:W-:Y:S01]  /*e960*/  IMAD.X R42, R8, 0x1, R4, P3 ;  /* 0x00000001082a7824 */ /* 0x000fe200018e0604 */
[----:B------:R0:W-:Y:S04]  /*e970*/  STL [R1+0xfec], R13 ;  /* 0x000fec0d01007387 */ /* 0x0001e80000100800 */
[----:B------:R1:W2:Y:S02]  /*e980*/  @!P5 LDG.E.U8 R14, desc[UR20][R12.64] ;  /* 0x000000140c0ed981 */ /* 0x0002a4000c1e1100 */
[----:B-1----:R-:W-:-:S02]  /*e990*/  @!P5 IMAD.MOV.U32 R12, RZ, RZ, R60 ;  /* 0x000000ffff0cd224 */ /* 0x002fc400078e003c */
[----:B0-----:R-:W-:-:S05]  /*e9a0*/  @!P5 IMAD.MOV.U32 R13, RZ, RZ, R42 ;  /* 0x000000ffff0dd224 */ /* 0x001fca00078e002a */
[----:B------:R0:W3:Y:S01]  /*e9b0*/  @!P5 LDG.E.U8 R36, desc[UR20][R12.64] ;  /* 0x000000140c24d981 */ /* 0x0000e2000c1e1100 */
[----:B------:R-:W-:-:S03]  /*e9c0*/  IMAD R11, R6, 0x64, RZ ;  /* 0x00000064060b7824 */ /* 0x000fc600078e02ff */
[----:B------:R-:W-:Y:S02]  /*e9d0*/  STL [R1+0xc2c], R40 ;  /* 0x000c2c2801007387 */ /* 0x000fe40000100800 */
[----:B------:R-:W-:Y:S02]  /*e9e0*/  IADD3 R59, P3, PT, R11, R0, RZ ;  /* 0x000000000b3b7210 */ /* 0x000fe40007f7e0ff */
[----:B------:R-:W-:Y:S01]  /*e9f0*/  STL [R1+0xff8], R60 ;  /* 0x000ff83c01007387 */ /* 0x000fe20000100800 */
[----:B------:R-:W-:-:S05]  /*ea00*/  SHF.R.S32.HI R8, RZ, 0x1f, R11 ;  /* 0x0000001fff087819 */ /* 0x000fca000001140b */
[----:B0-----:R-:W-:Y:S01]  /*ea10*/  IMAD.X R12, R8, 0x1, R3, P3 ;  /* 0x00000001080c7824 */ /* 0x001fe200018e0603 */
[----:B------:R-:W-:-:S03]  /*ea20*/  PRMT R58, RZ, 0x7610, R58 ;  /* 0x00007610ff3a7816 */ /* 0x000fc6000000003a */
[----:B------:R-:W-:Y:S01]  /*ea30*/  @!P1 IMAD.MOV.U32 R13, RZ, RZ, R12 ;  /* 0x000000ffff0d9224 */ /* 0x000fe200078e000c */
[----:B------:R-:W-:Y:S01]  /*ea40*/  PRMT R27, RZ, 0x7610, R27 ;  /* 0x00007610ff1b7816 */ /* 0x000fe2000000001b */
[----:B--2---:R-:W-:Y:S04]  /*ea50*/  STL [R1+0x17c], R14 ;  /* 0x00017c0e01007387 */ /* 0x004fe80000100800 */
[----:B------:R-:W-:Y:S04]  /*ea60*/  STL [R1+0xff4], R42 ;  /* 0x000ff42a01007387 */ /* 0x000fe80000100800 */
[----:B------:R-:W-:Y:S04]  /*ea70*/  STL [R1+0x1060], R59 ;  /* 0x0010603b01007387 */ /* 0x000fe80000100800 */
[----:B---3--:R0:W-:Y:S02]  /*ea80*/  STL [R1+0x178], R36 ;  /* 0x0001782401007387 */ /* 0x0081e40000100800 */
[----:B0-----:R-:W-:-:S05]  /*ea90*/  IADD3 R36, P5, PT, R11, R2, RZ ;  /* 0x000000020b247210 */ /* 0x001fca0007fbe0ff */
[----:B------:R-:W-:Y:S04]  /*eaa0*/  STL [R1+0x1068], R36 ;  /* 0x0010682401007387 */ /* 0x000fe80000100800 */
[----:B------:R0:W-:Y:S01]  /*eab0*/  STL [R1+0x105c], R12 ;  /* 0x00105c0c01007387 */ /* 0x0001e20000100800 */
[----:B------:R-:W-:Y:S02]  /*eac0*/  IMAD.X R42, R8, 0x1, R4, P5 ;  /* 0x00000001082a7824 */ /* 0x000fe400028e0604 */
[----:B0-----:R-:W-:-:S05]  /*ead0*/  @!P1 IMAD.MOV.U32 R12, RZ, RZ, R59 ;  /* 0x000000ffff0c9224 */ /* 0x001fca00078e003b */
[----:B------:R0:W2:Y:S02]  /*eae0*/  @!P1 LDG.E.U8 R58, desc[UR20][R12.64] ;  /* 0x000000140c3a9981 */ /* 0x0000a4000c1e1100 */
[----:B0-----:R-:W-:Y:S02]  /*eaf0*/  @!P1 IMAD.MOV.U32 R12, RZ, RZ, R36 ;  /* 0x000000ffff0c9224 */ /* 0x001fe400078e0024 */
[----:B------:R-:W-:-:S05]  /*eb00*/  @!P1 IMAD.MOV.U32 R13, RZ, RZ, R42 ;  /* 0x000000ffff0d9224 */ /* 0x000fca00078e002a */
[----:B------:R0:W3:Y:S01]  /*eb10*/  @!P1 LDG.E.U8 R27, desc[UR20][R12.64] ;  /* 0x000000140c1b9981 */ /* 0x0000e2000c1e1100 */
[-C--:B------:R-:W-:Y:S01]  /*eb20*/  IADD3 R35, P5, PT, R35, R2.reuse, RZ ;  /* 0x0000000223237210 */ /* 0x080fe20007fbe0ff */
[----:B------:R-:W-:Y:S02]  /*eb30*/  IMAD R11, R6, 0x6c, RZ ;  /* 0x0000006c060b7824 */ /* 0x000fe400078e02ff */
[----:B------:R-:W-:Y:S02]  /*eb40*/  STL [R1+0x1064], R42 ;  /* 0x0010642a01007387 */ /* 0x000fe40000100800 */
[----:B------:R-:W-:Y:S02]  /*eb50*/  IMAD.X R36, R47, 0x1, R4, P5 ;  /* 0x000000012f247824 */ /* 0x000fe400028e0604 */
[----:B------:R-:W-:Y:S01]  /*eb60*/  STL [R1+0xcb0], R35 ;  /* 0x000cb02301007387 */ /* 0x000fe20000100800 */
[----:B------:R-:W-:Y:S01]  /*eb70*/  IADD3 R25, P1, PT, R25, R2, RZ ;  /* 0x0000000219197210 */ /* 0x000fe20007f3e0ff */
[C---:B------:R-:W-:Y:S01]  /*eb80*/  VIADD R14, R21.reuse, 0xfffffffa ;  /* 0xfffffffa150e7836 */ /* 0x040fe20000000000 */
[----:B------:R-:W-:Y:S01]  /*eb90*/  SHF.R.S32.HI R8, RZ, 0x1f, R11 ;  /* 0x0000001fff087819 */ /* 0x000fe2000001140b */
[----:B0-----:R-:W-:-:S03]  /*eba0*/  VIADD R12, R21, 0xfffffff2 ;  /* 0xfffffff2150c7836 */ /* 0x001fc60000000000 */
[----:B------:R-:W-:Y:S02]  /*ebb0*/  ISETP.GE.U32.AND P3, PT, R14, 0x7fffff7b, PT ;  /* 0x7fffff7b0e00780c */ /* 0x000fe40003f66070 */
[----:B------:R-:W-:Y:S01]  /*ebc0*/  PRMT R14, RZ, 0x7610, R14 ;  /* 0x00007610ff0e7816 */ /* 0x000fe2000000000e */
[----:B--2---:R0:W-:Y:S04]  /*ebd0*/  STL [R1+0x174], R58 ;  /* 0x0001743a01007387 */ /* 0x0041e80000100800 */
[----:B------:R-:W-:Y:S01]  /*ebe0*/  STL [R1+0xcac], R36 ;  /* 0x000cac2401007387 */ /* 0x000fe20000100800 */
[----:B0-----:R-:W-:-:S05]  /*ebf0*/  IADD3 R58, P5, PT, R11, R0, RZ ;  /* 0x000000000b3a7210 */ /* 0x001fca0007fbe0ff */
[----:B------:R-:W-:Y:S04]  /*ec00*/  STL [R1+0x10cc], R58 ;  /* 0x0010cc3a01007387 */ /* 0x000fe80000100800 */
[----:B------:R-:W-:Y:S01]  /*ec10*/  STL [R1+0xd18], R25 ;  /* 0x000d181901007387 */ /* 0x000fe20000100800 */
[----:B------:R-:W-:-:S03]  /*ec20*/  IMAD.X R13, R8, 0x1, R3, P5 ;  /* 0x00000001080d7824 */ /* 0x000fc600028e0603 */
[----:B---3--:R0:W-:Y:S02]  /*ec30*/  STL [R1+0x170], R27 ;  /* 0x0001701b01007387 */ /* 0x0081e40000100800 */
[----:B0-----:R-:W-:Y:S01]  /*ec40*/  IMAD.X R27, R72, 0x1, R4, P1 ;  /* 0x00000001481b7824 */ /* 0x001fe200008e0604 */
[----:B------:R-:W-:Y:S01]  /*ec50*/  ISETP.GE.U32.AND P1, PT, R12, 0x7fffff73, PT ;  /* 0x7fffff730c00780c */ /* 0x000fe20003f26070 */
[----:B------:R-:W-:-:S05]  /*ec60*/  @!P2 IMAD.MOV.U32 R12, RZ, RZ, R58 ;  /* 0x000000ffff0ca224 */ /* 0x000fca00078e003a */
[----:B------:R0:W2:Y:S01]  /*ec70*/  @!P2 LDG.E.U8 R14, desc[UR20][R12.64] ;  /* 0x000000140c0ea981 */ /* 0x0000a2000c1e1100 */
[----:B------:R-:W-:Y:S01]  /*ec80*/  VIADD R78, R21, 0xffffff8b ;  /* 0xffffff8b154e7836 */ /* 0x000fe20000000000 */
[----:B------:R-:W-:Y:S01]  /*ec90*/  IADD3 R42, P5, PT, R11, R2, RZ ;  /* 0x000000020b2a7210 */ /* 0x000fe20007fbe0ff */
[----:B------:R-:W-:-:S03]  /*eca0*/  IMAD R11, R6, 0x74, RZ ;  /* 0x00000074060b7824 */ /* 0x000fc600078e02ff */
[----:B------:R-:W-:Y:S01]  /*ecb0*/  ISETP.GE.U32.AND P6, PT, R78, 0x7fffff0c, PT ;  /* 0x7fffff0c4e00780c */ /* 0x000fe20003fc6070 */
[----:B------:R-:W-:Y:S01]  /*ecc0*/  IMAD.X R47, R8, 0x1, R4, P5 ;  /* 0x00000001082f7824 */ /* 0x000fe200028e0604 */
[----:B------:R1:W-:Y:S01]  /*ecd0*/  STL [R1+0x10c8], R13 ;  /* 0x0010c80d01007387 */ /* 0x0003e20000100800 */
[----:B------:R-:W-:Y:S01]  /*ece0*/  PRMT R43, RZ, 0x7610, R43 ;  /* 0x00007610ff2b7816 */ /* 0x000fe2000000002b */
[----:B0-----:R-:W-:Y:S01]  /*ecf0*/  @!P2 IMAD.MOV.U32 R12, RZ, RZ, R42 ;  /* 0x000000ffff0ca224 */ /* 0x001fe200078e002a */
[----:B------:R-:W-:Y:S02]  /*ed00*/  SHF.R.S32.HI R8, RZ, 0x1f, R11 ;  /* 0x0000001fff087819 */ /* 0x000fe4000001140b */
[----:B------:R-:W-:Y:S01]  /*ed10*/  IADD3 R58, P5, PT, R11, R0, RZ ;  /* 0x000000000b3a7210 */ /* 0x000fe20007fbe0ff */
[----:B------:R-:W-:Y:S01]  /*ed20*/  STL [R1+0xd14], R27 ;  /* 0x000d141b01007387 */ /* 0x000fe20000100800 */
[----:B-1----:R-:W-:-:S03]  /*ed30*/  @!P2 IMAD.MOV.U32 R13, RZ, RZ, R47 ;  /* 0x000000ffff0da224 */ /* 0x002fc600078e002f */
[----:B------:R0:W-:Y:S01]  /*ed40*/  STL [R1+0x10d4], R42 ;  /* 0x0010d42a01007387 */ /* 0x0001e20000100800 */
[----:B------:R-:W-:-:S03]  /*ed50*/  IMAD.X R59, R8, 0x1, R3, P5 ;  /* 0x00000001083b7824 */ /* 0x000fc600028e0603 */
[----:B------:R1:W3:Y:S01]  /*ed60*/  @!P2 LDG.E.U8 R43, desc[UR20][R12.64] ;  /* 0x000000140c2ba981 */ /* 0x0002e2000c1e1100 */
[----:B------:R-:W-:Y:S02]  /*ed70*/  PRMT R57, RZ, 0x7610, R57 ;  /* 0x00007610ff397816 */ /* 0x000fe40000000039 */
[----:B0-----:R-:W-:Y:S01]  /*ed80*/  IADD3 R42, P2, PT, R11, R2, RZ ;  /* 0x000000020b2a7210 */ /* 0x001fe20007f5e0ff */
[----:B-1----:R-:W-:Y:S02]  /*ed90*/  @!P6 IMAD.MOV.U32 R12, RZ, RZ, R58 ;  /* 0x000000ffff0ce224 */ /* 0x002fe400078e003a */
[----:B------:R-:W-:Y:S01]  /*eda0*/  @!P6 IMAD.MOV.U32 R13, RZ, RZ, R59 ;  /* 0x000000ffff0de224 */ /* 0x000fe200078e003b */
[----:B------:R-:W-:-:S04]  /*edb0*/  PRMT R26, RZ, 0x7610, R26 ;  /* 0x00007610ff1a7816 */ /* 0x000fc8000000001a */
[----:B------:R0:W4:Y:S02]  /*edc0*/  @!P6 LDG.E.U8 R57, desc[UR20][R12.64] ;  /* 0x000000140c39e981 */ /* 0x000124000c1e1100 */
[----:B0-----:R-:W-:Y:S02]  /*edd0*/  @!P6 IMAD.MOV.U32 R12, RZ, RZ, R42 ;  /* 0x000000ffff0ce224 */ /* 0x001fe400078e002a */
[----:B--2---:R-:W-:Y:S04]  /*ede0*/  STL [R1+0x164], R14 ;  /* 0x0001640e01007387 */ /* 0x004fe80000100800 */
[----:B------:R0:W-:Y:S02]  /*edf0*/  STL [R1+0x10d0], R47 ;  /* 0x0010d02f01007387 */ /* 0x0001e40000100800 */
[----:B0-----:R-:W-:-:S04]  /*ee00*/  IMAD.X R47, R8, 0x1, R4, P2 ;  /* 0x00000001082f7824 */ /* 0x001fc800010e0604 */
[----:B------:R-:W-:-:S05]  /*ee10*/  @!P6 IMAD.MOV.U32 R13, RZ, RZ, R47 ;  /* 0x000000ffff0de224 */ /* 0x000fca00078e002f */
[----:B------:R0:W2:Y:S01]  /*ee20*/  @!P6 LDG.E.U8 R26, desc[UR20][R12.64] ;  /* 0x000000140c1ae981 */ /* 0x0000a2000c1e1100 */
[----:B------:R-:W-:-:S03]  /*ee30*/  IADD3 R24, P2, PT, R24, R2, RZ ;  /* 0x0000000218187210 */ /* 0x000fc60007f5e0ff */
[----:B------:R-:W-:Y:S01]  /*ee40*/  STL [R1+0x1130], R58 ;  /* 0x0011303a01007387 */ /* 0x000fe20000100800 */
[----:B------:R-:W-:-:S03]  /*ee50*/  IMAD R11, R6, 0x7c, RZ ;  /* 0x0000007c060b7824 */ /* 0x000fc600078e02ff */
[----:B---3--:R-:W-:Y:S04]  /*ee60*/  STL [R1+0x1b28], R43 ;  /* 0x001b282b01007387 */ /* 0x008fe80000100800 */
[----:B------:R-:W-:Y:S01]  /*ee70*/  STL [R1+0x1138], R42 ;  /* 0x0011382a01007387 */ /* 0x000fe20000100800 */
[----:B------:R-:W-:-:S03]  /*ee80*/  VIADD R14, R21, 0xffffffea ;  /* 0xffffffea150e7836 */ /* 0x000fc60000000000 */
[----:B------:R-:W-:Y:S04]  /*ee90*/  STL [R1+0x112c], R59 ;  /* 0x00112c3b01007387 */ /* 0x000fe80000100800 */
[----:B------:R1:W-:Y:S04]  /*eea0*/  STL [R1+0x1134], R47 ;  /* 0x0011342f01007387 */ /* 0x0003e80000100800 */
[----:B------:R-:W-:Y:S01]  /*eeb0*/  STL [R1+0xd78], R24 ;  /* 0x000d781801007387 */ /* 0x000fe20000100800 */
[----:B------:R-:W-:Y:S02]  /*eec0*/  SHF.R.S32.HI R8, RZ, 0x1f, R11 ;  /* 0x0000001fff087819 */ /* 0x000fe4000001140b */
[----:B------:R-:W-:-:S02]  /*eed0*/  ISETP.GE.U32.AND P5, PT, R14, 0x7fffff6b, PT ;  /* 0x7fffff6b0e00780c */ /* 0x000fc40003fa6070 */
[----:B-1----:R-:W-:Y:S01]  /*eee0*/  IADD3 R47, P6, PT, R11, R0, RZ ;  /* 0x000000000b2f7210 */ /* 0x002fe20007fde0ff */
[C---:B0-----:R-:W-:Y:S02]  /*eef0*/  VIADD R12, R21.reuse, 0xffffffe2 ;  /* 0xffffffe2150c7836 */ /* 0x041fe40000000000 */
[----:B------:R-:W-:Y:S01]  /*ef00*/  VIADD R13, R21, 0xffffffda ;  /* 0xffffffda150d7836 */ /* 0x000fe20000000000 */
[----:B------:R-:W-:Y:S02]  /*ef10*/  PRMT R43, RZ, 0x7610, R43 ;  /* 0x00007610ff2b7816 */ /* 0x000fe4000000002b */
[----:B------:R-:W-:Y:S02]  /*ef20*/  PRMT R92, RZ, 0x7610, R92 ;  /* 0x00007610ff5c7816 */ /* 0x000fe4000000005c */
[----:B------:R-:W-:Y:S02]  /*ef30*/  PRMT R91, RZ, 0x7610, R91 ;  /* 0x00007610ff5b7816 */ /* 0x000fe4000000005b */
[----:B------:R-:W-:-:S02]  /*ef40*/  PRMT R90, RZ, 0x7610, R90 ;  /* 0x00007610ff5a7816 */ /* 0x000fc4000000005a */
[----:B------:R-:W-:Y:S02]  /*ef50*/  PRMT R88, RZ, 0x7610, R88 ;  /* 0x00007610ff587816 */ /* 0x000fe40000000058 */
[----:B------:R-:W-:Y:S02]  /*ef60*/  PRMT R86, RZ, 0x7610, R86 ;  /* 0x00007610ff567816 */ /* 0x000fe40000000056 */
[----:B------:R-:W-:Y:S02]  /*ef70*/  PRMT R85, RZ, 0x7610, R85 ;  /* 0x00007610ff557816 */ /* 0x000fe40000000055 */
[----:B------:R-:W-:Y:S02]  /*ef80*/  PRMT R83, RZ, 0x7610, R83 ;  /* 0x00007610ff537816 */ /* 0x000fe40000000053 */
[----:B------:R-:W-:Y:S02]  /*ef90*/  PRMT R81, RZ, 0x7610, R81 ;  /* 0x00007610ff517816 */ /* 0x000fe40000000051 */
[----:B------:R-:W-:-:S02]  /*efa0*/  PRMT R82, RZ, 0x7610, R82 ;  /* 0x00007610ff527816 */ /* 0x000fc40000000052 */
[----:B------:R-:W-:Y:S02]  /*efb0*/  PRMT R80, RZ, 0x7610, R80 ;  /* 0x00007610ff507816 */ /* 0x000fe40000000050 */
[----:B------:R-:W-:Y:S02]  /*efc0*/  PRMT R77, RZ, 0x7610, R77 ;  /* 0x00007610ff4d7816 */ /* 0x000fe4000000004d */
[----:B------:R-:W-:Y:S02]  /*efd0*/  PRMT R79, RZ, 0x7610, R79 ;  /* 0x00007610ff4f7816 */ /* 0x000fe4000000004f */
[----:B------:R-:W-:Y:S01]  /*efe0*/  PRMT R73, RZ, 0x7610, R73 ;  /* 0x00007610ff497816 */ /* 0x000fe20000000049 */
[----:B--2---:R0:W-:Y:S02]  /*eff0*/  STL [R1+0x168], R26 ;  /* 0x0001681a01007387 */ /* 0x0041e40000100800 */
[----:B0-----:R-:W-:Y:S01]  /*f000*/  IMAD.X R26, R75, 0x1, R4, P2 ;  /* 0x000000014b1a7824 */ /* 0x001fe200010e0604 */
[----:B------:R-:W-:-:S04]  /*f010*/  IADD3 R14, P2, PT, R11, R2, RZ ;  /* 0x000000020b0e7210 */ /* 0x000fc80007f5e0ff */
[----:B------:R-:W-:Y:S04]  /*f020*/  STL [R1+0xd74], R26 ;  /* 0x000d741a01007387 */ /* 0x000fe80000100800 */
[----:B------:R-:W-:Y:S01]  /*f030*/  STL [R1+0x11a0], R47 ;  /* 0x0011a02f01007387 */ /* 0x000fe20000100800 */
[----:B------:R-:W-:-:S03]  /*f040*/  IMAD.X R42, R8, 0x1, R4, P2 ;  /* 0x00000001082a7824 */ /* 0x000fc600010e0604 */
[----:B----4-:R0:W-:Y:S01]  /*f050*/  STL [R1+0x16c], R57 ;  /* 0x00016c3901007387 */ /* 0x0101e20000100800 */
[----:B------:R-:W-:Y:S01]  /*f060*/  ISETP.GE.U32.AND P2, PT, R13, 0x7fffff5b, PT ;  /* 0x7fffff5b0d00780c */ /* 0x000fe20003f46070 */
[----:B0-----:R-:W-:Y:S01]  /*f070*/  IMAD.X R57, R8, 0x1, R3, P6 ;  /* 0x0000000108397824 */ /* 0x001fe200030e0603 */
[----:B------:R-:W-:Y:S01]  /*f080*/  ISETP.GE.U32.AND P6, PT, R12, 0x7fffff63, PT ;  /* 0x7fffff630c00780c */ /* 0x000fe20003fc6070 */
[----:B------:R-:W-:Y:S02]  /*f090*/  @!P0 IMAD.MOV.U32 R12, RZ, RZ, R47 ;  /* 0x000000ffff0c8224 */ /* 0x000fe400078e002f */
[----:B------:R-:W-:-:S05]  /*f0a0*/  @!P0 IMAD.MOV.U32 R13, RZ, RZ, R57 ;  /* 0x000000ffff0d8224 */ /* 0x000fca00078e0039 */
[----:B------:R0:W2:Y:S02]  /*f0b0*/  @!P0 LDG.E.U8 R43, desc[UR20][R12.64] ;  /* 0x000000140c2b8981 */ /* 0x0000a4000c1e1100 */
        /* <DEDUP_REMOVED lines=18> */
[----:B------:R-:W-:Y:S02]  /*f1e0*/  VIADD R8, R21, 0xffffffd2 ;  /* 0xffffffd215087836 */ /* 0x000fe40000000000 */
[----:B0-----:R-:W-:Y:S02]  /*f1f0*/  @!P5 IMAD.MOV.U32 R12, RZ, RZ, R39 ;  /* 0x000000ffff0cd224 */ /* 0x001fe400078e0027 */
[----:B------:R-:W-:-:S05]  /*f200*/  @!P5 IMAD.MOV.U32 R13, RZ, RZ, R40 ;  /* 0x000000ffff0dd224 */ /* 0x000fca00078e0028 */
[----:B------:R0:W2:Y:S01]  /*f210*/  @!P5 LDG.E.U8 R83, desc[UR20][R12.64] ;  /* 0x000000140c53d981 */ /* 0x0000a2000c1e1100 */
[----:B------:R-:W-:Y:S01]  /*f220*/  ISETP.GE.U32.AND P0, PT, R8, 0x7fffff53, PT ;  /* 0x7fffff530800780c */ /* 0x000fe20003f06070 */
        /* <DEDUP_REMOVED lines=18> */
[----:B------:R-:W-:-:S05]  /*f350*/  VIADD R8, R21, 0xffffffca ;  /* 0xffffffca15087836 */ /* 0x000fca0000000000 */
[----:B------:R-:W-:Y:S01]  /*f360*/  ISETP.GE.U32.AND P3, PT, R8, 0x7fffff4b, PT ;  /* 0x7fffff4b0800780c */ /* 0x000fe20003f66070 */
[----:B------:R-:W-:-:S05]  /*f370*/  VIADD R8, R21, 0xffffffc2 ;  /* 0xffffffc215087836 */ /* 0x000fca0000000000 */
[----:B------:R-:W-:Y:S01]  /*f380*/  ISETP.GE.U32.AND P1, PT, R8, 0x7fffff43, PT ;  /* 0x7fffff430800780c */ /* 0x000fe20003f26070 */
[----:B------:R-:W-:Y:S02]  /*f390*/  VIADD R8, R21, 0xffffffba ;  /* 0xffffffba15087836 */ /* 0x000fe40000000000 */
[----:B------:R-:W-:-:S03]  /*f3a0*/  IMAD R11, R6, 0x35, RZ ;  /* 0x00000035060b7824 */ /* 0x000fc600078e02ff */
[----:B------:R-:W-:Y:S01]  /*f3b0*/  ISETP.GE.U32.AND P5, PT, R8, 0x7fffff3b, PT ;  /* 0x7fffff3b0800780c */ /* 0x000fe20003fa6070 */
[----:B------:R-:W-:Y:S01]  /*f3c0*/  VIADD R8, R21, 0xffffffb2 ;  /* 0xffffffb215087836 */ /* 0x000fe20000000000 */
[----:B------:R-:W-:Y:S01]  /*f3d0*/  IADD3 R25, P2, PT, R11, R0, RZ ;  /* 0x000000000b197210 */ /* 0x000fe20007f5e0ff */
[----:B------:R-:W-:Y:S03]  /*f3e0*/  STL [R1+0x11a8], R14 ;  /* 0x0011a80e01007387 */ /* 0x000fe60000100800 */
[----:B------:R-:W-:Y:S02]  /*f3f0*/  ISETP.GE.U32.AND P6, PT, R8, 0x7fffff33, PT ;  /* 0x7fffff330800780c */ /* 0x000fe40003fc6070 */
[----:B------:R-:W-:Y:S01]  /*f400*/  SHF.R.S32.HI R8, RZ, 0x1f, R11 ;  /* 0x0000001fff087819 */ /* 0x000fe2000001140b */
[----:B------:R-:W-:Y:S04]  /*f410*/  STL [R1+0x119c], R57 ;  /* 0x00119c3901007387 */ /* 0x000fe80000100800 */
[----:B------:R-:W-:Y:S01]  /*f420*/  STL [R1+0x11a4], R42 ;  /* 0x0011a42a01007387 */ /* 0x000fe20000100800 */
[----:B------:R-:W-:Y:S01]  /*f430*/  IMAD.X R26, R8, 0x1, R3, P2 ;  /* 0x00000001081a7824 */ /* 0x000fe200010e0603 */
[----:B------:R-:W-:Y:S01]  /*f440*/  PRMT R74, RZ, 0x7610, R74 ;  /* 0x00007610ff4a7816 */ /* 0x000fe2000000004a */
[----:B0-----:R-:W-:-:S02]  /*f450*/  @!P3 IMAD.MOV.U32 R12, RZ, RZ, R25 ;  /* 0x000000ffff0cb224 */ /* 0x001fc400078e0019 */
[----:B------:R-:W-:Y:S01]  /*f460*/  @!P3 IMAD.MOV.U32 R13, RZ, RZ, R26 ;  /* 0x000000ffff0db224 */ /* 0x000fe200078e001a */
[----:B------:R-:W-:-:S04]  /*f470*/  IADD3 R24, P2, PT, R11, R2, RZ ;  /* 0x000000020b187210 */ /* 0x000fc80007f5e0ff */
[----:B------:R0:W2:Y:S01]  /*f480*/  @!P3 LDG.E.U8 R74, desc[UR20][R12.64] ;  /* 0x000000140c4ab981 */ /* 0x0000a2000c1e1100 */
[----:B------:R-:W-:Y:S01]  /*f490*/  PRMT R76, RZ, 0x7610, R76 ;  /* 0x00007610ff4c7816 */ /* 0x000fe2000000004c */
[----:B0-----:R-:W-:Y:S02]  /*f4a0*/  @!P3 IMAD.MOV.U32 R12, RZ, RZ, R24 ;  /* 0x000000ffff0cb224 */ /* 0x001fe400078e0018 */
[----:B---3--:R-:W-:Y:S04]  /*f4b0*/  STL [R1+0x1b1c], R92 ;  /* 0x001b1c5c01007387 */ /* 0x008fe80000100800 */
[----:B----4-:R-:W-:Y:S04]  /*f4c0*/  STL [R1+0x1b20], R91 ;  /* 0x001b205b01007387 */ /* 0x010fe80000100800 */
[----:B--2---:R-:W-:Y:S04]  /*f4d0*/  STL [R1+0x1b24], R90 ;  /* 0x001b245a01007387 */ /* 0x004fe80000100800 */
        /* <DEDUP_REMOVED lines=12> */
[----:B------:R0:W-:Y:S02]  /*f5a0*/  STL [R1+0xdcc], R26 ;  /* 0x000dcc1a01007387 */ /* 0x0001e40000100800 */
[----:B0-----:R-:W-:-:S04]  /*f5b0*/  IMAD.X R26, R8, 0x1, R4, P2 ;  /* 0x00000001081a7824 */ /* 0x001fc800010e0604 */
[----:B------:R-:W-:-:S05]  /*f5c0*/  @!P3 IMAD.MOV.U32 R13, RZ, RZ, R26 ;  /* 0x000000ffff0db224 */ /* 0x000fca00078e001a */
[----:B------:R0:W2:Y:S01]  /*f5d0*/  @!P3 LDG.E.U8 R76, desc[UR20][R12.64] ;  /* 0x000000140c4cb981 */ /* 0x0000a2000c1e1100 */
[----:B------:R-:W-:-:S03]  /*f5e0*/  IMAD R11, R6, 0x3d, RZ ;  /* 0x0000003d060b7824 */ /* 0x000fc600078e02ff */
[----:B------:R-:W-:Y:S02]  /*f5f0*/  STL [R1+0xdd8], R24 ;  /* 0x000dd81801007387 */ /* 0x000fe40000100800 */
[----:B------:R-:W-:Y:S02]  /*f600*/  SHF.R.S32.HI R8, RZ, 0x1f, R11 ;  /* 0x0000001fff087819 */ /* 0x000fe4000001140b */
[----:B------:R-:W-:Y:S02]  /*f610*/  IADD3 R25, P2, PT, R11, R0, RZ ;  /* 0x000000000b197210 */ /* 0x000fe40007f5e0ff */
[----:B------:R-:W-:Y:S01]  /*f620*/  PRMT R71, RZ, 0x7610, R71 ;  /* 0x00007610ff477816 */ /* 0x000fe20000000047 */
[----:B------:R-:W-:Y:S04]  /*f630*/  STL [R1+0x1b54], R74 ;  /* 0x001b544a01007387 */ /* 0x000fe80000100800 */
[----:B------:R1:W-:Y:S01]  /*f640*/  STL [R1+0xdd4], R26 ;  /* 0x000dd41a01007387 */ /* 0x0003e20000100800 */
[----:B0-----:R-:W-:-:S02]  /*f650*/  @!P1 IMAD.MOV.U32 R12, RZ, RZ, R25 ;  /* 0x000000ffff0c9224 */ /* 0x001fc400078e0019 */
[----:B-1----:R-:W-:-:S04]  /*f660*/  IMAD.X R26, R8, 0x1, R3, P2 ;  /* 0x00000001081a7824 */ /* 0x002fc800010e0603 */
[----:B------:R-:W-:Y:S01]  /*f670*/  @!P1 IMAD.MOV.U32 R13, RZ, RZ, R26 ;  /* 0x000000ffff0d9224 */ /* 0x000fe200078e001a */
[----:B------:R-:W-:-:S04]  /*f680*/  IADD3 R24, P3, PT, R11, R2, RZ ;  /* 0x000000020b187210 */ /* 0x000fc80007f7e0ff */
[----:B------:R0:W3:Y:S04]  /*f690*/  @!P1 LDG.E.U8 R71, desc[UR20][R12.64] ;  /* 0x000000140c479981 */ /* 0x0000e8000c1e1100 */
[----:B------:R-:W-:Y:S01]  /*f6a0*/  STL [R1+0xe40], R25 ;  /* 0x000e401901007387 */ /* 0x000fe20000100800 */
[----:B------:R-:W-:Y:S01]  /*f6b0*/  PRMT R70, RZ, 0x7610, R70 ;  /* 0x00007610ff467816 */ /* 0x000fe20000000046 */
[----:B0-----:R-:W-:Y:S02]  /*f6c0*/  @!P1 IMAD.MOV.U32 R12, RZ, RZ, R24 ;  /* 0x000000ffff0c9224 */ /* 0x001fe400078e0018 */
[----:B--2---:R-:W-:Y:S04]  /*f6d0*/  STL [R1+0x1b58], R76 ;  /* 0x001b584c01007387 */ /* 0x004fe80000100800 */
        /* <DEDUP_REMOVED lines=9> */
[----:B---3--:R-:W-:Y:S04]  /*f770*/  STL [R1+0x1b5c], R71 ;  /* 0x001b5c4701007387 */ /* 0x008fe80000100800 */
        /* <DEDUP_REMOVED lines=34> */
[----:B------:R-:W-:-:S05]  /*f9a0*/  VIADD R14, R21, 0xffffffaa ;  /* 0xffffffaa150e7836 */ /* 0x000fca0000000000 */
[----:B------:R-:W-:Y:S01]  /*f9b0*/  ISETP.GE.U32.AND P0, PT, R14, 0x7fffff2b, PT ;  /* 0x7fffff2b0e00780c */ /* 0x000fe20003f06070 */
[----:B------:R-:W-:Y:S02]  /*f9c0*/  VIADD R14, R21, 0xffffffa2 ;  /* 0xffffffa2150e7836 */ /* 0x000fe40000000000 */
[----:B------:R-:W-:-:S03]  /*f9d0*/  IMAD R11, R6, 0x55, RZ ;  /* 0x00000055060b7824 */ /* 0x000fc600078e02ff */
[----:B------:R-:W-:Y:S01]  /*f9e0*/  ISETP.GE.U32.AND P2, PT, R14, 0x7fffff23, PT ;  /* 0x7fffff230e00780c */ /* 0x000fe20003f46070 */
[----:B------:R-:W-:Y:S01]  /*f9f0*/  VIADD R14, R21, 0xffffff9a ;  /* 0xffffff9a150e7836 */ /* 0x000fe20000000000 */
[----:B------:R-:W-:Y:S02]  /*fa00*/  SHF.R.S32.HI R8, RZ, 0x1f, R11 ;  /* 0x0000001fff087819 */ /* 0x000fe4000001140b */
[----:B------:R-:W-:Y:S01]  /*fa10*/  IADD3 R25, P5, PT, R11, R0, RZ ;  /* 0x000000000b197210 */ /* 0x000fe20007fbe0ff */
[----:B------:R-:W-:Y:S01]  /*fa20*/  STL [R1+0xf28], R24 ;  /* 0x000f281801007387 */ /* 0x000fe20000100800 */
[----:B------:R-:W-:Y:S01]  /*fa30*/  ISETP.GE.U32.AND P1, PT, R14, 0x7fffff1b, PT ;  /* 0x7fffff1b0e00780c */ /* 0x000fe20003f26070 */
[----:B------:R-:W-:Y:S02]  /*fa40*/  VIADD R14, R21, 0xffffff92 ;  /* 0xffffff92150e7836 */ /* 0x000fe40000000000 */
[----:B---3--:R-:W-:Y:S01]  /*fa50*/  STL [R1+0x1b6c], R67 ;  /* 0x001b6c4301007387 */ /* 0x008fe20000100800 */
[----:B------:R-:W-:-:S03]  /*fa60*/  IADD3 R11, P6, PT, R11, R2, RZ ;  /* 0x000000020b0b7210 */ /* 0x000fc60007fde0ff */
[----:B------:R1:W-:Y:S01]  /*fa70*/  STL [R1+0xf24], R26 ;  /* 0x000f241a01007387 */ /* 0x0003e20000100800 */
[----:B------:R-:W-:Y:S01]  /*fa80*/  ISETP.GE.U32.AND P3, PT, R14, 0x7fffff13, PT ;  /* 0x7fffff130e00780c */ /* 0x000fe20003f66070 */
[----:B------:R-:W-:Y:S01]  /*fa90*/  VIADD R14, R21, 0xffffff8a ;  /* 0xffffff8a150e7836 */ /* 0x000fe20000000000 */
[----:B------:R-:W-:Y:S01]  /*faa0*/  PRMT R65, RZ, 0x7610, R65 ;  /* 0x00007610ff417816 */ /* 0x000fe20000000041 */
[----:B0-----:R-:W-:Y:S02]  /*fab0*/  @!P0 IMAD.MOV.U32 R12, RZ, RZ, R25 ;  /* 0x000000ffff0c8224 */ /* 0x001fe400078e0019 */
[C---:B-1----:R-:W-:Y:S02]  /*fac0*/  IMAD.X R26, R8.reuse, 0x1, R3, P5 ;  /* 0x00000001081a7824 */ /* 0x042fe400028e0603 */
[----:B------:R-:W-:Y:S02]  /*fad0*/  IMAD.X R24, R8, 0x1, R4, P6 ;  /* 0x0000000108187824 */ /* 0x000fe400030e0604 */
[----:B------:R-:W-:Y:S01]  /*fae0*/  @!P0 IMAD.MOV.U32 R13, RZ, RZ, R26 ;  /* 0x000000ffff0d8224 */ /* 0x000fe200078e001a */
[----:B------:R-:W-:Y:S01]  /*faf0*/  ISETP.GE.U32.AND P5, PT, R14, 0x7fffff0b, PT ;  /* 0x7fffff0b0e00780c */ /* 0x000fe20003fa6070 */
[----:B------:R-:W-:Y:S01]  /*fb00*/  IMAD R14, R6, 0x5d, RZ ;  /* 0x0000005d060e7824 */ /* 0x000fe200078e02ff */
[----:B------:R-:W-:-:S02]  /*fb10*/  PRMT R63, RZ, 0x7610, R63 ;  /* 0x00007610ff3f7816 */ /* 0x000fc4000000003f */
[----:B------:R0:W3:Y:S01]  /*fb20*/  @!P0 LDG.E.U8 R65, desc[UR20][R12.64] ;  /* 0x000000140c418981 */ /* 0x0000e2000c1e1100 */
[----:B------:R-:W-:Y:S01]  /*fb30*/  IMAD R72, R6, 0x6, RZ ;  /* 0x0000000606487824 */ /* 0x000fe200078e02ff */
[----:B------:R-:W-:Y:S02]  /*fb40*/  SHF.R.S32.HI R8, RZ, 0x1f, R14 ;  /* 0x0000001fff087819 */ /* 0x000fe4000001140e */
[----:B------:R1:W-:Y:S01]  /*fb50*/  STL [R1+0xf90], R25 ;  /* 0x000f901901007387 */ /* 0x0003e20000100800 */
[----:B0-----:R-:W-:Y:S02]  /*fb60*/  @!P0 IMAD.MOV.U32 R12, RZ, RZ, R11 ;  /* 0x000000ffff0c8224 */ /* 0x001fe400078e000b */
[----:B------:R-:W-:Y:S01]  /*fb70*/  @!P0 IMAD.MOV.U32 R13, RZ, RZ, R24 ;  /* 0x000000ffff0d8224 */ /* 0x000fe200078e0018 */
[----:B-1----:R-:W-:-:S04]  /*fb80*/  IADD3 R25, P6, PT, R14, R0, RZ ;  /* 0x000000000e197210 */ /* 0x002fc80007fde0ff */
[----:B------:R0:W4:Y:S01]  /*fb90*/  @!P0 LDG.E.U8 R63, desc[UR20][R12.64] ;  /* 0x000000140c3f8981 */ /* 0x000122000c1e1100 */
[----:B------:R-:W-:Y:S02]  /*fba0*/  IADD3 R41, P0, PT, R72, R0, RZ ;  /* 0x0000000048297210 */ /* 0x000fe40007f1e0ff */
[----:B------:R-:W-:Y:S01]  /*fbb0*/  PRMT R62, RZ, 0x7610, R62 ;  /* 0x00007610ff3e7816 */ /* 0x000fe2000000003e */
[----:B0-----:R-:W-:Y:S01]  /*fbc0*/  VIADD R12, R21, 0xffffff82 ;  /* 0xffffff82150c7836 */ /* 0x001fe20000000000 */
[----:B------:R-:W-:Y:S01]  /*fbd0*/  PRMT R55, RZ, 0x7610, R55 ;  /* 0x00007610ff377816 */ /* 0x000fe20000000037 */
[----:B--2---:R-:W-:Y:S04]  /*fbe0*/  STL [R1+0x1b70], R66 ;  /* 0x001b704201007387 */ /* 0x004fe80000100800 */
[----:B------:R0:W-:Y:S04]  /*fbf0*/  STL [R1+0xf98], R11 ;  /* 0x000f980b01007387 */ /* 0x0001e80000100800 */
[----:B------:R1:W-:Y:S01]  /*fc00*/  STL [R1+0xf8c], R26 ;  /* 0x000f8c1a01007387 */ /* 0x0003e20000100800 */
[----:B0-----:R-:W-:Y:S01]  /*fc10*/  SHF.R.S32.HI R11, RZ, 0x1f, R72 ;  /* 0x0000001fff0b7819 */ /* 0x001fe20000011448 */
[----:B-1----:R-:W-:-:S04]  /*fc20*/  IMAD.X R26, R8, 0x1, R3, P6 ;  /* 0x00000001081a7824 */ /* 0x002fc800030e0603 */
[----:B------:R-:W-:Y:S01]  /*fc30*/  IMAD.X R44, R11, 0x1, R3, P0 ;  /* 0x000000010b2c7824 */ /* 0x000fe200000e0603 */
[----:B------:R-:W-:Y:S01]  /*fc40*/  ISETP.GE.U32.AND P0, PT, R12, 0x7fffff03, PT ;  /* 0x7fffff030c00780c */ /* 0x000fe20003f06070 */
[----:B------:R-:W-:Y:S01]  /*fc50*/  @!P2 IMAD.MOV.U32 R12, RZ, RZ, R25 ;  /* 0x000000ffff0ca224 */ /* 0x000fe200078e0019 */
[----:B------:R0:W-:Y:S01]  /*fc60*/  STL [R1+0xf94], R24 ;  /* 0x000f941801007387 */ /* 0x0001e20000100800 */
[----:B------:R-:W-:-:S05]  /*fc70*/  @!P2 IMAD.MOV.U32 R13, RZ, RZ, R26 ;  /* 0x000000ffff0da224 */ /* 0x000fca00078e001a */
[----:B------:R1:W2:Y:S01]  /*fc80*/  @!P2 LDG.E.U8 R62, desc[UR20][R12.64] ;  /* 0x000000140c3ea981 */ /* 0x0002a2000c1e1100 */
[----:B0-----:R-:W-:-:S05]  /*fc90*/  IADD3 R24, P6, PT, R14, R2, RZ ;  /* 0x000000020e187210 */ /* 0x001fca0007fde0ff */
[----:B------:R-:W-:Y:S02]  /*fca0*/  IMAD.X R8, R8, 0x1, R4, P6 ;  /* 0x0000000108087824 */ /* 0x000fe400030e0604 */
[----:B-1----:R-:W-:Y:S02]  /*fcb0*/  @!P2 IMAD.MOV.U32 R12, RZ, RZ, R24 ;  /* 0x000000ffff0ca224 */ /* 0x002fe400078e0018 */
[----:B------:R-:W-:-:S05]  /*fcc0*/  @!P2 IMAD.MOV.U32 R13, RZ, RZ, R8 ;  /* 0x000000ffff0da224 */ /* 0x000fca00078e0008 */
[----:B------:R0:W2:Y:S04]  /*fcd0*/  @!P2 LDG.E.U8 R55, desc[UR20][R12.64] ;  /* 0x000000140c37a981 */ /* 0x0000a8000c1e1100 */
[----:B---3--:R-:W-:Y:S01]  /*fce0*/  STL [R1+0x1b74], R65 ;  /* 0x001b744101007387 */ /* 0x008fe20000100800 */
[----:B------:R-:W-:-:S03]  /*fcf0*/  IMAD R47, R6, 0x65, RZ ;  /* 0x00000065062f7824 */ /* 0x000fc600078e02ff */
[----:B----4-:R-:W-:Y:S04]  /*fd00*/  STL [R1+0x1b78], R63 ;  /* 0x001b783f01007387 */ /* 0x010fe80000100800 */
        /* <DEDUP_REMOVED lines=12> */
[----:B------:R-:W-:-:S02]  /*fdd0*/  SHF.R.S32.HI R42, RZ, 0x1f, R27 ;  /* 0x0000001fff2a7819 */ /* 0x000fc4000001141b */
[----:B------:R-:W-:Y:S02]  /*fde0*/  IADD3 R35, P2, PT, R27, R0, RZ ;  /* 0x000000001b237210 */ /* 0x000fe40007f5e0ff */
[----:B------:R-:W-:-:S03]  /*fdf0*/  PRMT R46, RZ, 0x7610, R46 ;  /* 0x00007610ff2e7816 */ /* 0x000fc6000000002e */
[----:B------:R-:W-:Y:S01]  /*fe00*/  IMAD.X R36, R42, 0x1, R3, P2 ;  /* 0x000000012a247824 */ /* 0x000fe200010e0603 */
[----:B------:R-:W-:Y:S01]  /*fe10*/  ISETP.GE.U32.AND P2, PT, R12, 0x7fffff7a, PT ;  /* 0x7fffff7a0c00780c */ /* 0x000fe20003f46070 */
[----:B------:R-:W-:Y:S01]  /*fe20*/  @!P1 IMAD.MOV.U32 R12, RZ, RZ, R26 ;  /* 0x000000ffff0c9224 */ /* 0x000fe200078e001a */
[----:B------:R-:W-:Y:S01]  /*fe30*/  PRMT R87, RZ, 0x7610, R87 ;  /* 0x00007610ff577816 */ /* 0x000fe20000000057 */
[----:B--2---:R-:W-:Y:S04]  /*fe40*/  STL [R1+0x1b7c], R62 ;  /* 0x001b7c3e01007387 */ /* 0x004fe80000100800 */
[----:B------:R0:W-:Y:S02]  /*fe50*/  STL [R1+0x1004], R8 ;  /* 0x0010040801007387 */ /* 0x0001e40000100800 */
[----:B0-----:R-:W-:-:S05]  /*fe60*/  SHF.R.S32.HI R8, RZ, 0x1f, R47 ;  /* 0x0000001fff087819 */ /* 0x001fca000001142f */
[C---:B------:R-:W-:Y:S01]  /*fe70*/  IMAD.X R30, R8.reuse, 0x1, R3, P6 ;  /* 0x00000001081e7824 */ /* 0x040fe200030e0603 */
[----:B------:R-:W-:Y:S01]  /*fe80*/  IADD3 R24, P6, PT, R47, R2, RZ ;  /* 0x000000022f187210 */ /* 0x000fe20007fde0ff */
[----:B------:R-:W-:Y:S02]  /*fe90*/  STL [R1+0x1b80], R55 ;  /* 0x001b803701007387 */ /* 0x000fe40000100800 */
[----:B------:R-:W-:Y:S02]  /*fea0*/  @!P1 IMAD.MOV.U32 R13, RZ, RZ, R30 ;  /* 0x000000ffff0d9224 */ /* 0x000fe400078e001e */
[----:B------:R-:W-:Y:S04]  /*feb0*/  STL [R1+0xbb8], R39 ;  /* 0x000bb82701007387 */ /* 0x000fe80000100800 */
[----:B------:R-:W-:Y:S04]  /*fec0*/  STL [R1+0xbb4], R40 ;  /* 0x000bb42801007387 */ /* 0x000fe80000100800 */
[----:B------:R0:W-:Y:S04]  /*fed0*/  STL [R1+0x1070], R26 ;  /* 0x0010701a01007387 */ /* 0x0001e80000100800 */
[----:B------:R1:W2:Y:S01]  /*fee0*/  @!P1 LDG.E.U8 R46, desc[UR20][R12.64] ;  /* 0x000000140c2e9981 */ /* 0x0002a2000c1e1100 */
[----:B0-----:R-:W-:-:S02]  /*fef0*/  IMAD.X R26, R8, 0x1, R4, P6 ;  /* 0x00000001081a7824 */ /* 0x001fc400030e0604 */
[----:B-1----:R-:W-:Y:S02]  /*ff00*/  @!P1 IMAD.MOV.U32 R12, RZ, RZ, R24 ;  /* 0x000000ffff0c9224 */ /* 0x002fe400078e0018 */
[----:B------:R-:W-:-:S05]  /*ff10*/  @!P1 IMAD.MOV.U32 R13, RZ, RZ, R26 ;  /* 0x000000ffff0d9224 */ /* 0x000fca00078e001a */
[----:B------:R0:W3:Y:S01]  /*ff20*/  @!P1 LDG.E.U8 R87, desc[UR20][R12.64] ;  /* 0x000000140c579981 */ /* 0x0000e2000c1e1100 */
[----:B------:R-:W-:-:S03]  /*ff30*/  IMAD R47, R6, 0x6d, RZ ;  /* 0x0000006d062f7824 */ /* 0x000fc600078e02ff */
[----:B------:R-:W-:Y:S02]  /*ff40*/  STL [R1+0xc38], R35 ;  /* 0x000c382301007387 */ /* 0x000fe40000100800 */
[----:B------:R-:W-:Y:S02]  /*ff50*/  SHF.R.S32.HI R8, RZ, 0x1f, R47 ;  /* 0x0000001fff087819 */ /* 0x000fe4000001142f */
[----:B------:R1:W-:Y:S04]  /*ff60*/  STL [R1+0x106c], R30 ;  /* 0x00106c1e01007387 */ /* 0x0003e80000100800 */
[----:B------:R-:W-:Y:S01]  /*ff70*/  STL [R1+0xc34], R36 ;  /* 0x000c342401007387 */ /* 0x000fe20000100800 */
[----:B-1----:R-:W-:-:S03]  /*ff80*/  IADD3 R30, P6, PT, R47, R0, RZ ;  /* 0x000000002f1e7210 */ /* 0x002fc60007fde0ff */
[----:B------:R1:W-:Y:S01]  /*ff90*/  STL [R1+0x1078], R24 ;  /* 0x0010781801007387 */ /* 0x0003e20000100800 */
[----:B------:R-:W-:Y:S01]  /*ffa0*/  PRMT R84, RZ, 0x7610, R84 ;  /* 0x00007610ff547816 */ /* 0x000fe20000000054 */
[----:B------:R-:W-:Y:S02]  /*ffb0*/  IMAD.X R31, R8, 0x1, R3, P6 ;  /* 0x00000001081f7824 */ /* 0x000fe400030e0603 */
[----:B0-----:R-:W-:Y:S01]  /*ffc0*/  @!P3 IMAD.MOV.U32 R12, RZ, RZ, R30 ;  /* 0x000000ffff0cb224 */ /* 0x001fe200078e001e */
[----:B-1----:R-:W-:Y:S01]  /*ffd0*/  IADD3 R24, P6, PT, R47, R2, RZ ;  /* 0x000000022f187210 */ /* 0x002fe20007fde0ff */
[----:B------:R-:W-:Y:S01]  /*ffe0*/  @!P3 IMAD.MOV.U32 R13, RZ, RZ, R31 ;  /* 0x000000ffff0db224 */ /* 0x000fe200078e001f */
[----:B------:R-:W-:-:S04]  /*fff0*/  PRMT R78, RZ, 0x7610, R78 ;  /* 0x00007610ff4e7816 */ /* 0x000fc8000000004e */
[----:B------:R0:W4:Y:S01]  /*10000*/  @!P3 LDG.E.U8 R84, desc[UR20][R12.64] ;  /* 0x000000140c54b981 */ /* 0x000122000c1e1100 */
[----:B------:R-:W-:Y:S02]  /*10010*/  IMAD R32, R6, 0x1e, RZ ;  /* 0x0000001e06207824 */ /* 0x000fe400078e02ff */
[----:B0-----:R-:W-:-:S03]  /*10020*/  @!P3 IMAD.MOV.U32 R12, RZ, RZ, R24 ;  /* 0x000000ffff0cb224 */ /* 0x001fc600078e0018 */
[----:B------:R-:W-:Y:S01]  /*10030*/  SHF.R.S32.HI R43, RZ, 0x1f, R32 ;  /* 0x0000001fff2b7819 */ /* 0x000fe20000011420 */
[C---:B------:R-:W-:Y:S02]  /*10040*/  VIADD R75, R21.reuse, 0xfffffff1 ;  /* 0xfffffff1154b7836 */ /* 0x040fe40000000000 */
[----:B------:R-:W-:-:S03]  /*10050*/  VIADD R47, R21, 0xffffffe1 ;  /* 0xffffffe1152f7836 */ /* 0x000fc60000000000 */
[----:B------:R-:W-:Y:S02]  /*10060*/  ISETP.GE.U32.AND P1, PT, R75, 0x7fffff72, PT ;  /* 0x7fffff724b00780c */ /* 0x000fe40003f26070 */
[----:B------:R-:W-:Y:S02]  /*10070*/  PRMT R75, RZ, 0x7610, R75 ;  /* 0x00007610ff4b7816 */ /* 0x000fe4000000004b */
[----:B------:R-:W-:Y:S02]  /*10080*/  PRMT R33, RZ, 0x7610, R33 ;  /* 0x00007610ff217816 */ /* 0x000fe40000000021 */
[----:B------:R-:W-:Y:S02]  /*10090*/  PRMT R16, RZ, 0x7610, R16 ;  /* 0x00007610ff107816 */ /* 0x000fe40000000010 */
[----:B------:R-:W-:Y:S02]  /*100a0*/  PRMT R7, RZ, 0x7610, R7 ;  /* 0x00007610ff077816 */ /* 0x000fe40000000007 */
[----:B------:R-:W-:-:S02]  /*100b0*/  PRMT R15, RZ, 0x7610, R15 ;  /* 0x00007610ff0f7816 */ /* 0x000fc4000000000f */
[----:B------:R-:W-:Y:S02]  /*100c0*/  PRMT R28, RZ, 0x7610, R28 ;  /* 0x00007610ff1c7816 */ /* 0x000fe4000000001c */
[----:B------:R-:W-:Y:S02]  /*100d0*/  PRMT R20, RZ, 0x7610, R20 ;  /* 0x00007610ff147816 */ /* 0x000fe40000000014 */
[----:B------:R-:W-:Y:S01]  /*100e0*/  PRMT R5, RZ, 0x7610, R5 ;  /* 0x00007610ff057816 */ /* 0x000fe20000000005 */
[C---:B------:R-:W-:Y:S02]  /*100f0*/  VIADD R54, R64.reuse, 0xf8 ;  /* 0x000000f840367836 */ /* 0x040fe40000000000 */
[----:B------:R-:W-:Y:S02]  /*10100*/  VIADD R89, R64, 0xf9 ;  /* 0x000000f940597836 */ /* 0x000fe40000000000 */
[----:B------:R-:W-:Y:S02]  /*10110*/  IMAD.MOV.U32 R88, RZ, RZ, R19 ;  /* 0x000000ffff587224 */ /* 0x000fe400078e0013 */
[----:B------:R-:W-:-:S02]  /*10120*/  IMAD R19, R6, 0xf, RZ ;  /* 0x0000000f06137824 */ /* 0x000fc400078e02ff */
[----:B------:R-:W-:Y:S02]  /*10130*/  IMAD.MOV.U32 R91, RZ, RZ, R22 ;  /* 0x000000ffff5b7224 */ /* 0x000fe400078e0016 */
[----:B------:R-:W-:Y:S02]  /*10140*/  IMAD.MOV.U32 R90, RZ, RZ, R18 ;  /* 0x000000ffff5a7224 */ /* 0x000fe400078e0012 */
[----:B------:R-:W-:Y:S02]  /*10150*/  IMAD R22, R6, 0x2e, RZ ;  /* 0x0000002e06167824 */ /* 0x000fe400078e02ff */
[----:B------:R-:W-:-:S03]  /*10160*/  IMAD.MOV.U32 R92, RZ, RZ, R23 ;  /* 0x000000ffff5c7224 */ /* 0x000fc600078e0017 */
[----:B------:R-:W-:Y:S01]  /*10170*/  SHF.R.S32.HI R23, RZ, 0x1f, R22 ;  /* 0x0000001fff177819 */ /* 0x000fe20000011416 */
[----:B------:R-:W-:Y:S02]  /*10180*/  IMAD.MOV.U32 R86, RZ, RZ, R88 ;  /* 0x000000ffff567224 */ /* 0x000fe400078e0058 */
[----:B------:R-:W-:Y:S01]  /*10190*/  IMAD.MOV.U32 R88, RZ, RZ, R53 ;  /* 0x000000ffff587224 */ /* 0x000fe200078e0035 */
[----:B------:R-:W-:Y:S01]  /*101a0*/  PRMT R29, RZ, 0x7610, R29 ;  /* 0x00007610ff1d7816 */ /* 0x000fe2000000001d */
[----:B------:R-:W-:Y:S02]  /*101b0*/  IMAD.MOV.U32 R85, RZ, RZ, R86 ;  /* 0x000000ffff557224 */ /* 0x000fe400078e0056 */
[----:B------:R-:W-:Y:S02]  /*101c0*/  IMAD.MOV.U32 R86, RZ, RZ, R88 ;  /* 0x000000ffff567224 */ /* 0x000fe400078e0058 */
[----:B------:R-:W-:Y:S01]  /*101d0*/  IMAD.MOV.U32 R82, RZ, RZ, R92 ;  /* 0x000000ffff527224 */ /* 0x000fe200078e005c */
[----:B--2---:R-:W-:Y:S04]  /*101e0*/  STL [R1+0x1b84], R46 ;  /* 0x001b842e01007387 */ /* 0x004fe80000100800 */
[----:B------:R0:W-:Y:S02]  /*101f0*/  STL [R1+0x1074], R26 ;  /* 0x0010741a01007387 */ /* 0x0001e40000100800 */
[----:B0-----:R-:W-:-:S04]  /*10200*/  IMAD.X R26, R8, 0x1, R4, P6 ;  /* 0x00000001081a7824 */ /* 0x001fc800030e0604 */
[----:B------:R-:W-:Y:S01]  /*10210*/  @!P3 IMAD.MOV.U32 R13, RZ, RZ, R26 ;  /* 0x000000ffff0db224 */ /* 0x000fe200078e001a */
[----:B---3--:R-:W-:Y:S04]  /*10220*/  STL [R1+0x1b88], R87 ;  /* 0x001b885701007387 */ /* 0x008fe80000100800 */
[----:B------:R-:W-:Y:S04]  /*10230*/  STL [R1+0x10dc], R30 ;  /* 0x0010dc1e01007387 */ /* 0x000fe80000100800 */
[----:B------:R0:W-:Y:S04]  /*10240*/  STL [R1+0x10d8], R31 ;  /* 0x0010d81f01007387 */ /* 0x0001e80000100800 */
[----:B------:R1:W-:Y:S04]  /*10250*/  STL [R1+0x10e4], R24 ;  /* 0x0010e41801007387 */ /* 0x0003e80000100800 */
[----:B------:R2:W3:Y:S01]  /*10260*/  @!P3 LDG.E.U8 R78, desc[UR20][R12.64] ;  /* 0x000000140c4eb981 */ /* 0x0004e2000c1e1100 */
[----:B0-----:R-:W-:-:S02]  /*10270*/  IADD3 R31, P6, PT, R32, R0, RZ ;  /* 0x00000000201f7210 */ /* 0x001fc40007fde0ff */
[----:B-1----:R-:W-:Y:S01]  /*10280*/  IADD3 R24, P3, PT, R72, R2, RZ ;  /* 0x0000000248187210 */ /* 0x002fe20007f7e0ff */
[----:B------:R0:W-:Y:S01]  /*10290*/  STL [R1+0x10e0], R26 ;  /* 0x0010e01a01007387 */ /* 0x0001e20000100800 */
[C---:B--2---:R-:W-:Y:S02]  /*102a0*/  IMAD R12, R6.reuse, 0x75, RZ ;  /* 0x00000075060c7824 */ /* 0x044fe400078e02ff */
[----:B------:R-:W-:Y:S02]  /*102b0*/  IMAD.X R34, R43, 0x1, R3, P6 ;  /* 0x000000012b227824 */ /* 0x000fe400030e0603 */
[----:B------:R-:W-:Y:S01]  /*102c0*/  IMAD R30, R6, 0x7d, RZ ;  /* 0x0000007d061e7824 */ /* 0x000fe200078e02ff */
[----:B------:R-:W-:Y:S01]  /*102d0*/  SHF.R.S32.HI R8, RZ, 0x1f, R12 ;  /* 0x0000001fff087819 */ /* 0x000fe2000001140c */
[----:B0-----:R-:W-:Y:S01]  /*102e0*/  IMAD.X R26, R11, 0x1, R4, P3 ;  /* 0x000000010b1a7824 */ /* 0x001fe200018e0604 */
[C---:B------:R-:W-:Y:S01]  /*102f0*/  IADD3 R48, P3, PT, R12.reuse, R0, RZ ;  /* 0x000000000c307210 */ /* 0x040fe20007f7e0ff */
[----:B------:R-:W-:Y:S01]  /*10300*/  VIADD R13, R21, 0xffffffe9 ;  /* 0xffffffe9150d7836 */ /* 0x000fe20000000000 */
[----:B------:R-:W-:-:S02]  /*10310*/  IADD3 R37, P6, PT, R12, R2, RZ ;  /* 0x000000020c257210 */ /* 0x000fc40007fde0ff */
[----:B------:R-:W-:Y:S01]  /*10320*/  SHF.R.S32.HI R11, RZ, 0x1f, R30 ;  /* 0x0000001fff0b7819 */ /* 0x000fe2000001141e */
[----:B------:R-:W-:Y:S01]  /*10330*/  IMAD.X R49, R8, 0x1, R3, P3 ;  /* 0x0000000108317824 */ /* 0x000fe200018e0603 */
[----:B------:R-:W-:Y:S01]  /*10340*/  IADD3 R45, P3, PT, R30, R0, RZ ;  /* 0x000000001e2d7210 */ /* 0x000fe20007f7e0ff */
[----:B------:R-:W-:Y:S01]  /*10350*/  IMAD.X R38, R8, 0x1, R4, P6 ;  /* 0x0000000108267824 */ /* 0x000fe200030e0604 */
[----:B------:R-:W-:Y:S01]  /*10360*/  ISETP.GE.U32.AND P6, PT, R13, 0x7fffff6a, PT ;  /* 0x7fffff6a0d00780c */ /* 0x000fe20003fc6070 */
[----:B------:R-:W-:Y:S02]  /*10370*/  @!P5 IMAD.MOV.U32 R12, RZ, RZ, R48 ;  /* 0x000000ffff0cd224 */ /* 0x000fe400078e0030 */
[----:B------:R-:W-:Y:S02]  /*10380*/  @!P5 IMAD.MOV.U32 R13, RZ, RZ, R49 ;  /* 0x000000ffff0dd224 */ /* 0x000fe400078e0031 */
[----:B------:R-:W-:Y:S01]  /*10390*/  IMAD.X R46, R11, 0x1, R3, P3 ;  /* 0x000000010b2e7824 */ /* 0x000fe200018e0603 */
[----:B------:R-:W-:-:S02]  /*103a0*/  ISETP.GE.U32.AND P3, PT, R47, 0x7fffff62, PT ;  /* 0x7fffff622f00780c */ /* 0x000fc40003f66070 */
[----:B------:R-:W-:Y:S01]  /*103b0*/  PRMT R47, RZ, 0x7610, R47 ;  /* 0x00007610ff2f7816 */ /* 0x000fe2000000002f */
[----:B------:R0:W2:Y:S02]  /*103c0*/  @!P5 LDG.E.U8 R75, desc[UR20][R12.64] ;  /* 0x000000140c4bd981 */ /* 0x0000a4000c1e1100 */
[----:B0-----:R-:W-:Y:S02]  /*103d0*/  @!P0 IMAD.MOV.U32 R12, RZ, RZ, R45 ;  /* 0x000000ffff0c8224 */ /* 0x001fe400078e002d */
[----:B------:R-:W-:-:S05]  /*103e0*/  @!P0 IMAD.MOV.U32 R13, RZ, RZ, R46 ;  /* 0x000000ffff0d8224 */ /* 0x000fca00078e002e */
[----:B------:R0:W2:Y:S02]  /*103f0*/  @!P0 LDG.E.U8 R47, desc[UR20][R12.64] ;  /* 0x000000140c2f8981 */ /* 0x0000a4000c1e1100 */
[----:B0-----:R-:W-:Y:S02]  /*10400*/  @!P2 IMAD.MOV.U32 R12, RZ, RZ, R41 ;  /* 0x000000ffff0ca224 */ /* 0x001fe400078e0029 */
[----:B------:R-:W-:-:S05]  /*10410*/  @!P2 IMAD.MOV.U32 R13, RZ, RZ, R44 ;  /* 0x000000ffff0da224 */ /* 0x000fca00078e002c */
[----:B------:R0:W2:Y:S01]  /*10420*/  @!P2 LDG.E.U8 R33, desc[UR20][R12.64] ;  /* 0x000000140c21a981 */ /* 0x0000a2000c1e1100 */
[----:B------:R-:W-:Y:S01]  /*10430*/  PRMT R72, RZ, 0x7610, R72 ;  /* 0x00007610ff487816 */ /* 0x000fe20000000048 */
[----:B0-----:R-:W-:Y:S02]  /*10440*/  @!P1 IMAD.MOV.U32 R12, RZ, RZ, R39 ;  /* 0x000000ffff0c9224 */ /* 0x001fe400078e0027 */
[----:B------:R-:W-:-:S05]  /*10450*/  @!P1 IMAD.MOV.U32 R13, RZ, RZ, R40 ;  /* 0x000000ffff0d9224 */ /* 0x000fca00078e0028 */
[----:B------:R0:W2:Y:S02]  /*10460*/  @!P1 LDG.E.U8 R16, desc[UR20][R12.64] ;  /* 0x000000140c109981 */ /* 0x0000a4000c1e1100 */
[----:B0-----:R-:W-:Y:S02]  /*10470*/  @!P5 IMAD.MOV.U32 R12, RZ, RZ, R37 ;  /* 0x000000ffff0cd224 */ /* 0x001fe400078e0025 */
[----:B------:R-:W-:-:S05]  /*10480*/  @!P5 IMAD.MOV.U32 R13, RZ, RZ, R38 ;  /* 0x000000ffff0dd224 */ /* 0x000fca00078e0026 */
[----:B------:R0:W2:Y:S01]  /*10490*/  @!P5 LDG.E.U8 R72, desc[UR20][R12.64] ;  /* 0x000000140c48d981 */ /* 0x0000a2000c1e1100 */
[----:B------:R-:W-:Y:S01]  /*104a0*/  IADD3 R30, P5, PT, R30, R2, RZ ;  /* 0x000000021e1e7210 */ /* 0x000fe20007fbe0ff */
[----:B0-----:R-:W-:Y:S02]  /*104b0*/  @!P6 IMAD.MOV.U32 R12, RZ, RZ, R35 ;  /* 0x000000ffff0ce224 */ /* 0x001fe400078e0023 */
[----:B------:R-:W-:Y:S01]  /*104c0*/  @!P6 IMAD.MOV.U32 R13, RZ, RZ, R36 ;  /* 0x000000ffff0de224 */ /* 0x000fe200078e0024 */
[----:B------:R-:W-:Y:S01]  /*104d0*/  STL [R1+0xcb8], R31 ;  /* 0x000cb81f01007387 */ /* 0x000fe20000100800 */
[----:B------:R-:W-:-:S03]  /*104e0*/  IMAD.X R11, R11, 0x1, R4, P5 ;  /* 0x000000010b0b7824 */ /* 0x000fc600028e0604 */
[----:B------:R0:W2:Y:S01]  /*104f0*/  @!P6 LDG.E.U8 R7, desc[UR20][R12.64] ;  /* 0x000000140c07e981 */ /* 0x0000a2000c1e1100 */
[----:B------:R-:W-:-:S03]  /*10500*/  PRMT R8, RZ, 0x7610, R8 ;  /* 0x00007610ff087816 */ /* 0x000fc60000000008 */
[----:B------:R-:W-:Y:S01]  /*10510*/  STL [R1+0xcb4], R34 ;  /* 0x000cb42201007387 */ /* 0x000fe20000100800 */
[----:B0-----:R-:W-:Y:S02]  /*10520*/  @!P3 IMAD.MOV.U32 R12, RZ, RZ, R31 ;  /* 0x000000ffff0cb224 */ /* 0x001fe400078e001f */
[----:B------:R-:W-:Y:S01]  /*10530*/  @!P3 IMAD.MOV.U32 R13, RZ, RZ, R34 ;  /* 0x000000ffff0db224 */ /* 0x000fe200078e0022 */
[----:B------:R-:W-:Y:S04]  /*10540*/  STL [R1+0x338], R24 ;  /* 0x0003381801007387 */ /* 0x000fe80000100800 */
[----:B------:R0:W2:Y:S01]  /*10550*/  @!P3 LDG.E.U8 R15, desc[UR20][R12.64] ;  /* 0x000000140c0fb981 */ /* 0x0000a2000c1e1100 */
[----:B------:R-:W-:-:S03]  /*10560*/  IADD3 R25, P5, PT, R25, R2, RZ ;  /* 0x0000000219197210 */ /* 0x000fc60007fbe0ff */
[----:B------:R-:W-:Y:S04]  /*10570*/  STL [R1+0x334], R26 ;  /* 0x0003341a01007387 */ /* 0x000fe80000100800 */
[----:B------:R-:W-:Y:S01]  /*10580*/  STL [R1+0x1140], R48 ;  /* 0x0011403001007387 */ /* 0x000fe20000100800 */
[----:B0-----:R-:W-:Y:S02]  /*10590*/  @!P0 IMAD.MOV.U32 R12, RZ, RZ, R30 ;  /* 0x000000ffff0c8224 */ /* 0x001fe400078e001e */
[----:B------:R-:W-:Y:S01]  /*105a0*/  @!P0 IMAD.MOV.U32 R13, RZ, RZ, R11 ;  /* 0x000000ffff0d8224 */ /* 0x000fe200078e000b */
[----:B------:R-:W-:Y:S04]  /*105b0*/  STL [R1+0x1148], R37 ;  /* 0x0011482501007387 */ /* 0x000fe80000100800 */
[----:B------:R-:W-:Y:S04]  /*105c0*/  STL [R1+0x113c], R49 ;  /* 0x00113c3101007387 */ /* 0x000fe80000100800 */
[----:B------:R-:W-:Y:S01]  /*105d0*/  STL [R1+0x11b0], R45 ;  /* 0x0011b02d01007387 */ /* 0x000fe20000100800 */
[----:B------:R-:W-:-:S03]  /*105e0*/  IMAD.X R14, R14, 0x1, R4, P5 ;  /* 0x000000010e0e7824 */ /* 0x000fc600028e0604 */
[----:B------:R-:W-:Y:S04]  /*105f0*/  STL [R1+0x1144], R38 ;  /* 0x0011442601007387 */ /* 0x000fe80000100800 */
[----:B------:R0:W2:Y:S04]  /*10600*/  @!P0 LDG.E.U8 R8, desc[UR20][R12.64] ;  /* 0x000000140c088981 */ /* 0x0000a8000c1e1100 */
[----:B------:R-:W-:Y:S04]  /*10610*/  STL [R1+0x11ac], R46 ;  /* 0x0011ac2e01007387 */ /* 0x000fe80000100800 */
[----:B------:R-:W-:Y:S01]  /*10620*/  STL [R1+0x11b8], R30 ;  /* 0x0011b81e01007387 */ /* 0x000fe20000100800 */
[----:B0-----:R-:W-:-:S02]  /*10630*/  @!P2 IMAD.MOV.U32 R12, RZ, RZ, R24 ;  /* 0x000000ffff0ca224 */ /* 0x001fc400078e0018 */
[----:B------:R-:W-:Y:S01]  /*10640*/  @!P2 IMAD.MOV.U32 R13, RZ, RZ, R26 ;  /* 0x000000ffff0da224 */ /* 0x000fe200078e001a */
[----:B------:R0:W-:Y:S04]  /*10650*/  STL [R1+0x11b4], R11 ;  /* 0x0011b40b01007387 */ /* 0x0001e80000100800 */
[----:B------:R1:W2:Y:S01]  /*10660*/  @!P2 LDG.E.U8 R28, desc[UR20][R12.64] ;  /* 0x000000140c1ca981 */ /* 0x0002a2000c1e1100 */
[----:B0-----:R-:W-:Y:S01]  /*10670*/  IADD3 R11, P0, PT, R27, R2, RZ ;  /* 0x000000021b0b7210 */ /* 0x001fe20007f1e0ff */
[----:B-1----:R-:W-:Y:S02]  /*10680*/  @!P1 IMAD.MOV.U32 R12, RZ, RZ, R25 ;  /* 0x000000ffff0c9224 */ /* 0x002fe400078e0019 */
[----:B------:R-:W-:Y:S02]  /*10690*/  @!P1 IMAD.MOV.U32 R13, RZ, RZ, R14 ;  /* 0x000000ffff0d9224 */ /* 0x000fe400078e000e */
[----:B------:R-:W-:Y:S01]  /*106a0*/  IMAD.X R24, R42, 0x1, R4, P0 ;  /* 0x000000012a187824 */ /* 0x000fe200000e0604 */
[----:B------:R-:W-:Y:S04]  /*106b0*/  STL [R1+0xbc0], R25 ;  /* 0x000bc01901007387 */ /* 0x000fe80000100800 */
[----:B------:R0:W2:Y:S04]  /*106c0*/  @!P1 LDG.E.U8 R20, desc[UR20][R12.64] ;  /* 0x000000140c149981 */ /* 0x0000a8000c1e1100 */
[----:B------:R1:W-:Y:S01]  /*106d0*/  STL [R1+0xbbc], R14 ;  /* 0x000bbc0e01007387 */ /* 0x0003e20000100800 */
[----:B0-----:R-:W-:-:S02]  /*106e0*/  @!P6 IMAD.MOV.U32 R12, RZ, RZ, R11 ;  /* 0x000000ffff0ce224 */ /* 0x001fc400078e000b */
[----:B------:R-:W-:Y:S02]  /*106f0*/  @!P6 IMAD.MOV.U32 R13, RZ, RZ, R24 ;  /* 0x000000ffff0de224 */ /* 0x000fe400078e0018 */
[C---:B-1----:R-:W-:Y:S01]  /*10700*/  VIADD R14, R64.reuse, 0xf2 ;  /* 0x000000f2400e7836 */ /* 0x042fe20000000000 */
[----:B------:R0:W-:Y:S04]  /*10710*/  STL [R1+0xc40], R11 ;  /* 0x000c400b01007387 */ /* 0x0001e80000100800 */
[----:B------:R-:W-:Y:S04]  /*10720*/  STL [R1+0xc3c], R24 ;  /* 0x000c3c1801007387 */ /* 0x000fe80000100800 */
[----:B------:R1:W2:Y:S01]  /*10730*/  @!P6 LDG.E.U8 R5, desc[UR20][R12.64] ;  /* 0x000000140c05e981 */ /* 0x0002a2000c1e1100 */
[----:B0-----:R-:W-:-:S03]  /*10740*/  VIADD R11, R64, 0xf3 ;  /* 0x000000f3400b7836 */ /* 0x001fc60000000000 */
[----:B------:R0:W-:Y:S01]  /*10750*/  STL [R1+0x1580], R14 ;  /* 0x0015800e01007387 */ /* 0x0001e20000100800 */
[----:B-1----:R-:W-:-:S03]  /*10760*/  IABS R13, R14 ;  /* 0x0000000e000d7213 */ /* 0x002fc60000000000 */
[----:B------:R-:W-:Y:S01]  /*10770*/  STL [R1+0x1590], R11 ;  /* 0x0015900b01007387 */ /* 0x000fe20000100800 */
[----:B0-----:R-:W-:-:S03]  /*10780*/  VIADD R14, R64, 0xfa ;  /* 0x000000fa400e7836 */ /* 0x001fc60000000000 */
[----:B------:R-:W-:Y:S01]  /*10790*/  STL [R1+0x158c], R54 ;  /* 0x00158c3601007387 */ /* 0x000fe20000100800 */
[----:B------:R-:W-:-:S03]  /*107a0*/  IMAD.HI.U32 R25, R10, R13, RZ ;  /* 0x0000000d0a197227 */ /* 0x000fc600078e00ff */
[----:B------:R0:W-:Y:S01]  /*107b0*/  STL [R1+0x1584], R14 ;  /* 0x0015840e01007387 */ /* 0x0001e20000100800 */
[----:B------:R-:W-:Y:S01]  /*107c0*/  IMAD.MOV R30, RZ, RZ, -R25 ;  /* 0x000000ffff1e7224 */ /* 0x000fe200078e0a19 */
[----:B0-----:R-:W-:-:S05]  /*107d0*/  IABS R14, R14 ;  /* 0x0000000e000e7213 */ /* 0x001fca0000000000 */
[----:B------:R-:W-:Y:S01]  /*107e0*/  IMAD.HI.U32 R25, R10, R14, RZ ;  /* 0x0000000e0a197227 */ /* 0x000fe200078e00ff */
[----:B------:R-:W-:-:S03]  /*107f0*/  IABS R42, R11 ;  /* 0x0000000b002a7213 */ /* 0x000fc60000000000 */
[----:B------:R-:W-:Y:S01]  /*10800*/  IMAD.MOV R25, RZ, RZ, -R25 ;  /* 0x000000ffff197224 */ /* 0x000fe200078e0a19 */
[----:B------:R-:W-:Y:S01]  /*10810*/  IABS R12, R89 ;  /* 0x00000059000c7213 */ /* 0x000fe20000000000 */
[----:B------:R-:W-:-:S04]  /*10820*/  IMAD.HI.U32 R24, R10, R42, RZ ;  /* 0x0000002a0a187227 */ /* 0x000fc800078e00ff */
[----:B------:R-:W-:Y:S02]  /*10830*/  IMAD R14, R9, R25, R14 ;  /* 0x00000019090e7224 */ /* 0x000fe400078e020e */
[----:B------:R-:W-:Y:S01]  /*10840*/  IMAD R25, R6, 0x7, RZ ;  /* 0x0000000706197824 */ /* 0x000fe200078e02ff */
[----:B------:R-:W-:Y:S01]  /*10850*/  IABS R11, R54 ;  /* 0x00000036000b7213 */ /* 0x000fe20000000000 */
[----:B------:R-:W-:-:S03]  /*10860*/  IMAD.HI.U32 R26, R10, R12, RZ ;  /* 0x0000000c0a1a7227 */ /* 0x000fc600078e00ff */
[----:B------:R-:W-:Y:S01]  /*10870*/  SHF.R.S32.HI R59, RZ, 0x1f, R25 ;  /* 0x0000001fff3b7819 */ /* 0x000fe20000011419 */
[----:B------:R-:W-:Y:S01]  /*10880*/  IMAD.MOV R24, RZ, RZ, -R24 ;  /* 0x000000ffff187224 */ /* 0x000fe200078e0a18 */
[----:B------:R-:W-:Y:S01]  /*10890*/  IADD3 R60, P0, PT, R25, R0, RZ ;  /* 0x00000000193c7210 */ /* 0x000fe20007f1e0ff */
[C---:B------:R-:W-:Y:S02]  /*108a0*/  IMAD R36, R6.reuse, 0x26, RZ ;  /* 0x0000002606247824 */ /* 0x040fe400078e02ff */
[----:B------:R-:W-:Y:S02]  /*108b0*/  IMAD R13, R9, R30, R13 ;  /* 0x0000001e090d7224 */ /* 0x000fe400078e020d */
[----:B------:R-:W-:Y:S02]  /*108c0*/  IMAD.MOV R26, RZ, RZ, -R26 ;  /* 0x000000ffff1a7224 */ /* 0x000fe400078e0a1a */
[----:B------:R-:W-:Y:S01]  /*108d0*/  IMAD R48, R6, 0x17, RZ ;  /* 0x0000001706307824 */ /* 0x000fe200078e02ff */
[----:B------:R-:W-:Y:S01]  /*108e0*/  SHF.R.S32.HI R49, RZ, 0x1f, R19 ;  /* 0x0000001fff317819 */ /* 0x000fe20000011413 */
[----:B------:R-:W-:Y:S01]  /*108f0*/  IMAD.HI.U32 R27, R10, R11, RZ ;  /* 0x0000000b0a1b7227 */ /* 0x000fe200078e00ff */
[----:B------:R-:W-:-:S03]  /*10900*/  IADD3 R56, P2, PT, R19, R0, RZ ;  /* 0x0000000013387210 */ /* 0x000fc60007f5e0ff */
[----:B------:R-:W-:Y:S02]  /*10910*/  IMAD R42, R9, R24, R42 ;  /* 0x00000018092a7224 */ /* 0x000fe400078e022a */
[C---:B------:R-:W-:Y:S01]  /*10920*/  IMAD R40, R6.reuse, 0x1f, RZ ;  /* 0x0000001f06287824 */ /* 0x040fe200078e02ff */
[----:B------:R-:W-:Y:S01]  /*10930*/  STL [R1+0x1588], R89 ;  /* 0x0015885901007387 */ /* 0x000fe20000100800 */
[----:B------:R-:W-:Y:S01]  /*10940*/  IMAD R30, R6, 0x27, RZ ;  /* 0x00000027061e7824 */ /* 0x000fe200078e02ff */
[----:B------:R-:W-:Y:S01]  /*10950*/  SHF.R.S32.HI R37, RZ, 0x1f, R36 ;  /* 0x0000001fff257819 */ /* 0x000fe20000011424 */
[----:B------:R-:W-:Y:S01]  /*10960*/  IMAD.X R61, R59, 0x1, R3, P0 ;  /* 0x000000013b3d7824 */ /* 0x000fe200000e0603 */
[----:B------:R-:W-:Y:S01]  /*10970*/  IADD3 R38, P0, PT, R36, R0, RZ ;  /* 0x0000000024267210 */ /* 0x000fe20007f1e0ff */
[----:B------:R-:W-:Y:S01]  /*10980*/  IMAD R12, R9, R26, R12 ;  /* 0x0000001a090c7224 */ /* 0x000fe200078e020c */
[----:B------:R-:W-:Y:S01]  /*10990*/  STL [R1+0x1804], R13 ;  /* 0x0018040d01007387 */ /* 0x000fe20000100800 */
[----:B------:R-:W-:Y:S01]  /*109a0*/  IMAD.MOV R27, RZ, RZ, -R27 ;  /* 0x000000ffff1b7224 */ /* 0x000fe200078e0a1b */
[----:B------:R-:W-:Y:S01]  /*109b0*/  SHF.R.S32.HI R46, RZ, 0x1f, R48 ;  /* 0x0000001fff2e7819 */ /* 0x000fe20000011430 */
[----:B------:R-:W-:Y:S01]  /*109c0*/  IMAD R26, R6, 0x2f, RZ ;  /* 0x0000002f061a7824 */ /* 0x000fe200078e02ff */
[-C--:B------:R-:W-:Y:S01]  /*109d0*/  IADD3 R50, P1, PT, R48, R0.reuse, RZ ;  /* 0x0000000030327210 */ /* 0x080fe20007f3e0ff */
[----:B------:R-:W-:Y:S01]  /*109e0*/  STL [R1+0x1808], R42 ;  /* 0x0018082a01007387 */ /* 0x000fe20000100800 */
[----:B------:R-:W-:Y:S01]  /*109f0*/  SHF.R.S32.HI R41, RZ, 0x1f, R40 ;  /* 0x0000001fff297819 */ /* 0x000fe20000011428 */
[----:B------:R-:W-:Y:S01]  /*10a00*/  IMAD.X R57, R49, 0x1, R3, P2 ;  /* 0x0000000131397824 */ /* 0x000fe200010e0603 */
[-C--:B------:R-:W-:Y:S01]  /*10a10*/  IADD3 R44, P5, PT, R40, R0.reuse, RZ ;  /* 0x00000000282c7210 */ /* 0x080fe20007fbe0ff */
[----:B------:R-:W-:Y:S01]  /*10a20*/  STL [R1+0x180c], R14 ;  /* 0x00180c0e01007387 */ /* 0x000fe20000100800 */
[----:B------:R-:W-:Y:S01]  /*10a30*/  VIADD R24, R21, 0xfffffff8 ;  /* 0xfffffff815187836 */ /* 0x000fe20000000000 */
[----:B------:R-:W-:Y:S01]  /*10a40*/  SHF.R.S32.HI R31, RZ, 0x1f, R30 ;  /* 0x0000001fff1f7819 */ /* 0x000fe2000001141e */
[----:B------:R-:W-:Y:S01]  /*10a50*/  IMAD R11, R9, R27, R11 ;  /* 0x0000001b090b7224 */ /* 0x000fe200078e020b */
[----:B------:R-:W-:Y:S01]  /*10a60*/  STL [R1+0x1814], R14 ;  /* 0x0018140e01007387 */ /* 0x000fe20000100800 */
[-C--:B------:R-:W-:Y:S01]  /*10a70*/  IADD3 R34, P2, PT, R30, R0.reuse, RZ ;  /* 0x000000001e227210 */ /* 0x080fe20007f5e0ff */
[--C-:B------:R-:W-:Y:S01]  /*10a80*/  IMAD.X R39, R37, 0x1, R3.reuse, P0 ;  /* 0x0000000125277824 */ /* 0x100fe200000e0603 */
[----:B------:R-:W-:Y:S01]  /*10a90*/  SHF.R.S32.HI R27, RZ, 0x1f, R26 ;  /* 0x0000001fff1b7819 */ /* 0x000fe2000001141a */
[----:B------:R-:W-:Y:S01]  /*10aa0*/  STL [R1+0x340], R60 ;  /* 0x0003403c01007387 */ /* 0x000fe20000100800 */
[----:B------:R-:W-:Y:S01]  /*10ab0*/  IMAD.X R51, R46, 0x1, R3, P1 ;  /* 0x000000012e337824 */ /* 0x000fe200008e0603 */
[----:B------:R-:W-:-:S02]  /*10ac0*/  IADD3 R18, P0, PT, R26, R0, RZ ;  /* 0x000000001a127210 */ /* 0x000fc40007f1e0ff */
[----:B------:R-:W-:Y:S01]  /*10ad0*/  STL [R1+0xbc8], R56 ;  /* 0x000bc83801007387 */ /* 0x000fe20000100800 */
[--C-:B------:R-:W-:Y:S01]  /*10ae0*/  IMAD.X R45, R41, 0x1, R3.reuse, P5 ;  /* 0x00000001292d7824 */ /* 0x100fe200028e0603 */
[----:B------:R-:W-:Y:S02]  /*10af0*/  ISETP.GE.U32.AND P6, PT, R24, 0x7fffff79, PT ;  /* 0x7fffff791800780c */ /* 0x000fe40003fc6070 */
[----:B------:R-:W-:Y:S01]  /*10b00*/  STL [R1+0x33c], R61 ;  /* 0x00033c3d01007387 */ /* 0x000fe20000100800 */
[--C-:B------:R-:W-:Y:S01]  /*10b10*/  IMAD.X R35, R31, 0x1, R3.reuse, P2 ;  /* 0x000000011f237824 */ /* 0x100fe200010e0603 */
[----:B------:R-:W-:Y:S02]  /*10b20*/  IADD3 R24, P1, PT, R22, R0, RZ ;  /* 0x0000000016187210 */ /* 0x000fe40007f3e0ff */
[----:B------:R-:W-:Y:S01]  /*10b30*/  STL [R1+0xc48], R50 ;  /* 0x000c483201007387 */ /* 0x000fe20000100800 */
[----:B------:R-:W-:Y:S01]  /*10b40*/  IADD3 R52, P2, PT, R19, R2, RZ ;  /* 0x0000000213347210 */ /* 0x000fe20007f5e0ff */
[----:B------:R-:W-:-:S02]  /*10b50*/  IMAD.X R19, R27, 0x1, R3, P0 ;  /* 0x000000011b137824 */ /* 0x000fc400000e0603 */
[----:B------:R-:W-:Y:S01]  /*10b60*/  STL [R1+0xbc4], R57 ;  /* 0x000bc43901007387 */ /* 0x000fe20000100800 */
[----:B------:R-:W-:-:S03]  /*10b70*/  IADD3 R48, P0, PT, R48, R2, RZ ;  /* 0x0000000230307210 */ /* 0x000fc60007f1e0ff */
[----:B------:R-:W-:Y:S01]  /*10b80*/  STL [R1+0xcc8], R44 ;  /* 0x000cc82c01007387 */ /* 0x000fe20000100800 */
[----:B------:R-:W-:-:S03]  /*10b90*/  IADD3 R58, P5, PT, R25, R2, RZ ;  /* 0x00000002193a7210 */ /* 0x000fc60007fbe0ff */
[----:B------:R-:W-:Y:S01]  /*10ba0*/  STL [R1+0xc44], R51 ;  /* 0x000c443301007387 */ /* 0x000fe20000100800 */
[----:B------:R-:W-:-:S03]  /*10bb0*/  IMAD.X R25, R23, 0x1, R3, P1 ;  /* 0x0000000117197824 */ /* 0x000fc600008e0603 */
[----:B------:R-:W-:Y:S01]  /*10bc0*/  STL [R1+0xd20], R38 ;  /* 0x000d202601007387 */ /* 0x000fe20000100800 */
[----:B------:R-:W-:-:S03]  /*10bd0*/  IMAD.X R53, R49, 0x1, R4, P2 ;  /* 0x0000000131357824 */ /* 0x000fc600010e0604 */
[----:B------:R-:W-:Y:S01]  /*10be0*/  STL [R1+0xcc4], R45 ;  /* 0x000cc42d01007387 */ /* 0x000fe20000100800 */
[----:B------:R-:W-:-:S03]  /*10bf0*/  IADD3 R32, P2, PT, R32, R2, RZ ;  /* 0x0000000220207210 */ /* 0x000fc60007f5e0ff */
[----:B------:R-:W-:Y:S01]  /*10c00*/  STL [R1+0xd30], R34 ;  /* 0x000d302201007387 */ /* 0x000fe20000100800 */
[----:B------:R-:W-:-:S03]  /*10c10*/  IMAD.X R49, R46, 0x1, R4, P0 ;  /* 0x000000012e317824 */ /* 0x000fc600000e0604 */
[----:B------:R-:W-:Y:S01]  /*10c20*/  STL [R1+0xd1c], R39 ;  /* 0x000d1c2701007387 */ /* 0x000fe20000100800 */
[----:B------:R-:W-:-:S03]  /*10c30*/  IADD3 R40, P0, PT, R40, R2, RZ ;  /* 0x0000000228287210 */ /* 0x000fc60007f1e0ff */
[----:B------:R-:W-:Y:S01]  /*10c40*/  STL [R1+0xd80], R24 ;  /* 0x000d801801007387 */ /* 0x000fe20000100800 */
[----:B------:R-:W-:-:S03]  /*10c50*/  IMAD.X R59, R59, 0x1, R4, P5 ;  /* 0x000000013b3b7824 */ /* 0x000fc600028e0604 */
[----:B------:R-:W-:Y:S04]  /*10c60*/  STL [R1+0xd2c], R35 ;  /* 0x000d2c2301007387 */ /* 0x000fe80000100800 */
        /* <DEDUP_REMOVED lines=8> */
[----:B------:R-:W-:Y:S04]  /*10cf0*/  STL [R1+0xd8c], R19 ;  /* 0x000d8c1301007387 */ /* 0x000fe80000100800 */
[----:B------:R-:W-:Y:S04]  /*10d00*/  STL [R1+0xc50], R48 ;  /* 0x000c503001007387 */ /* 0x000fe80000100800 */
[----:B------:R-:W-:Y:S01]  /*10d10*/  STL [R1+0x344], R59 ;  /* 0x0003443b01007387 */ /* 0x000fe20000100800 */
[----:B------:R-:W-:-:S03]  /*10d20*/  IMAD.X R37, R37, 0x1, R4, P2 ;  /* 0x0000000125257824 */ /* 0x000fc600010e0604 */
[----:B------:R-:W-:Y:S01]  /*10d30*/  STL [R1+0xbcc], R53 ;  /* 0x000bcc3501007387 */ /* 0x000fe20000100800 */
[----:B------:R-:W-:-:S03]  /*10d40*/  IADD3 R22, P2, PT, R22, R2, RZ ;  /* 0x0000000216167210 */ /* 0x000fc60007f5e0ff */
[----:B------:R0:W-:Y:S01]  /*10d50*/  STL [R1+0xcc0], R32 ;  /* 0x000cc02001007387 */ /* 0x0001e20000100800 */
[----:B------:R-:W-:-:S03]  /*10d60*/  IMAD.X R31, R31, 0x1, R4, P0 ;  /* 0x000000011f1f7824 */ /* 0x000fc600000e0604 */
[----:B------:R-:W-:Y:S01]  /*10d70*/  STL [R1+0xc4c], R49 ;  /* 0x000c4c3101007387 */ /* 0x000fe20000100800 */
[----:B------:R-:W-:-:S03]  /*10d80*/  IADD3 R26, P0, PT, R26, R2, RZ ;  /* 0x000000021a1a7210 */ /* 0x000fc60007f1e0ff */
[----:B------:R-:W-:Y:S01]  /*10d90*/  STL [R1+0xcd0], R40 ;  /* 0x000cd02801007387 */ /* 0x000fe20000100800 */
[----:B------:R-:W-:-:S03]  /*10da0*/  VIADD R43, R21, 0xffffffe0 ;  /* 0xffffffe0152b7836 */ /* 0x000fc60000000000 */
[----:B------:R-:W-:Y:S04]  /*10db0*/  STL [R1+0xcbc], R46 ;  /* 0x000cbc2e01007387 */ /* 0x000fe80000100800 */
[----:B------:R-:W-:Y:S01]  /*10dc0*/  STL [R1+0xd28], R36 ;  /* 0x000d282401007387 */ /* 0x000fe20000100800 */
[----:B------:R-:W-:-:S03]  /*10dd0*/  IMAD.X R23, R23, 0x1, R4, P2 ;  /* 0x0000000117177824 */ /* 0x000fc600010e0604 */
[----:B------:R-:W-:Y:S01]  /*10de0*/  STL [R1+0xccc], R41 ;  /* 0x000ccc2901007387 */ /* 0x000fe20000100800 */
[----:B------:R-:W-:-:S03]  /*10df0*/  IMAD.X R27, R27, 0x1, R4, P0 ;  /* 0x000000011b1b7824 */ /* 0x000fc600000e0604 */
[----:B------:R-:W-:Y:S04]  /*10e00*/  STL [R1+0xd38], R30 ;  /* 0x000d381e01007387 */ /* 0x000fe80000100800 */
[----:B------:R-:W-:Y:S01]  /*10e10*/  STL [R1+0xd24], R37 ;  /* 0x000d242501007387 */ /* 0x000fe20000100800 */
[----:B------:R-:W-:-:S03]  /*10e20*/  ISETP.GE.U32.AND P2, PT, R43, 0x7fffff61, PT ;  /* 0x7fffff612b00780c */ /* 0x000fc60003f46070 */
[----:B------:R-:W-:Y:S01]  /*10e30*/  STL [R1+0xd88], R22 ;  /* 0x000d881601007387 */ /* 0x000fe20000100800 */
[----:B------:R-:W-:-:S03]  /*10e40*/  @!P3 IMAD.MOV.U32 R62, RZ, RZ, R32 ;  /* 0x000000ffff3eb224 */ /* 0x000fc600078e0020 */
[----:B------:R-:W-:Y:S01]  /*10e50*/  STL [R1+0xd34], R31 ;  /* 0x000d341f01007387 */ /* 0x000fe20000100800 */
[----:B------:R-:W-:-:S03]  /*10e60*/  @!P3 IMAD.MOV.U32 R63, RZ, RZ, R46 ;  /* 0x000000ffff3fb224 */ /* 0x000fc600078e002e */
[----:B------:R-:W2:Y:S01]  /*10e70*/  LDL.LU R83, [R1+0x578] ;  /* 0x0005780001537983 */ /* 0x000ea20000300800 */
[----:B------:R-:W-:-:S03]  /*10e80*/  VIADD R43, R21, 0xffffffd8 ;  /* 0xffffffd8152b7836 */ /* 0x000fc60000000000 */
[----:B------:R-:W3:Y:S04]  /*10e90*/  LDL.LU R88, [R1+0x574] ;  /* 0x0005740001587983 */ /* 0x000ee80000300800 */
[----:B------:R-:W-:Y:S04]  /*10ea0*/  STL [R1+0xd98], R26 ;  /* 0x000d981a01007387 */ /* 0x000fe80000100800 */
[----:B------:R-:W-:Y:S04]  /*10eb0*/  STL [R1+0xd84], R23 ;  /* 0x000d841701007387 */ /* 0x000fe80000100800 */
[----:B------:R-:W-:Y:S04]  /*10ec0*/  STL [R1+0xd94], R27 ;  /* 0x000d941b01007387 */ /* 0x000fe80000100800 */
[----:B------:R-:W4:Y:S04]  /*10ed0*/  LDL.LU R92, [R1+0x570] ;  /* 0x00057000015c7983 */ /* 0x000f280000300800 */
[----:B------:R-:W4:Y:S01]  /*10ee0*/  @!P3 LDG.E.U8 R29, desc[UR20][R62.64] ;  /* 0x000000143e1db981 */ /* 0x000f22000c1e1100 */
[----:B------:R-:W-:-:S03]  /*10ef0*/  ISETP.GE.U32.AND P3, PT, R43, 0x7fffff59, PT ;  /* 0x7fffff592b00780c */ /* 0x000fc60003f66070 */
[----:B------:R-:W4:Y:S01]  /*10f00*/  LDL.LU R43, [R1+0x56c] ;  /* 0x00056c00012b7983 */ /* 0x000f220000300800 */
[----:B0-----:R-:W0:Y:S01]  /*10f10*/  S2R R32, SR_TID.X ;  /* 0x0000000000207919 */ /* 0x001e220000002100 */
[----:B------:R-:W-:-:S04]  /*10f20*/  @!UP1 UIADD3 UR4, UPT, UPT, -UR7, 0x100000, URZ ;  /* 0x0010000007049890 */ /* 0x000fc8000fffe1ff */
[----:B------:R-:W-:Y:S02]  /*10f30*/  @!UP1 USHF.L.U32 UR5, UR4, 0xb, URZ ;  /* 0x0000000b04059899 */ /* 0x000fe400080006ff */
[----:B------:R-:W-:Y:S01]  /*10f40*/  @!UP1 USHF.L.U32 UR4, UR4, 0x1, URZ ;  /* 0x0000000104049899 */ /* 0x000fe200080006ff */
[----:B------:R-:W-:Y:S01]  /*10f50*/  VOTEU.ALL UP1, P4 ;  /* 0x0000000000ff7886 */ /* 0x000fe20002020000 */
[----:B------:R-:W-:Y:S01]  /*10f60*/  VIADD R55, R21, 0xfffffff0 ;  /* 0xfffffff015377836 */ /* 0x000fe20000000000 */
[----:B------:R-:W1:Y:S09]  /*10f70*/  LDCU UR7, c[0x0][0x3b0] ;  /* 0x00007600ff0777ac */ /* 0x000e720008000800 */
[----:B------:R0:W1:Y:S02]  /*10f80*/  @!UP1 SYNCS.EXCH.64 URZ, [UR9+0x20008], UR4 ;  /* 0x0200080409ff95b2 */ /* 0x0000640008000100 */
[----:B0-----:R-:W-:Y:S01]  /*10f90*/  LOP3.LUT R32, R32, 0x7f, RZ, 0xc0, !PT ;  /* 0x0000007f20207812 */ /* 0x001fe200078ec0ff */
[----:B------:R-:W0:Y:S04]  /*10fa0*/  LDCU UR4, c[0x0][0x3b0] ;  /* 0x00007600ff0477ac */ /* 0x000e280008000800 */
[----:B------:R-:W-:Y:S01]  /*10fb0*/  STS.U8 [R32+UR9], R85 ;  /* 0x0000005520007988 */ /* 0x000fe20008000009 */
[----:B------:R-:W-:Y:S01]  /*10fc0*/  ISETP.GE.U32.AND P1, PT, R55, 0x7fffff71, PT ;  /* 0x7fffff713700780c */ /* 0x000fe20003f26070 */
[----:B------:R-:W0:Y:S02]  /*10fd0*/  LDCU UR5, c[0x0][0x3b0] ;  /* 0x00007600ff0577ac */ /* 0x000e240008000800 */
[----:B------:R1:W-:Y:S04]  /*10fe0*/  STS.U8 [R32+UR9+0x4000], R91 ;  /* 0x0040005b20007988 */ /* 0x0003e80008000009 */
[----:B------:R0:W-:Y:S04]  /*10ff0*/  STS.U8 [R32+UR9+0x400], R90 ;  /* 0x0004005a20007988 */ /* 0x0001e80008000009 */
[----:B-1----:R-:W4:Y:S04]  /*11000*/  LDL.LU R91, [R1+0x560] ;  /* 0x00056000015b7983 */ /* 0x002f280000300800 */
[----:B------:R-:W4:Y:S04]  /*11010*/  LDL.LU R81, [R1+0x558] ;  /* 0x0005580001517983 */ /* 0x000f280000300800 */
[----:B0-----:R-:W4:Y:S04]  /*11020*/  LDL.LU R90, [R1+0x54c] ;  /* 0x00054c00015a7983 */ /* 0x001f280000300800 */
[----:B------:R0:W-:Y:S04]  /*11030*/  STS.U8 [R32+UR9+0x4400], R86 ;  /* 0x0044005620007988 */ /* 0x0001e80008000009 */
[----:B------:R-:W4:Y:S04]  /*11040*/  LDL.LU R85, [R1+0x550] ;  /* 0x0005500001557983 */ /* 0x000f280000300800 */
[----:B0-----:R-:W4:Y:S04]  /*11050*/  LDL.LU R86, [R1+0x548] ;  /* 0x0005480001567983 */ /* 0x001f280000300800 */
[----:B------:R-:W4:Y:S04]  /*11060*/  LDL.LU R65, [R1+0x544] ;  /* 0x0005440001417983 */ /* 0x000f280000300800 */
        /* <DEDUP_REMOVED lines=10> */
[----:B------:R0:W-:Y:S04]  /*11110*/  STS.U8 [R32+UR9+0x800], R82 ;  /* 0x0008005220007988 */ /* 0x0001e80008000009 */
[----:B------:R-:W4:Y:S04]  /*11120*/  LDL.LU R77, [R1+0x50c] ;  /* 0x00050c00014d7983 */ /* 0x000f280000300800 */
[----:B------:R-:W4:Y:S04]  /*11130*/  LDL.LU R80, [R1+0x508] ;  /* 0x0005080001507983 */ /* 0x000f280000300800 */
[----:B0-----:R-:W4:Y:S04]  /*11140*/  LDL.LU R82, [R1+0x504] ;  /* 0x0005040001527983 */ /* 0x001f280000300800 */
[----:B--2---:R0:W-:Y:S04]  /*11150*/  STS.U8 [R32+UR9+0x4800], R83 ;  /* 0x0048005320007988 */ /* 0x0041e80008000009 */
[----:B---3--:R-:W-:Y:S04]  /*11160*/  STS.U8 [R32+UR9+0xc00], R88 ;  /* 0x000c005820007988 */ /* 0x008fe80008000009 */
[----:B0-----:R-:W2:Y:S04]  /*11170*/  LDL.LU R83, [R1+0x500] ;  /* 0x0005000001537983 */ /* 0x001ea80000300800 */
[----:B----4-:R0:W-:Y:S04]  /*11180*/  STS.U8 [R32+UR9+0x4c00], R92 ;  /* 0x004c005c20007988 */ /* 0x0101e80008000009 */
[----:B------:R1:W-:Y:S04]  /*11190*/  STS.U8 [R32+UR9+0x1000], R43 ;  /* 0x0010002b20007988 */ /* 0x0003e80008000009 */
[----:B0-----:R-:W3:Y:S04]  /*111a0*/  LDL.LU R92, [R1+0x4fc] ;  /* 0x0004fc00015c7983 */ /* 0x001ee80000300800 */
[----:B------:R-:W4:Y:S04]  /*111b0*/  LDL.LU R88, [R1+0x4f8] ;  /* 0x0004f80001587983 */ /* 0x000f280000300800 */
[----:B-1----:R-:W4:Y:S04]  /*111c0*/  LDL.LU R43, [R1+0x4f4] ;  /* 0x0004f400012b7983 */ /* 0x002f280000300800 */
[----:B------:R0:W-:Y:S04]  /*111d0*/  STS.U8 [R32+UR9+0x5000], R91 ;  /* 0x0050005b20007988 */ /* 0x0001e80008000009 */
[----:B------:R-:W-:Y:S04]  /*111e0*/  STS.U8 [R32+UR9+0x1400], R81 ;  /* 0x0014005120007988 */ /* 0x000fe80008000009 */
[----:B------:R1:W-:Y:S04]  /*111f0*/  STS.U8 [R32+UR9+0x5400], R90 ;  /* 0x0054005a20007988 */ /* 0x0003e80008000009 */
[----:B0-----:R-:W4:Y:S04]  /*11200*/  LDL.LU R91, [R1+0x4f0] ;  /* 0x0004f000015b7983 */ /* 0x001f280000300800 */
[----:B------:R0:W-:Y:S04]  /*11210*/  STS.U8 [R32+UR9+0x1800], R85 ;  /* 0x0018005520007988 */ /* 0x0001e80008000009 */
[----:B-1----:R-:W4:Y:S04]  /*11220*/  LDL.LU R90, [R1+0x4ec] ;  /* 0x0004ec00015a7983 */ /* 0x002f280000300800 */
[----:B------:R1:W-:Y:S04]  /*11230*/  STS.U8 [R32+UR9+0x5800], R86 ;  /* 0x0058005620007988 */ /* 0x0003e80008000009 */
[----:B------:R-:W-:Y:S04]  /*11240*/  STS.U8 [R32+UR9+0x1c00], R65 ;  /* 0x001c004120007988 */ /* 0x000fe80008000009 */
        /* <DEDUP_REMOVED lines=10> */
[----:B------:R-:W4:Y:S04]  /*112f0*/  LDL.LU R81, [R1+0x4e8] ;  /* 0x0004e80001517983 */ /* 0x000f280000300800 */
[----:B------:R-:W-:Y:S04]  /*11300*/  STS.U8 [R32+UR9+0x7000], R77 ;  /* 0x0070004d20007988 */ /* 0x000fe80008000009 */
[----:B------:R-:W-:Y:S04]  /*11310*/  STS.U8 [R32+UR9+0x3400], R80 ;  /* 0x0034005020007988 */ /* 0x000fe80008000009 */
[----:B------:R-:W-:Y:S04]  /*11320*/  STS.U8 [R32+UR9+0x7400], R82 ;  /* 0x0074005220007988 */ /* 0x000fe80008000009 */
[----:B0-----:R-:W4:Y:S04]  /*11330*/  LDL.LU R85, [R1+0x4dc] ;  /* 0x0004dc0001557983 */ /* 0x001f280000300800 */
[----:B-1----:R-:W4:Y:S04]  /*11340*/  LDL.LU R86, [R1+0x4d0] ;  /* 0x0004d00001567983 */ /* 0x002f280000300800 */
[----:B--2---:R-:W-:Y:S04]  /*11350*/  STS.U8 [R32+UR9+0x3800], R83 ;  /* 0x0038005320007988 */ /* 0x004fe80008000009 */
[----:B---3--:R0:W-:Y:S04]  /*11360*/  STS.U8 [R32+UR9+0x7800], R92 ;  /* 0x0078005c20007988 */ /* 0x0081e80008000009 */
[----:B----4-:R-:W-:Y:S04]  /*11370*/  STS.U8 [R32+UR9+0x3c00], R88 ;  /* 0x003c005820007988 */ /* 0x010fe80008000009 */
[----:B------:R1:W-:Y:S04]  /*11380*/  STS.U8 [R32+UR9+0x7c00], R43 ;  /* 0x007c002b20007988 */ /* 0x0003e80008000009 */
[----:B0-----:R-:W2:Y:S04]  /*11390*/  LDL.LU R92, [R1+0x4cc] ;  /* 0x0004cc00015c7983 */ /* 0x001ea80000300800 */
[----:B-1----:R-:W3:Y:S01]  /*113a0*/  LDL.LU R43, [R1+0x4c8] ;  /* 0x0004c800012b7983 */ /* 0x002ee20000300800 */
[----:B------:R-:W-:-:S03]  /*113b0*/  LOP3.LUT R46, R32, 0x10, RZ, 0x3c, !PT ;  /* 0x00000010202e7812 */ /* 0x000fc600078e3cff */
[----:B------:R-:W4:Y:S04]  /*113c0*/  LDL.LU R83, [R1+0x4c4] ;  /* 0x0004c40001537983 */ /* 0x000f280000300800 */
[----:B------:R0:W-:Y:S04]  /*113d0*/  STS.U8 [R46+UR9+0x80], R91 ;  /* 0x0000805b2e007988 */ /* 0x0001e80008000009 */
[----:B------:R1:W-:Y:S04]  /*113e0*/  STS.U8 [R46+UR9+0x4080], R90 ;  /* 0x0040805a2e007988 */ /* 0x0003e80008000009 */
[----:B0-----:R-:W4:Y:S04]  /*113f0*/  LDL.LU R91, [R1+0x4c0] ;  /* 0x0004c000015b7983 */ /* 0x001f280000300800 */
[----:B------:R-:W4:Y:S04]  /*11400*/  LDL.LU R88, [R1+0x4bc] ;  /* 0x0004bc0001587983 */ /* 0x000f280000300800 */
[----:B-1----:R-:W4:Y:S04]  /*11410*/  LDL.LU R90, [R1+0x4b8] ;  /* 0x0004b800015a7983 */ /* 0x002f280000300800 */
        /* <DEDUP_REMOVED lines=16> */
[----:B------:R1:W-:Y:S04]  /*11520*/  STS.U8 [R46+UR9+0x4480], R85 ;  /* 0x004480552e007988 */ /* 0x0003e80008000009 */
[----:B0-----:R-:W4:Y:S04]  /*11530*/  LDL.LU R81, [R1+0x468] ;  /* 0x0004680001517983 */ /* 0x001f280000300800 */
[----:B------:R0:W-:Y:S04]  /*11540*/  STS.U8 [R46+UR9+0x880], R86 ;  /* 0x000880562e007988 */ /* 0x0001e80008000009 */
[----:B-1----:R-:W4:Y:S04]  /*11550*/  LDL.LU R85, [R1+0x460] ;  /* 0x0004600001557983 */ /* 0x002f280000300800 */
[----:B0-----:R-:W4:Y:S04]  /*11560*/  LDL.LU R86, [R1+0x45c] ;  /* 0x00045c0001567983 */ /* 0x001f280000300800 */
[----:B--2---:R0:W-:Y:S04]  /*11570*/  STS.U8 [R46+UR9+0x4880], R92 ;  /* 0x0048805c2e007988 */ /* 0x0041e80008000009 */
[----:B---3--:R1:W-:Y:S04]  /*11580*/  STS.U8 [R46+UR9+0xc80], R43 ;  /* 0x000c802b2e007988 */ /* 0x0083e80008000009 */
[----:B0-----:R-:W2:Y:S04]  /*11590*/  LDL.LU R92, [R1+0x458] ;  /* 0x00045800015c7983 */ /* 0x001ea80000300800 */
[----:B-1----:R-:W3:Y:S04]  /*115a0*/  LDL.LU R43, [R1+0x44c] ;  /* 0x00044c00012b7983 */ /* 0x002ee80000300800 */
[----:B----4-:R-:W-:Y:S04]  /*115b0*/  STS.U8 [R46+UR9+0x4c80], R83 ;  /* 0x004c80532e007988 */ /* 0x010fe80008000009 */
[----:B------:R0:W-:Y:S04]  /*115c0*/  STS.U8 [R46+UR9+0x1080], R91 ;  /* 0x0010805b2e007988 */ /* 0x0001e80008000009 */
[----:B------:R1:W-:Y:S04]  /*115d0*/  STS.U8 [R46+UR9+0x5080], R88 ;  /* 0x005080582e007988 */ /* 0x0003e80008000009 */
[----:B------:R4:W-:Y:S04]  /*115e0*/  STS.U8 [R46+UR9+0x1480], R90 ;  /* 0x0014805a2e007988 */ /* 0x0009e80008000009 */
[----:B0-----:R-:W3:Y:S04]  /*115f0*/  LDL.LU R91, [R1+0x448] ;  /* 0x00044800015b7983 */ /* 0x001ee80000300800 */
        /* <DEDUP_REMOVED lines=15> */
[----:B------:R-:W3:Y:S04]  /*116f0*/  LDL.LU R83, [R1+0x444] ;  /* 0x0004440001537983 */ /* 0x000ee80000300800 */
[----:B------:R-:W-:Y:S04]  /*11700*/  STS.U8 [R46+UR9+0x3480], R81 ;  /* 0x003480512e007988 */ /* 0x000fe80008000009 */
[----:B-1----:R-:W3:Y:S04]  /*11710*/  LDL.LU R88, [R1+0x440] ;  /* 0x0004400001587983 */ /* 0x002ee80000300800 */
[----:B------:R-:W-:Y:S04]  /*11720*/  STS.U8 [R46+UR9+0x7480], R85 ;  /* 0x007480552e007988 */ /* 0x000fe80008000009 */
[----:B----4-:R-:W4:Y:S04]  /*11730*/  LDL.LU R90, [R1+0x43c] ;  /* 0x00043c00015a7983 */ /* 0x010f280000300800 */
[----:B------:R-:W-:Y:S04]  /*11740*/  STS.U8 [R46+UR9+0x3880], R86 ;  /* 0x003880562e007988 */ /* 0x000fe80008000009 */
[----:B--2---:R0:W-:Y:S04]  /*11750*/  STS.U8 [R46+UR9+0x7880], R92 ;  /* 0x0078805c2e007988 */ /* 0x0041e80008000009 */
[----:B---3--:R1:W-:Y:S04]  /*11760*/  STS.U8 [R46+UR9+0x3c80], R43 ;  /* 0x003c802b2e007988 */ /* 0x0083e80008000009 */
[----:B0-----:R-:W2:Y:S04]  /*11770*/  LDL.LU R92, [R1+0x438] ;  /* 0x00043800015c7983 */ /* 0x001ea80000300800 */
[----:B------:R-:W3:Y:S04]  /*11780*/  LDL.LU R85, [R1+0x434] ;  /* 0x0004340001557983 */ /* 0x000ee80000300800 */
[----:B-1----:R-:W3:Y:S01]  /*11790*/  LDL.LU R43, [R1+0x430] ;  /* 0x00043000012b7983 */ /* 0x002ee20000300800 */
[----:B------:R-:W-:-:S03]  /*117a0*/  VIADD R55, R21, 0xffffffe8 ;  /* 0xffffffe815377836 */ /* 0x000fc60000000000 */
[----:B------:R-:W3:Y:S02]  /*117b0*/  LDL.LU R86, [R1+0x42c] ;  /* 0x00042c0001567983 */ /* 0x000ee40000300800 */
[----:B------:R-:W-:Y:S01]  /*117c0*/  ISETP.GE.U32.AND P5, PT, R55, 0x7fffff69, PT ;  /* 0x7fffff693700780c */ /* 0x000fe20003fa6070 */
[----:B------:R-:W-:-:S05]  /*117d0*/  VIADD R55, R21, 0xffffffd9 ;  /* 0xffffffd915377836 */ /* 0x000fca0000000000 */
[----:B------:R-:W-:Y:S02]  /*117e0*/  ISETP.GE.U32.AND P0, PT, R55, 0x7fffff5a, PT ;  /* 0x7fffff5a3700780c */ /* 0x000fe40003f06070 */
[C---:B------:R-:W-:Y:S01]  /*117f0*/  LOP3.LUT R55, R32.reuse, 0x20, RZ, 0x3c, !PT ;  /* 0x0000002020377812 */ /* 0x040fe200078e3cff */
[----:B------:R0:W-:Y:S04]  /*11800*/  STS.U8 [R46+UR9+0x7c80], R91 ;  /* 0x007c805b2e007988 */ /* 0x0001e80008000009 */
[----:B0-----:R-:W3:Y:S04]  /*11810*/  LDL.LU R91, [R1+0x428] ;  /* 0x00042800015b7983 */ /* 0x001ee80000300800 */
[----:B------:R-:W3:Y:S04]  /*11820*/  LDL.LU R62, [R1+0x424] ;  /* 0x00042400013e7983 */ /* 0x000ee80000300800 */
        /* <DEDUP_REMOVED lines=15> */
[----:B------:R0:W-:Y:S04]  /*11920*/  STS.U8 [R55+UR9+0x100], R83 ;  /* 0x0001005337007988 */ /* 0x0001e80008000009 */
[----:B------:R-:W3:Y:S04]  /*11930*/  LDL.LU R81, [R1+0x3c4] ;  /* 0x0003c40001517983 */ /* 0x000ee80000300800 */
[----:B------:R1:W-:Y:S04]  /*11940*/  STS.U8 [R55+UR9+0x4100], R88 ;  /* 0x0041005837007988 */ /* 0x0003e80008000009 */
[----:B0-----:R-:W3:Y:S04]  /*11950*/  LDL.LU R83, [R1+0x3c0] ;  /* 0x0003c00001537983 */ /* 0x001ee80000300800 */
[----:B----4-:R0:W-:Y:S04]  /*11960*/  STS.U8 [R55+UR9+0x500], R90 ;  /* 0x0005005a37007988 */ /* 0x0101e80008000009 */
[----:B-1----:R-:W4:Y:S04]  /*11970*/  LDL.LU R88, [R1+0x3bc] ;  /* 0x0003bc0001587983 */ /* 0x002f280000300800 */
[----:B0-----:R-:W4:Y:S04]  /*11980*/  LDL.LU R90, [R1+0x138] ;  /* 0x00013800015a7983 */ /* 0x001f280000300800 */
[----:B--2---:R0:W-:Y:S04]  /*11990*/  STS.U8 [R55+UR9+0x4500], R92 ;  /* 0x0045005c37007988 */ /* 0x0041e80008000009 */
[----:B---3--:R-:W-:Y:S04]  /*119a0*/  STS.U8 [R55+UR9+0x900], R85 ;  /* 0x0009005537007988 */ /* 0x008fe80008000009 */
[----:B------:R1:W-:Y:S04]  /*119b0*/  STS.U8 [R55+UR9+0x4900], R43 ;  /* 0x0049002b37007988 */ /* 0x0003e80008000009 */
[----:B0-----:R-:W2:Y:S04]  /*119c0*/  LDL.LU R92, [R1+0x3b8] ;  /* 0x0003b800015c7983 */ /* 0x001ea80000300800 */
[----:B-1----:R-:W3:Y:S04]  /*119d0*/  LDL.LU R43, [R1+0x3b4] ;  /* 0x0003b400012b7983 */ /* 0x002ee80000300800 */
[----:B------:R0:W-:Y:S04]  /*119e0*/  STS.U8 [R55+UR9+0xd00], R86 ;  /* 0x000d005637007988 */ /* 0x0001e80008000009 */
[----:B------:R-:W3:Y:S04]  /*119f0*/  LDL.LU R85, [R1+0x3b0] ;  /* 0x0003b00001557983 */ /* 0x000ee80000300800 */
[----:B0-----:R-:W3:Y:S04]  /*11a00*/  LDL.LU R86, [R1+0x3ac] ;  /* 0x0003ac0001567983 */ /* 0x001ee80000300800 */
        /* <DEDUP_REMOVED lines=17> */
[----:B0-----:R-:W3:Y:S04]  /*11b20*/  LDL.LU R91, [R1+0x3a8] ;  /* 0x0003a800015b7983 */ /* 0x001ee80000300800 */
[----:B------:R-:W-:Y:S04]  /*11b30*/  STS.U8 [R55+UR9+0x3500], R81 ;  /* 0x0035005137007988 */ /* 0x000fe80008000009 */
[----:B------:R-:W-:Y:S04]  /*11b40*/  STS.U8 [R55+UR9+0x7500], R83 ;  /* 0x0075005337007988 */ /* 0x000fe80008000009 */
[----:B----4-:R0:W-:Y:S04]  /*11b50*/  STS.U8 [R55+UR9+0x3900], R88 ;  /* 0x0039005837007988 */ /* 0x0101e80008000009 */
[----:B------:R-:W-:Y:S04]  /*11b60*/  STS.U8 [R55+UR9+0x7900], R90 ;  /* 0x0079005a37007988 */ /* 0x000fe80008000009 */
[----:B0-----:R-:W4:Y:S04]  /*11b70*/  LDL.LU R88, [R1+0x3a4] ;  /* 0x0003a40001587983 */ /* 0x001f280000300800 */
[----:B--2---:R0:W-:Y:S04]  /*11b80*/  STS.U8 [R55+UR9+0x3d00], R92 ;  /* 0x003d005c37007988 */ /* 0x0041e80008000009 */
[----:B---3--:R1:W-:Y:S04]  /*11b90*/  STS.U8 [R55+UR9+0x7d00], R43 ;  /* 0x007d002b37007988 */ /* 0x0083e80008000009 */
[----:B0-----:R-:W2:Y:S04]  /*11ba0*/  LDL.LU R92, [R1+0x3a0] ;  /* 0x0003a000015c7983 */ /* 0x001ea80000300800 */
[----:B------:R-:W3:Y:S04]  /*11bb0*/  LDL.LU R90, [R1+0x39c] ;  /* 0x00039c00015a7983 */ /* 0x000ee80000300800 */
[----:B-1----:R-:W3:Y:S04]  /*11bc0*/  LDL.LU R43, [R1+0x398] ;  /* 0x00039800012b7983 */ /* 0x002ee80000300800 */
[----:B------:R-:W-:Y:S04]  /*11bd0*/  STS.U8 [R55+UR9+0x1900], R85 ;  /* 0x0019005537007988 */ /* 0x000fe80008000009 */
        /* <DEDUP_REMOVED lines=12> */
[----:B------:R-:W3:Y:S01]  /*11ca0*/  LDL.LU R74, [R1+0x364] ;  /* 0x00036400014a7983 */ /* 0x000ee20000300800 */
[----:B------:R-:W-:-:S03]  /*11cb0*/  LOP3.LUT R46, R32, 0x30, RZ, 0x3c, !PT ;  /* 0x00000030202e7812 */ /* 0x000fc600078e3cff */
        /* <DEDUP_REMOVED lines=10> */
[----:B0-----:R-:W3:Y:S04]  /*11d60*/  LDL.LU R91, [R1+0x244] ;  /* 0x00024400015b7983 */ /* 0x001ee80000300800 */
[----:B----4-:R-:W-:Y:S04]  /*11d70*/  STS.U8 [R46+UR9+0x4180], R88 ;  /* 0x004180582e007988 */ /* 0x010fe80008000009 */
[----:B--2---:R0:W-:Y:S04]  /*11d80*/  STS.U8 [R46+UR9+0x580], R92 ;  /* 0x0005805c2e007988 */ /* 0x0041e80008000009 */
[----:B---3--:R1:W-:Y:S04]  /*11d90*/  STS.U8 [R46+UR9+0x4580], R90 ;  /* 0x0045805a2e007988 */ /* 0x0083e80008000009 */
[----:B------:R2:W-:Y:S04]  /*11da0*/  STS.U8 [R46+UR9+0x980], R43 ;  /* 0x0009802b2e007988 */ /* 0x0005e80008000009 */
[----:B0-----:R-:W3:Y:S04]  /*11db0*/  LDL.LU R92, [R1+0x228] ;  /* 0x00022800015c7983 */ /* 0x001ee80000300800 */
[----:B------:R-:W4:Y:S04]  /*11dc0*/  LDL.LU R88, [R1+0x224] ;  /* 0x0002240001587983 */ /* 0x000f280000300800 */
[----:B-1----:R-:W4:Y:S04]  /*11dd0*/  LDL.LU R90, [R1+0x210] ;  /* 0x00021000015a7983 */ /* 0x002f280000300800 */
[----:B--2---:R-:W2:Y:S04]  /*11de0*/  LDL.LU R43, [R1+0x20c] ;  /* 0x00020c00012b7983 */ /* 0x004ea80000300800 */
        /* <DEDUP_REMOVED lines=21> */
[----:B------:R0:W-:Y:S04]  /*11f40*/  STS.U8 [R46+UR9+0x3580], R91 ;  /* 0x0035805b2e007988 */ /* 0x0001e80008000009 */
[----:B------:R-:W-:Y:S04]  /*11f50*/  STS.U8 [R46+UR9+0x7580], R93 ;  /* 0x0075805d2e007988 */ /* 0x000fe80008000009 */
[----:B0-----:R-:W2:Y:S04]  /*11f60*/  LDL.LU R91, [R1+0x200] ;  /* 0x00020000015b7983 */ /* 0x001ea80000300800 */
[----:B---3--:R0:W-:Y:S04]  /*11f70*/  STS.U8 [R46+UR9+0x3980], R92 ;  /* 0x0039805c2e007988 */ /* 0x0081e80008000009 */
[----:B----4-:R-:W-:Y:S04]  /*11f80*/  STS.U8 [R46+UR9+0x7980], R88 ;  /* 0x007980582e007988 */ /* 0x010fe80008000009 */
[----:B------:R-:W-:Y:S04]  /*11f90*/  STS.U8 [R46+UR9+0x3d80], R90 ;  /* 0x003d805a2e007988 */ /* 0x000fe80008000009 */
[----:B0-----:R-:W3:Y:S04]  /*11fa0*/  LDL.LU R92, [R1+0x1f8] ;  /* 0x0001f800015c7983 */ /* 0x001ee80000300800 */
[----:B--2---:R0:W-:Y:S04]  /*11fb0*/  STS.U8 [R46+UR9+0x7d80], R43 ;  /* 0x007d802b2e007988 */ /* 0x0041e80008000009 */
[----:B------:R-:W2:Y:S04]  /*11fc0*/  LDL.LU R87, [R1+0x1f0] ;  /* 0x0001f00001577983 */ /* 0x000ea80000300800 */
        /* <DEDUP_REMOVED lines=23> */
[----:B------:R-:W4:Y:S01]  /*12140*/  LDL.LU R43, [R1+0x164] ;  /* 0x00016400012b7983 */ /* 0x000f220000300800 */
[----:B------:R-:W-:-:S03]  /*12150*/  LOP3.LUT R93, R32, 0x40, RZ, 0x3c, !PT ;  /* 0x00000040205d7812 */ /* 0x000fc600078e3cff */
[----:B------:R-:W4:Y:S04]  /*12160*/  LDL.LU R90, [R1+0x16c] ;  /* 0x00016c00015a7983 */ /* 0x000f280000300800 */
[----:B------:R0:W-:Y:S04]  /*12170*/  STS.U8 [R93+UR9+0x200], R91 ;  /* 0x0002005b5d007988 */ /* 0x0001e80008000009 */
[----:B0-----:R-:W4:Y:S04]  /*12180*/  LDL.LU R91, [R1+0x168] ;  /* 0x00016800015b7983 */ /* 0x001f280000300800 */
[----:B---3--:R0:W-:Y:S04]  /*12190*/  STS.U8 [R93+UR9+0x4200], R92 ;  /* 0x0042005c5d007988 */ /* 0x0081e80008000009 */
[----:B--2---:R1:W-:Y:S04]  /*121a0*/  STS.U8 [R93+UR9+0x600], R87 ;  /* 0x000600575d007988 */ /* 0x0043e80008000009 */
[----:B0-----:R-:W2:Y:S04]  /*121b0*/  LDL.LU R92, [R1+0x15c] ;  /* 0x00015c00015c7983 */ /* 0x001ea80000300800 */
[----:B----4-:R0:W-:Y:S04]  /*121c0*/  STS.U8 [R93+UR9+0x4600], R46 ;  /* 0x0046002e5d007988 */ /* 0x0101e80008000009 */
[----:B-1----:R-:W3:Y:S04]  /*121d0*/  LDL.LU R87, [R1+0x1b88] ;  /* 0x001b880001577983 */ /* 0x002ee80000300800 */
[----:B------:R1:W-:Y:S04]  /*121e0*/  STS.U8 [R93+UR9+0xa00], R55 ;  /* 0x000a00375d007988 */ /* 0x0003e80008000009 */
[----:B0-----:R-:W4:Y:S04]  /*121f0*/  LDL.LU R46, [R1+0x1b84] ;  /* 0x001b8400012e7983 */ /* 0x001f280000300800 */
[----:B------:R0:W-:Y:S04]  /*12200*/  STS.U8 [R93+UR9+0x4a00], R62 ;  /* 0x004a003e5d007988 */ /* 0x0001e80008000009 */
[----:B-1----:R-:W2:Y:S04]  /*12210*/  LDL.LU R55, [R1+0x1b80] ;  /* 0x001b800001377983 */ /* 0x002ea80000300800 */
[----:B------:R1:W-:Y:S04]  /*12220*/  STS.U8 [R93+UR9+0xe00], R63 ;  /* 0x000e003f5d007988 */ /* 0x0003e80008000009 */
[----:B0-----:R-:W2:Y:S04]  /*12230*/  LDL.LU R62, [R1+0x1b7c] ;  /* 0x001b7c00013e7983 */ /* 0x001ea80000300800 */
        /* <DEDUP_REMOVED lines=40> */
[----:B-1----:R-:W2:Y:S04]  /*124c0*/  LDL.LU R43, [R1+0x1b28] ;  /* 0x001b2800012b7983 */ /* 0x002ea80000300800 */
[----:B--2---:R-:W-:Y:S04]  /*124d0*/  STS.U8 [R93+UR9+0x7600], R43 ;  /* 0x0076002b5d007988 */ /* 0x004fe80008000009 */
[----:B------:R0:W-:Y:S04]  /*124e0*/  STS.U8 [R93+UR9+0x3a00], R90 ;  /* 0x003a005a5d007988 */ /* 0x0001e80008000009 */
[----:B------:R1:W-:Y:S04]  /*124f0*/  STS.U8 [R93+UR9+0x7a00], R91 ;  /* 0x007a005b5d007988 */ /* 0x0003e80008000009 */
[----:B------:R2:W-:Y:S04]  /*12500*/  STS.U8 [R93+UR9+0x3e00], R92 ;  /* 0x003e005c5d007988 */ /* 0x0005e80008000009 */
[----:B0-----:R-:W3:Y:S04]  /*12510*/  LDL.LU R90, [R1+0x1b24] ;  /* 0x001b2400015a7983 */ /* 0x001ee80000300800 */
[----:B-1----:R-:W3:Y:S04]  /*12520*/  LDL.LU R91, [R1+0x1b20] ;  /* 0x001b2000015b7983 */ /* 0x002ee80000300800 */
[----:B--2---:R-:W2:Y:S01]  /*12530*/  LDL.LU R92, [R1+0x1b1c] ;  /* 0x001b1c00015c7983 */ /* 0x004ea20000300800 */
[----:B------:R-:W-:-:S02]  /*12540*/  LOP3.LUT R43, R32, 0x50, RZ, 0x3c, !PT ;  /* 0x00000050202b7812 */ /* 0x000fc400078e3cff */
[----:B------:R-:W-:Y:S01]  /*12550*/  LOP3.LUT R32, R32, 0x60, RZ, 0x3c, !PT ;  /* 0x0000006020207812 */ /* 0x000fe200078e3cff */
[----:B--2---:R0:W-:Y:S04]  /*12560*/  STS.U8 [R93+UR9+0x7e00], R92 ;  /* 0x007e005c5d007988 */ /* 0x0041e80008000009 */
[----:B---3--:R1:W-:Y:S04]  /*12570*/  STS.U8 [R43+UR9+0x280], R91 ;  /* 0x0002805b2b007988 */ /* 0x0083e80008000009 */
[----:B------:R2:W-:Y:S04]  /*12580*/  STS.U8 [R43+UR9+0x4280], R90 ;  /* 0x0042805a2b007988 */ /* 0x0005e80008000009 */
[----:B------:R3:W-:Y:S04]  /*12590*/  STS.U8 [R43+UR9+0x680], R88 ;  /* 0x000680582b007988 */ /* 0x0007e80008000009 */
[----:B------:R1:W-:Y:S04]  /*125a0*/  STS.U8 [R43+UR9+0x4680], R86 ;  /* 0x004680562b007988 */ /* 0x0003e80008000009 */
[----:B0-----:R-:W4:Y:S04]  /*125b0*/  LDL.LU R93, [R1+0x1b18] ;  /* 0x001b1800015d7983 */ /* 0x001f280000300800 */
[----:B------:R0:W-:Y:S04]  /*125c0*/  STS.U8 [R43+UR9+0xa80], R85 ;  /* 0x000a80552b007988 */ /* 0x0001e80008000009 */
[----:B------:R-:W4:Y:S04]  /*125d0*/  LDL.LU R92, [R1+0x1b14] ;  /* 0x001b1400015c7983 */ /* 0x000f280000300800 */
[----:B------:R0:W-:Y:S04]  /*125e0*/  STS.U8 [R43+UR9+0x4a80], R83 ;  /* 0x004a80532b007988 */ /* 0x0001e80008000009 */
[----:B-1----:R-:W4:Y:S04]  /*125f0*/  LDL.LU R91, [R1+0x1b10] ;  /* 0x001b1000015b7983 */ /* 0x002f280000300800 */
[----:B------:R1:W-:Y:S04]  /*12600*/  STS.U8 [R43+UR9+0xe80], R81 ;  /* 0x000e80512b007988 */ /* 0x0003e80008000009 */
[----:B--2---:R-:W2:Y:S04]  /*12610*/  LDL.LU R90, [R1+0x1b0c] ;  /* 0x001b0c00015a7983 */ /* 0x004ea80000300800 */
[----:B------:R0:W-:Y:S04]  /*12620*/  STS.U8 [R43+UR9+0x4e80], R82 ;  /* 0x004e80522b007988 */ /* 0x0001e80008000009 */
[----:B---3--:R-:W3:Y:S04]  /*12630*/  LDL.LU R88, [R1+0x1b08] ;  /* 0x001b080001587983 */ /* 0x008ee80000300800 */
[----:B------:R0:W-:Y:S04]  /*12640*/  STS.U8 [R43+UR9+0x1280], R80 ;  /* 0x001280502b007988 */ /* 0x0001e80008000009 */
[----:B------:R-:W2:Y:S04]  /*12650*/  LDL.LU R86, [R1+0x1b04] ;  /* 0x001b040001567983 */ /* 0x000ea80000300800 */
[----:B------:R1:W-:Y:S04]  /*12660*/  STS.U8 [R43+UR9+0x5280], R79 ;  /* 0x0052804f2b007988 */ /* 0x0003e80008000009 */
[----:B0-----:R-:W2:Y:S04]  /*12670*/  LDL.LU R85, [R1+0x1b00] ;  /* 0x001b000001557983 */ /* 0x001ea80000300800 */
[----:B------:R0:W-:Y:S04]  /*12680*/  STS.U8 [R43+UR9+0x1680], R77 ;  /* 0x0016804d2b007988 */ /* 0x0001e80008000009 */
[----:B------:R-:W2:Y:S04]  /*12690*/  LDL.LU R83, [R1+0x1afc] ;  /* 0x001afc0001537983 */ /* 0x000ea80000300800 */
[----:B------:R0:W-:Y:S04]  /*126a0*/  STS.U8 [R43+UR9+0x5680], R73 ;  /* 0x005680492b007988 */ /* 0x0001e80008000009 */
[----:B-1----:R-:W2:Y:S04]  /*126b0*/  LDL.LU R81, [R1+0x1af8] ;  /* 0x001af80001517983 */ /* 0x002ea80000300800 */
[----:B------:R1:W-:Y:S04]  /*126c0*/  STS.U8 [R43+UR9+0x1a80], R74 ;  /* 0x001a804a2b007988 */ /* 0x0003e80008000009 */
[----:B------:R-:W2:Y:S04]  /*126d0*/  LDL.LU R82, [R1+0x1af4] ;  /* 0x001af40001527983 */ /* 0x000ea80000300800 */
[----:B------:R0:W-:Y:S04]  /*126e0*/  STS.U8 [R43+UR9+0x5a80], R76 ;  /* 0x005a804c2b007988 */ /* 0x0001e80008000009 */
[----:B------:R-:W2:Y:S04]  /*126f0*/  LDL.LU R80, [R1+0x1af0] ;  /* 0x001af00001507983 */ /* 0x000ea80000300800 */
        /* <DEDUP_REMOVED lines=20> */
[----:B----4-:R1:W-:Y:S04]  /*12840*/  STS.U8 [R43+UR9+0x3280], R46 ;  /* 0x0032802e2b007988 */ /* 0x0103e80008000009 */
[----:B------:R-:W4:Y:S04]  /*12850*/  LDL.LU R66, [R1+0x1ac4] ;  /* 0x001ac40001427983 */ /* 0x000f280000300800 */
[----:B------:R-:W-:Y:S04]  /*12860*/  STS.U8 [R43+UR9+0x7280], R87 ;  /* 0x007280572b007988 */ /* 0x000fe80008000009 */
[----:B------:R-:W2:Y:S04]  /*12870*/  LDL.LU R65, [R1+0x1ac0] ;  /* 0x001ac00001417983 */ /* 0x000ea80000300800 */
[----:B------:R-:W-:Y:S04]  /*12880*/  STS.U8 [R43+UR9+0x3680], R84 ;  /* 0x003680542b007988 */ /* 0x000fe80008000009 */
[----:B------:R-:W2:Y:S04]  /*12890*/  LDL.LU R63, [R1+0x1abc] ;  /* 0x001abc00013f7983 */ /* 0x000ea80000300800 */
[----:B------:R-:W-:Y:S04]  /*128a0*/  STS.U8 [R43+UR9+0x7680], R78 ;  /* 0x0076804e2b007988 */ /* 0x000fe80008000009 */
[----:B0-----:R-:W2:Y:S04]  /*128b0*/  LDL.LU R62, [R1+0x1ab8] ;  /* 0x001ab800013e7983 */ /* 0x001ea80000300800 */
[----:B------:R-:W-:Y:S04]  /*128c0*/  STS.U8 [R43+UR9+0x3a80], R75 ;  /* 0x003a804b2b007988 */ /* 0x000fe80008000009 */
[----:B------:R-:W2:Y:S04]  /*128d0*/  LDL.LU R55, [R1+0x1ab4] ;  /* 0x001ab40001377983 */ /* 0x000ea80000300800 */
[----:B------:R-:W-:Y:S04]  /*128e0*/  STS.U8 [R43+UR9+0x7a80], R72 ;  /* 0x007a80482b007988 */ /* 0x000fe80008000009 */
[----:B-1----:R-:W2:Y:S04]  /*128f0*/  LDL.LU R46, [R1+0x1ab0] ;  /* 0x001ab000012e7983 */ /* 0x002ea80000300800 */
[----:B------:R-:W-:Y:S04]  /*12900*/  STS.U8 [R43+UR9+0x3e80], R47 ;  /* 0x003e802f2b007988 */ /* 0x000fe80008000009 */
[----:B------:R-:W-:Y:S04]  /*12910*/  STL [R1+0x1810], R87 ;  /* 0x0018105701007387 */ /* 0x000fe80000100800 */
[----:B------:R0:W-:Y:S04]  /*12920*/  STS.U8 [R43+UR9+0x7e80], R8 ;  /* 0x007e80082b007988 */ /* 0x0001e80008000009 */
[----:B------:R1:W-:Y:S04]  /*12930*/  STS.U8 [R32+UR9+0x300], R33 ;  /* 0x0003002120007988 */ /* 0x0003e80008000009 */
[----:B------:R1:W-:Y:S04]  /*12940*/  STS.U8 [R32+UR9+0x4300], R28 ;  /* 0x0043001c20007988 */ /* 0x0003e80008000009 */
[----:B0-----:R-:W2:Y:S04]  /*12950*/  LDL.LU R43, [R1+0x1aac] ;  /* 0x001aac00012b7983 */ /* 0x001ea80000300800 */
[----:B-1----:R-:W2:Y:S04]  /*12960*/  LDL.LU R33, [R1+0x1aa8] ;  /* 0x001aa80001217983 */ /* 0x002ea80000300800 */
[----:B------:R-:W2:Y:S04]  /*12970*/  LDL.LU R28, [R1+0x1aa4] ;  /* 0x001aa400011c7983 */ /* 0x000ea80000300800 */
        /* <DEDUP_REMOVED lines=8> */
[----:B0-----:R-:W2:Y:S04]  /*12a00*/  LDL.LU R5, [R1+0x1a94] ;  /* 0x001a940001057983 */ /* 0x001ea80000300800 */
[----:B-1----:R-:W2:Y:S01]  /*12a10*/  LDL.LU R15, [R1+0x1a90] ;  /* 0x001a9000010f7983 */ /* 0x002ea20000300800 */
[----:B------:R-:W-:-:S06]  /*12a20*/  PRMT R8, RZ, 0x7610, R8 ;  /* 0x00007610ff087816 */ /* 0x000fcc0000000008 */
[----:B------:R-:W3:Y:S04]  /*12a30*/  @!P6 LDG.E.U8 R8, desc[UR20][R60.64] ;  /* 0x000000143c08e981 */ /* 0x000ee8000c1e1100 */
[----:B------:R-:W4:Y:S01]  /*12a40*/  LDL.LU.64 R60, [R1+0x1a88] ;  /* 0x001a8800013c7983 */ /* 0x000f220000300a00 */
[----:B--2---:R-:W-:-:S06]  /*12a50*/  PRMT R15, RZ, 0x7610, R15 ;  /* 0x00007610ff0f7816 */ /* 0x004fcc000000000f */
[----:B------:R-:W2:Y:S04]  /*12a60*/  @!P6 LDG.E.U8 R15, desc[UR20][R58.64] ;  /* 0x000000143a0fe981 */ /* 0x000ea8000c1e1100 */
[----:B---3--:R-:W-:Y:S04]  /*12a70*/  STL [R1+0x760], R8 ;  /* 0x0007600801007387 */ /* 0x008fe80000100800 */
[----:B------:R-:W3:Y:S04]  /*12a80*/  LDL.LU.64 R58, [R1+0x1a80] ;  /* 0x001a8000013a7983 */ /* 0x000ee80000300a00 */
[----:B--2---:R0:W-:Y:S04]  /*12a90*/  STL [R1+0x75c], R15 ;  /* 0x00075c0f01007387 */ /* 0x0041e80000100800 */
[----:B0-----:R-:W2:Y:S01]  /*12aa0*/  LDL.LU R15, [R1+0x1a78] ;  /* 0x001a7800010f7983 */ /* 0x001ea20000300800 */
[----:B------:R-:W-:-:S02]  /*12ab0*/  PRMT R20, RZ, 0x7610, R20 ;  /* 0x00007610ff147816 */ /* 0x000fc40000000014 */
[----:B------:R-:W-:-:S04]  /*12ac0*/  PRMT R7, RZ, 0x7610, R7 ;  /* 0x00007610ff077816 */ /* 0x000fc80000000007 */
[----:B------:R-:W3:Y:S01]  /*12ad0*/  @!P1 LDG.E.U8 R20, desc[UR20][R56.64] ;  /* 0x0000001438149981 */ /* 0x000ee2000c1e1100 */
[----:B------:R-:W-:-:S03]  /*12ae0*/  PRMT R5, RZ, 0x7610, R5 ;  /* 0x00007610ff057816 */ /* 0x000fc60000000005 */
[----:B------:R-:W4:Y:S04]  /*12af0*/  @!P5 LDG.E.U8 R7, desc[UR20][R50.64] ;  /* 0x000000143207d981 */ /* 0x000f28000c1e1100 */
[----:B------:R-:W4:Y:S04]  /*12b00*/  @!P5 LDG.E.U8 R5, desc[UR20][R48.64] ;  /* 0x000000143005d981 */ /* 0x000f28000c1e1100 */
[----:B------:R-:W4:Y:S01]  /*12b10*/  LDL.LU.64 R56, [R1+0x1a70] ;  /* 0x001a700001387983 */ /* 0x000f220000300a00 */
[----:B--2---:R-:W-:-:S06]  /*12b20*/  PRMT R15, RZ, 0x7610, R15 ;  /* 0x00007610ff0f7816 */ /* 0x004fcc000000000f */
[----:B------:R-:W2:Y:S04]  /*12b30*/  @!P1 LDG.E.U8 R15, desc[UR20][R52.64] ;  /* 0x00000014340f9981 */ /* 0x000ea8000c1e1100 */
[----:B---3--:R0:W-:Y:S04]  /*12b40*/  STL [R1+0x730], R20 ;  /* 0x0007301401007387 */ /* 0x0081e80000100800 */
[----:B0-----:R-:W3:Y:S04]  /*12b50*/  LDL.LU R20, [R1+0x1a68] ;  /* 0x001a680001147983 */ /* 0x001ee80000300800 */
[----:B------:R-:W3:Y:S04]  /*12b60*/  LDL.LU.64 R52, [R1+0x1a60] ;  /* 0x001a600001347983 */ /* 0x000ee80000300a00 */
[----:B--2---:R0:W-:Y:S04]  /*12b70*/  STL [R1+0x728], R15 ;  /* 0x0007280f01007387 */ /* 0x0041e80000100800 */
[----:B0-----:R-:W2:Y:S04]  /*12b80*/  LDL.LU R15, [R1+0x1a58] ;  /* 0x001a5800010f7983 */ /* 0x001ea80000300800 */
[----:B------:R-:W2:Y:S04]  /*12b90*/  LDL.LU.64 R50, [R1+0x1a50] ;  /* 0x001a500001327983 */ /* 0x000ea80000300a00 */
[----:B----4-:R0:W-:Y:S04]  /*12ba0*/  STL [R1+0x720], R7 ;  /* 0x0007200701007387 */ /* 0x0101e80000100800 */
[----:B0-----:R-:W4:Y:S04]  /*12bb0*/  LDL.LU R7, [R1+0x1a48] ;  /* 0x001a480001077983 */ /* 0x001f280000300800 */
[----:B------:R-:W4:Y:S04]  /*12bc0*/  LDL.LU.64 R48, [R1+0x1a40] ;  /* 0x001a400001307983 */ /* 0x000f280000300a00 */
[----:B------:R0:W-:Y:S04]  /*12bd0*/  STL [R1+0x6e8], R5 ;  /* 0x0006e80501007387 */ /* 0x0001e80000100800 */
[----:B0-----:R-:W4:Y:S01]  /*12be0*/  LDL.LU R5, [R1+0x1a38] ;  /* 0x001a380001057983 */ /* 0x001f220000300800 */
[----:B------:R-:W-:Y:S01]  /*12bf0*/  VIADD R8, R21, 0xffffffd1 ;  /* 0xffffffd115087836 */ /* 0x000fe20000000000 */
[----:B---3--:R-:W-:-:S04]  /*12c00*/  PRMT R20, RZ, 0x7610, R20 ;  /* 0x00007610ff147816 */ /* 0x008fc80000000014 */
[----:B------:R-:W-:Y:S02]  /*12c10*/  ISETP.GE.U32.AND P6, PT, R8, 0x7fffff52, PT ;  /* 0x7fffff520800780c */ /* 0x000fe40003fc6070 */
[----:B------:R-:W-:Y:S01]  /*12c20*/  PRMT R47, RZ, 0x7610, R47 ;  /* 0x00007610ff2f7816 */ /* 0x000fe2000000002f */
[----:B------:R-:W3:Y:S10]  /*12c30*/  @!P0 LDG.E.U8 R20, desc[UR20][R36.64] ;  /* 0x0000001424148981 */ /* 0x000ef4000c1e1100 */
[----:B------:R-:W3:Y:S01]  /*12c40*/  @!P6 LDG.E.U8 R47, desc[UR20][R24.64] ;  /* 0x00000014182fe981 */ /* 0x000ee2000c1e1100 */
[----:B--2---:R-:W-:-:S06]  /*12c50*/  PRMT R15, RZ, 0x7610, R15 ;  /* 0x00007610ff0f7816 */ /* 0x004fcc000000000f */
[----:B------:R-:W2:Y:S01]  /*12c60*/  @!P2 LDG.E.U8 R15, desc[UR20][R44.64] ;  /* 0x000000142c0fa981 */ /* 0x000ea2000c1e1100 */
[----:B----4-:R-:W-:Y:S02]  /*12c70*/  PRMT R7, RZ, 0x7610, R7 ;  /* 0x00007610ff077816 */ /* 0x010fe40000000007 */
[----:B------:R-:W-:-:S04]  /*12c80*/  PRMT R5, RZ, 0x7610, R5 ;  /* 0x00007610ff057816 */ /* 0x000fc80000000005 */
[----:B------:R-:W4:Y:S01]  /*12c90*/  @!P0 LDG.E.U8 R7, desc[UR20][R38.64] ;  /* 0x0000001426078981 */ /* 0x000f22000c1e1100 */
[C---:B------:R-:W-:Y:S01]  /*12ca0*/  VIADD R8, R21.reuse, 0xffffffd0 ;  /* 0xffffffd015087836 */ /* 0x040fe20000000000 */
[----:B------:R-:W-:Y:S02]  /*12cb0*/  PRMT R78, RZ, 0x7610, R78 ;  /* 0x00007610ff4e7816 */ /* 0x000fe4000000004e */
[----:B------:R-:W3:Y:S04]  /*12cc0*/  LDL.LU.64 R44, [R1+0x1a30] ;  /* 0x001a3000012c7983 */ /* 0x000ee80000300a00 */
[----:B------:R-:W3:Y:S01]  /*12cd0*/  @!P2 LDG.E.U8 R5, desc[UR20][R40.64] ;  /* 0x000000142805a981 */ /* 0x000ee2000c1e1100 */
[----:B------:R-:W-:Y:S01]  /*12ce0*/  ISETP.GE.U32.AND P1, PT, R8, 0x7fffff51, PT ;  /* 0x7fffff510800780c */ /* 0x000fe20003f26070 */
[C---:B------:R-:W-:Y:S01]  /*12cf0*/  VIADD R8, R21.reuse, 0xffffffc9 ;  /* 0xffffffc915087836 */ /* 0x040fe20000000000 */
[----:B------:R-:W-:Y:S01]  /*12d00*/  PRMT R75, RZ, 0x7610, R75 ;  /* 0x00007610ff4b7816 */ /* 0x000fe2000000004b */
[----:B------:R-:W4:Y:S03]  /*12d10*/  @!P3 LDG.E.U8 R78, desc[UR20][R34.64] ;  /* 0x00000014224eb981 */ /* 0x000f26000c1e1100 */
[----:B------:R-:W-:Y:S01]  /*12d20*/  ISETP.GE.U32.AND P5, PT, R8, 0x7fffff4a, PT ;  /* 0x7fffff4a0800780c */ /* 0x000fe20003fa6070 */
[C---:B------:R-:W-:Y:S01]  /*12d30*/  VIADD R8, R21.reuse, 0xffffffc8 ;  /* 0xffffffc815087836 */ /* 0x040fe20000000000 */
[----:B------:R-:W4:Y:S04]  /*12d40*/  @!P3 LDG.E.U8 R75, desc[UR20][R30.64] ;  /* 0x000000141e4bb981 */ /* 0x000f28000c1e1100 */
[----:B------:R-:W-:Y:S01]  /*12d50*/  ISETP.GE.U32.AND P2, PT, R8, 0x7fffff49, PT ;  /* 0x7fffff490800780c */ /* 0x000fe20003f46070 */
[----:B------:R-:W-:-:S05]  /*12d60*/  VIADD R8, R21, 0xffffffc1 ;  /* 0xffffffc115087836 */ /* 0x000fca0000000000 */
[----:B------:R-:W-:Y:S01]  /*12d70*/  ISETP.GE.U32.AND P0, PT, R8, 0x7fffff42, PT ;  /* 0x7fffff420800780c */ /* 0x000fe20003f06070 */
[----:B------:R-:W-:Y:S01]  /*12d80*/  VIADD R8, R21, 0xffffffc0 ;  /* 0xffffffc015087836 */ /* 0x000fe20000000000 */
[----:B------:R-:W-:-:S04]  /*12d90*/  PRMT R72, RZ, 0x7610, R72 ;  /* 0x00007610ff487816 */ /* 0x000fc80000000048 */
[----:B------:R-:W-:Y:S02]  /*12da0*/  ISETP.GE.U32.AND P3, PT, R8, 0x7fffff41, PT ;  /* 0x7fffff410800780c */ /* 0x000fe40003f66070 */
[----:B------:R-:W-:Y:S01]  /*12db0*/  PRMT R8, RZ, 0x7610, R8 ;  /* 0x00007610ff087816 */ /* 0x000fe20000000008 */
[----:B------:R-:W4:Y:S05]  /*12dc0*/  @!P6 LDG.E.U8 R72, desc[UR20][R22.64] ;  /* 0x000000141648e981 */ /* 0x000f2a000c1e1100 */
[----:B------:R0:W4:Y:S04]  /*12dd0*/  @!P1 LDG.E.U8 R8, desc[UR20][R18.64] ;  /* 0x0000001412089981 */ /* 0x000128000c1e1100 */
[----:B--2---:R1:W-:Y:S04]  /*12de0*/  STL [R1+0x6e0], R15 ;  /* 0x0006e00f01007387 */ /* 0x0043e80000100800 */
[----:B-1----:R-:W2:Y:S04]  /*12df0*/  LDL.LU R15, [R1+0x1a28] ;  /* 0x001a2800010f7983 */ /* 0x002ea80000300800 */
[----:B------:R-:W2:Y:S04]  /*12e00*/  LDL.LU.64 R40, [R1+0x1a20] ;  /* 0x001a200001287983 */ /* 0x000ea80000300a00 */
[----:B---3--:R1:W-:Y:S04]  /*12e10*/  STL [R1+0x6dc], R5 ;  /* 0x0006dc0501007387 */ /* 0x0083e80000100800 */
[----:B-1----:R-:W3:Y:S04]  /*12e20*/  LDL.LU R5, [R1+0x1a18] ;  /* 0x001a180001057983 */ /* 0x002ee80000300800 */
[----:B------:R-:W2:Y:S04]  /*12e30*/  LDL.LU.64 R38, [R1+0x1a10] ;  /* 0x001a100001267983 */ /* 0x000ea80000300a00 */
[----:B----4-:R1:W-:Y:S04]  /*12e40*/  STL [R1+0x6a8], R7 ;  /* 0x0006a80701007387 */ /* 0x0103e80000100800 */
[----:B-1----:R-:W4:Y:S04]  /*12e50*/  LDL.LU R7, [R1+0x1a08] ;  /* 0x001a080001077983 */ /* 0x002f280000300800 */
[----:B------:R-:W2:Y:S04]  /*12e60*/  LDL.LU.64 R36, [R1+0x1a00] ;  /* 0x001a000001247983 */ /* 0x000ea80000300a00 */
[----:B------:R1:W-:Y:S04]  /*12e70*/  STL [R1+0x6a4], R20 ;  /* 0x0006a41401007387 */ /* 0x0003e80000100800 */
[----:B-1----:R-:W2:Y:S04]  /*12e80*/  LDL.LU R20, [R1+0x19f8] ;  /* 0x0019f80001147983 */ /* 0x002ea80000300800 */
[----:B------:R-:W2:Y:S04]  /*12e90*/  LDL.LU.64 R34, [R1+0x19f0] ;  /* 0x0019f00001227983 */ /* 0x000ea80000300a00 */
[----:B------:R-:W2:Y:S04]  /*12ea0*/  LDL.LU.64 R30, [R1+0x19e8] ;  /* 0x0019e800011e7983 */ /* 0x000ea80000300a00 */
[----:B------:R-:W2:Y:S04]  /*12eb0*/  LDL.LU.64 R24, [R1+0x19e0] ;  /* 0x0019e00001187983 */ /* 0x000ea80000300a00 */
[----:B------:R1:W-:Y:S04]  /*12ec0*/  STL [R1+0x660], R47 ;  /* 0x0006602f01007387 */ /* 0x0003e80000100800 */
[----:B------:R-:W2:Y:S04]  /*12ed0*/  LDL.LU.64 R22, [R1+0x19d8] ;  /* 0x0019d80001167983 */ /* 0x000ea80000300a00 */
[----:B------:R-:W0:Y:S01]  /*12ee0*/  LDL.LU R19, [R1+0x19d0] ;  /* 0x0019d00001137983 */ /* 0x000e220000300800 */
[----:B-1----:R-:W-:Y:S01]  /*12ef0*/  IMAD R47, R6, 0x36, RZ ;  /* 0x00000036062f7824 */ /* 0x002fe200078e02ff */
[----:B0-----:R-:W-:-:S06]  /*12f00*/  PRMT R19, RZ, 0x7610, R19 ;  /* 0x00007610ff137816 */ /* 0x001fcc0000000013 */
[----:B------:R-:W3:Y:S01]  /*12f10*/  @!P1 LDG.E.U8 R19, desc[UR20][R26.64] ;  /* 0x000000141a139981 */ /* 0x000ee2000c1e1100 */
[----:B------:R-:W-:-:S03]  /*12f20*/  IADD3 R18, P6, PT, R47, R0, RZ ;  /* 0x000000002f127210 */ /* 0x000fc60007fde0ff */
[----:B------:R0:W-:Y:S01]  /*12f30*/  STL [R1+0x628], R8 ;  /* 0x0006280801007387 */ /* 0x0001e20000100800 */
[----:B--2---:R-:W-:-:S03]  /*12f40*/  PRMT R22, RZ, 0x7610, R22 ;  /* 0x00007610ff167816 */ /* 0x004fc60000000016 */
[----:B------:R-:W-:Y:S01]  /*12f50*/  STL [R1+0x658], R72 ;  /* 0x0006584801007387 */ /* 0x000fe20000100800 */
[----:B0-----:R-:W-:-:S03]  /*12f60*/  SHF.R.S32.HI R8, RZ, 0x1f, R47 ;  /* 0x0000001fff087819 */ /* 0x001fc6000001142f */
[----:B------:R-:W-:Y:S01]  /*12f70*/  STL [R1+0xde0], R18 ;  /* 0x000de01201007387 */ /* 0x000fe20000100800 */
[----:B------:R-:W-:-:S03]  /*12f80*/  PRMT R23, RZ, 0x7610, R23 ;  /* 0x00007610ff177816 */ /* 0x000fc60000000017 */
[----:B---3--:R0:W-:Y:S02]  /*12f90*/  STL [R1+0x624], R19 ;  /* 0x0006241301007387 */ /* 0x0081e40000100800 */
[----:B0-----:R-:W-:Y:S01]  /*12fa0*/  IMAD.X R19, R8, 0x1, R3, P6 ;  /* 0x0000000108137824 */ /* 0x001fe200030e0603 */
[----:B------:R-:W-:-:S04]  /*12fb0*/  IADD3 R26, P6, PT, R47, R2, RZ ;  /* 0x000000022f1a7210 */ /* 0x000fc80007fde0ff */
[----:B------:R-:W2:Y:S01]  /*12fc0*/  @!P5 LDG.E.U8 R22, desc[UR20][R18.64] ;  /* 0x000000141216d981 */ /* 0x000ea2000c1e1100 */
[----:B------:R-:W-:-:S03]  /*12fd0*/  IMAD.X R27, R8, 0x1, R4, P6 ;  /* 0x00000001081b7824 */ /* 0x000fc600030e0604 */
[----:B------:R-:W-:Y:S04]  /*12fe0*/  STL [R1+0x698], R78 ;  /* 0x0006984e01007387 */ /* 0x000fe80000100800 */
[----:B------:R0:W-:Y:S04]  /*12ff0*/  STL [R1+0xddc], R19 ;  /* 0x000ddc1301007387 */ /* 0x0001e80000100800 */
[----:B------:R-:W-:Y:S04]  /*13000*/  STL [R1+0x668], R75 ;  /* 0x0006684b01007387 */ /* 0x000fe80000100800 */
[----:B------:R-:W3:Y:S04]  /*13010*/  @!P5 LDG.E.U8 R23, desc[UR20][R26.64] ;  /* 0x000000141a17d981 */ /* 0x000ee8000c1e1100 */
[----:B0-----:R-:W4:Y:S01]  /*13020*/  LDL.LU.64 R18, [R1+0x19c8] ;  /* 0x0019c80001127983 */ /* 0x001f220000300a00 */
[----:B------:R-:W-:-:S03]  /*13030*/  IMAD R47, R6, 0x37, RZ ;  /* 0x00000037062f7824 */ /* 0x000fc600078e02ff */
[----:B------:R-:W-:Y:S02]  /*13040*/  STL [R1+0xde8], R26 ;  /* 0x000de81a01007387 */ /* 0x000fe40000100800 */
[----:B------:R-:W-:Y:S02]  /*13050*/  SHF.R.S32.HI R8, RZ, 0x1f, R47 ;  /* 0x0000001fff087819 */ /* 0x000fe4000001142f */
[----:B--2---:R0:W-:Y:S04]  /*13060*/  STL [R1+0x618], R22 ;  /* 0x0006181601007387 */ /* 0x0041e80000100800 */
[----:B------:R-:W-:Y:S01]  /*13070*/  STL [R1+0xde4], R27 ;  /* 0x000de41b01007387 */ /* 0x000fe20000100800 */
[----:B0-----:R-:W-:-:S05]  /*13080*/  IADD3 R22, P6, PT, R47, R0, RZ ;  /* 0x000000002f167210 */ /* 0x001fca0007fde0ff */
[----:B------:R-:W-:Y:S04]  /*13090*/  STL [R1+0xdf0], R22 ;  /* 0x000df01601007387 */ /* 0x000fe80000100800 */
[----:B---3--:R0:W-:Y:S01]  /*130a0*/  STL [R1+0x614], R23 ;  /* 0x0006141701007387 */ /* 0x0081e20000100800 */
[----:B----4-:R-:W-:Y:S02]  /*130b0*/  PRMT R18, RZ, 0x7610, R18 ;  /* 0x00007610ff127816 */ /* 0x010fe40000000012 */
[----:B------:R-:W-:Y:S01]  /*130c0*/  PRMT R19, RZ, 0x7610, R19 ;  /* 0x00007610ff137816 */ /* 0x000fe20000000013 */
[----:B0-----:R-:W-:Y:S01]  /*130d0*/  IMAD.X R23, R8, 0x1, R3, P6 ;  /* 0x0000000108177824 */ /* 0x001fe200030e0603 */
[----:B------:R-:W-:-:S04]  /*130e0*/  IADD3 R26, P6, PT, R47, R2, RZ ;  /* 0x000000022f1a7210 */ /* 0x000fc80007fde0ff */
[----:B------:R-:W2:Y:S01]  /*130f0*/  @!P2 LDG.E.U8 R18, desc[UR20][R22.64] ;  /* 0x000000141612a981 */ /* 0x000ea2000c1e1100 */
[----:B------:R-:W-:-:S03]  /*13100*/  IMAD.X R27, R8, 0x1, R4, P6 ;  /* 0x00000001081b7824 */ /* 0x000fc600030e0604 */
[----:B------:R0:W-:Y:S04]  /*13110*/  STL [R1+0xdec], R23 ;  /* 0x000dec1701007387 */ /* 0x0001e80000100800 */
[----:B------:R-:W3:Y:S04]  /*13120*/  @!P2 LDG.E.U8 R19, desc[UR20][R26.64] ;  /* 0x000000141a13a981 */ /* 0x000ee8000c1e1100 */
[----:B0-----:R-:W4:Y:S01]  /*13130*/  LDL.LU.64 R22, [R1+0x19c0] ;  /* 0x0019c00001167983 */ /* 0x001f220000300a00 */
[----:B------:R-:W-:-:S03]  /*13140*/  IMAD R47, R6, 0x3e, RZ ;  /* 0x0000003e062f7824 */ /* 0x000fc600078e02ff */
[----:B------:R-:W-:Y:S02]  /*13150*/  STL [R1+0xdf8], R26 ;  /* 0x000df81a01007387 */ /* 0x000fe40000100800 */
[----:B------:R-:W-:Y:S02]  /*13160*/  SHF.R.S32.HI R8, RZ, 0x1f, R47 ;  /* 0x0000001fff087819 */ /* 0x000fe4000001142f */
[----:B--2---:R0:W-:Y:S04]  /*13170*/  STL [R1+0x5e0], R18 ;  /* 0x0005e01201007387 */ /* 0x0041e80000100800 */
[----:B------:R-:W-:Y:S01]  /*13180*/  STL [R1+0xdf4], R27 ;  /* 0x000df41b01007387 */ /* 0x000fe20000100800 */
[----:B0-----:R-:W-:Y:S02]  /*13190*/  IADD3 R18, P6, PT, R47, R0, RZ ;  /* 0x000000002f127210 */ /* 0x001fe40007fde0ff */
[----:B----4-:R-:W-:-:S03]  /*131a0*/  PRMT R22, RZ, 0x7610, R22 ;  /* 0x00007610ff167816 */ /* 0x010fc60000000016 */
[----:B------:R-:W-:Y:S04]  /*131b0*/  STL [R1+0xe50], R18 ;  /* 0x000e501201007387 */ /* 0x000fe80000100800 */
[----:B---3--:R0:W-:Y:S01]  /*131c0*/  STL [R1+0x5d8], R19 ;  /* 0x0005d81301007387 */ /* 0x0081e20000100800 */
[----:B------:R-:W-:Y:S01]  /*131d0*/  PRMT R23, RZ, 0x7610, R23 ;  /* 0x00007610ff177816 */ /* 0x000fe20000000017 */
[----:B0-----:R-:W-:Y:S01]  /*131e0*/  IMAD.X R19, R8, 0x1, R3, P6 ;  /* 0x0000000108137824 */ /* 0x001fe200030e0603 */
[----:B------:R-:W-:-:S04]  /*131f0*/  IADD3 R26, P6, PT, R47, R2, RZ ;  /* 0x000000022f1a7210 */ /* 0x000fc80007fde0ff */
[----:B------:R-:W2:Y:S01]  /*13200*/  @!P0 LDG.E.U8 R22, desc[UR20][R18.64] ;  /* 0x0000001412168981 */ /* 0x000ea2000c1e1100 */
[----:B------:R-:W-:-:S03]  /*13210*/  IMAD.X R27, R8, 0x1, R4, P6 ;  /* 0x00000001081b7824 */ /* 0x000fc600030e0604 */
[----:B------:R0:W-:Y:S04]  /*13220*/  STL [R1+0xe4c], R19 ;  /* 0x000e4c1301007387 */ /* 0x0001e80000100800 */
[----:B------:R-:W-:Y:S04]  /*13230*/  STL [R1+0xe58], R26 ;  /* 0x000e581a01007387 */ /* 0x000fe80000100800 */
[----:B------:R-:W3:Y:S04]  /*13240*/  @!P0 LDG.E.U8 R23, desc[UR20][R26.64] ;  /* 0x000000141a178981 */ /* 0x000ee8000c1e1100 */
[----:B0-----:R-:W4:Y:S01]  /*13250*/  LDL.LU.64 R18, [R1+0x19b8] ;  /* 0x0019b80001127983 */ /* 0x001f220000300a00 */
[----:B------:R-:W-:-:S05]  /*13260*/  IMAD R47, R6, 0x3f, RZ ;  /* 0x0000003f062f7824 */ /* 0x000fca00078e02ff */
[----:B------:R-:W-:Y:S01]  /*13270*/  SHF.R.S32.HI R8, RZ, 0x1f, R47 ;  /* 0x0000001fff087819 */ /* 0x000fe2000001142f */
[----:B--2---:R0:W-:Y:S04]  /*13280*/  STL [R1+0x5a8], R22 ;  /* 0x0005a81601007387 */ /* 0x0041e80000100800 */
[----:B------:R-:W-:Y:S01]  /*13290*/  STL [R1+0xe54], R27 ;  /* 0x000e541b01007387 */ /* 0x000fe20000100800 */
[----:B0-----:R-:W-:-:S05]  /*132a0*/  IADD3 R22, P6, PT, R47, R0, RZ ;  /* 0x000000002f167210 */ /* 0x001fca0007fde0ff */
[----:B------:R-:W-:Y:S01]  /*132b0*/  STL [R1+0xe60], R22 ;  /* 0x000e601601007387 */ /* 0x000fe20000100800 */
[----:B----4-:R-:W-:-:S03]  /*132c0*/  PRMT R18, RZ, 0x7610, R18 ;  /* 0x00007610ff127816 */ /* 0x010fc60000000012 */
[----:B---3--:R0:W-:Y:S01]  /*132d0*/  STL [R1+0x5a0], R23 ;  /* 0x0005a01701007387 */ /* 0x0081e20000100800 */
        /* <DEDUP_REMOVED lines=8> */
[----:B------:R-:W-:Y:S02]  /*13360*/  VIADD R72, R21, 0xffffffb9 ;  /* 0xffffffb915487836 */ /* 0x000fe40000000000 */
[----:B------:R-:W-:Y:S01]  /*13370*/  IMAD R47, R6, 0x46, RZ ;  /* 0x00000046062f7824 */ /* 0x000fe200078e02ff */
[----:B------:R-:W-:Y:S02]  /*13380*/  STL [R1+0xe68], R26 ;  /* 0x000e681a01007387 */ /* 0x000fe40000100800 */
[----:B------:R-:W-:-:S02]  /*13390*/  ISETP.GE.U32.AND P1, PT, R72, 0x7fffff3a, PT ;  /* 0x7fffff3a4800780c */ /* 0x000fc40003f26070 */
[----:B------:R-:W-:Y:S01]  /*133a0*/  SHF.R.S32.HI R8, RZ, 0x1f, R47 ;  /* 0x0000001fff087819 */ /* 0x000fe2000001142f */
        /* <DEDUP_REMOVED lines=143> */
[----:B------:R-:W-:-:S05]  /*13ca0*/  IMAD.X R27, R8, 0x1, R4, P6 ;  /* 0x00000001081b7824 */ /* 0x000fca00030e0604 */
[----:B------:R-:W3:Y:S01]  /*13cb0*/  @!P2 LDG.E.U8 R19, desc[UR20][R26.64] ;  /* 0x000000141a13a981 */ /* 0x000ee2000c1e1100 */
[----:B------:R-:W-:Y:S02]  /*13cc0*/  VIADD R72, R21, 0xffffff99 ;  /* 0xffffff9915487836 */ /* 0x000fe40000000000 */
[----:B------:R-:W-:Y:S01]  /*13cd0*/  IMAD R47, R6, 0x66, RZ ;  /* 0x00000066062f7824 */ /* 0x000fe200078e02ff */
[----:B------:R0:W-:Y:S02]  /*13ce0*/  STL [R1+0x101c], R23 ;  /* 0x00101c1701007387 */ /* 0x0001e40000100800 */
[----:B------:R-:W-:Y:S02]  /*13cf0*/  ISETP.GE.U32.AND P0, PT, R72, 0x7fffff1a, PT ;  /* 0x7fffff1a4800780c */ /* 0x000fe40003f06070 */
[----:B------:R-:W-:Y:S01]  /*13d00*/  STL [R1+0x1028], R26 ;  /* 0x0010281a01007387 */ /* 0x000fe20000100800 */
[----:B------:R-:W-:-:S03]  /*13d10*/  SHF.R.S32.HI R8, RZ, 0x1f, R47 ;  /* 0x0000001fff087819 */ /* 0x000fc6000001142f */
[----:B0-----:R-:W4:Y:S01]  /*13d20*/  LDL.LU.64 R22, [R1+0x1970] ;  /* 0x0019700001167983 */ /* 0x001f220000300a00 */
[----:B------:R-:W-:-:S03]  /*13d30*/  PRMT R25, RZ, 0x7610, R25 ;  /* 0x00007610ff197816 */ /* 0x000fc60000000019 */
[----:B--2---:R0:W-:Y:S04]  /*13d40*/  STL [R1+0x460], R18 ;  /* 0x0004601201007387 */ /* 0x0041e80000100800 */
[----:B------:R-:W-:Y:S01]  /*13d50*/  STL [R1+0x1024], R27 ;  /* 0x0010241b01007387 */ /* 0x000fe20000100800 */
[----:B0-----:R-:W-:-:S05]  /*13d60*/  IADD3 R18, P6, PT, R47, R0, RZ ;  /* 0x000000002f127210 */ /* 0x001fca0007fde0ff */
[----:B------:R-:W-:Y:S04]  /*13d70*/  STL [R1+0x1080], R18 ;  /* 0x0010801201007387 */ /* 0x000fe80000100800 */
[----:B---3--:R0:W-:Y:S02]  /*13d80*/  STL [R1+0x45c], R19 ;  /* 0x00045c1301007387 */ /* 0x0081e40000100800 */
[----:B0-----:R-:W-:-:S05]  /*13d90*/  IMAD.X R19, R8, 0x1, R3, P6 ;  /* 0x0000000108137824 */ /* 0x001fca00030e0603 */
[----:B------:R0:W-:Y:S04]  /*13da0*/  STL [R1+0x107c], R19 ;  /* 0x00107c1301007387 */ /* 0x0001e80000100800 */
[----:B------:R1:W2:Y:S04]  /*13db0*/  @!P0 LDG.E.U8 R25, desc[UR20][R18.64] ;  /* 0x0000001412198981 */ /* 0x0002a8000c1e1100 */
[----:B0-----:R-:W1:Y:S01]  /*13dc0*/  LDL.LU.64 R18, [R1+0x1968] ;  /* 0x0019680001127983 */ /* 0x001e620000300a00 */
[----:B------:R-:W-:-:S05]  /*13dd0*/  IADD3 R26, P6, PT, R47, R2, RZ ;  /* 0x000000022f1a7210 */ /* 0x000fca0007fde0ff */
[----:B------:R-:W-:Y:S02]  /*13de0*/  IMAD.X R27, R8, 0x1, R4, P6 ;  /* 0x00000001081b7824 */ /* 0x000fe400030e0604 */
[----:B------:R-:W-:Y:S01]  /*13df0*/  VIADD R72, R21, 0xffffff98 ;  /* 0xffffff9815487836 */ /* 0x000fe20000000000 */
[----:B-1----:R-:W-:-:S06]  /*13e00*/  PRMT R19, RZ, 0x7610, R19 ;  /* 0x00007610ff137816 */ /* 0x002fcc0000000013 */
[----:B------:R0:W3:Y:S01]  /*13e10*/  @!P0 LDG.E.U8 R19, desc[UR20][R26.64] ;  /* 0x000000141a138981 */ /* 0x0000e2000c1e1100 */
[----:B------:R-:W-:Y:S01]  /*13e20*/  IMAD R47, R6, 0x67, RZ ;  /* 0x00000067062f7824 */ /* 0x000fe200078e02ff */
[----:B------:R-:W-:Y:S02]  /*13e30*/  ISETP.GE.U32.AND P3, PT, R72, 0x7fffff19, PT ;  /* 0x7fffff194800780c */ /* 0x000fe40003f66070 */
[----:B------:R-:W-:Y:S02]  /*13e40*/  STL [R1+0x1088], R26 ;  /* 0x0010881a01007387 */ /* 0x000fe40000100800 */
[----:B------:R-:W-:Y:S02]  /*13e50*/  SHF.R.S32.HI R8, RZ, 0x1f, R47 ;  /* 0x0000001fff087819 */ /* 0x000fe4000001142f */
[----:B--2---:R1:W-:Y:S02]  /*13e60*/  STL [R1+0x458], R25 ;  /* 0x0004581901007387 */ /* 0x0043e40000100800 */
[----:B-1----:R-:W-:-:S02]  /*13e70*/  IADD3 R25, P6, PT, R47, R0, RZ ;  /* 0x000000002f197210 */ /* 0x002fc40007fde0ff */
[----:B------:R1:W-:Y:S03]  /*13e80*/  STL [R1+0x1084], R27 ;  /* 0x0010841b01007387 */ /* 0x0003e60000100800 */
[----:B0-----:R-:W-:Y:S01]  /*13e90*/  IMAD.X R26, R8, 0x1, R3, P6 ;  /* 0x00000001081a7824 */ /* 0x001fe200030e0603 */
[----:B------:R-:W-:Y:S01]  /*13ea0*/  STL [R1+0x1090], R25 ;  /* 0x0010901901007387 */ /* 0x000fe20000100800 */
[----:B----4-:R-:W-:Y:S02]  /*13eb0*/  PRMT R23, RZ, 0x7610, R23 ;  /* 0x00007610ff177816 */ /* 0x010fe40000000017 */
[----:B-1----:R-:W-:Y:S01]  /*13ec0*/  @!P3 IMAD.MOV.U32 R27, RZ, RZ, R26 ;  /* 0x000000ffff1bb224 */ /* 0x002fe200078e001a */
[----:B---3--:R-:W-:Y:S04]  /*13ed0*/  STL [R1+0x454], R19 ;  /* 0x0004541301007387 */ /* 0x008fe80000100800 */
[----:B------:R0:W-:Y:S02]  /*13ee0*/  STL [R1+0x108c], R26 ;  /* 0x00108c1a01007387 */ /* 0x0001e40000100800 */
[----:B0-----:R-:W-:-:S05]  /*13ef0*/  @!P3 IMAD.MOV.U32 R26, RZ, RZ, R25 ;  /* 0x000000ffff1ab224 */ /* 0x001fca00078e0019 */
[----:B------:R0:W2:Y:S01]  /*13f00*/  @!P3 LDG.E.U8 R23, desc[UR20][R26.64] ;  /* 0x000000141a17b981 */ /* 0x0000a2000c1e1100 */
[----:B------:R-:W-:-:S05]  /*13f10*/  IADD3 R19, P6, PT, R47, R2, RZ ;  /* 0x000000022f137210 */ /* 0x000fca0007fde0ff */
[----:B------:R-:W-:Y:S01]  /*13f20*/  STL [R1+0x1098], R19 ;  /* 0x0010981301007387 */ /* 0x000fe20000100800 */
[----:B------:R-:W-:Y:S01]  /*13f30*/  PRMT R18, RZ, 0x7610, R18 ;  /* 0x00007610ff127816 */ /* 0x000fe20000000012 */
[----:B0-----:R-:W-:Y:S02]  /*13f40*/  @!P3 IMAD.MOV.U32 R26, RZ, RZ, R19 ;  /* 0x000000ffff1ab224 */ /* 0x001fe400078e0013 */
[----:B--2---:R0:W-:Y:S02]  /*13f50*/  STL [R1+0x428], R23 ;  /* 0x0004281701007387 */ /* 0x0041e40000100800 */
[----:B0-----:R-:W-:-:S04]  /*13f60*/  IMAD.X R23, R8, 0x1, R4, P6 ;  /* 0x0000000108177824 */ /* 0x001fc800030e0604 */
[----:B------:R-:W-:-:S05]  /*13f70*/  @!P3 IMAD.MOV.U32 R27, RZ, RZ, R23 ;  /* 0x000000ffff1bb224 */ /* 0x000fca00078e0017 */
[----:B------:R0:W2:Y:S01]  /*13f80*/  @!P3 LDG.E.U8 R18, desc[UR20][R26.64] ;  /* 0x000000141a12b981 */ /* 0x0000a2000c1e1100 */
[----:B------:R-:W-:Y:S02]  /*13f90*/  VIADD R72, R21, 0xffffff91 ;  /* 0xffffff9115487836 */ /* 0x000fe40000000000 */
[----:B------:R-:W-:-:S03]  /*13fa0*/  IMAD R47, R6, 0x6e, RZ ;  /* 0x0000006e062f7824 */ /* 0x000fc600078e02ff */
[----:B------:R-:W-:Y:S02]  /*13fb0*/  ISETP.GE.U32.AND P1, PT, R72, 0x7fffff12, PT ;  /* 0x7fffff124800780c */ /* 0x000fe40003f26070 */
[----:B------:R-:W-:Y:S02]  /*13fc0*/  SHF.R.S32.HI R8, RZ, 0x1f, R47 ;  /* 0x0000001fff087819 */ /* 0x000fe4000001142f */
[----:B------:R-:W-:Y:S01]  /*13fd0*/  IADD3 R25, P6, PT, R47, R0, RZ ;  /* 0x000000002f197210 */ /* 0x000fe20007fde0ff */
[----:B------:R-:W-:Y:S04]  /*13fe0*/  STL [R1+0x1094], R23 ;  /* 0x0010941701007387 */ /* 0x000fe80000100800 */
[----:B0-----:R-:W-:Y:S01]  /*13ff0*/  IMAD.X R26, R8, 0x1, R3, P6 ;  /* 0x00000001081a7824 */ /* 0x001fe200030e0603 */
[----:B------:R-:W-:Y:S01]  /*14000*/  STL [R1+0x10ec], R25 ;  /* 0x0010ec1901007387 */ /* 0x000fe20000100800 */
[----:B------:R-:W-:-:S02]  /*14010*/  PRMT R24, RZ, 0x7610, R24 ;  /* 0x00007610ff187816 */ /* 0x000fc40000000018 */
[----:B------:R-:W-:Y:S01]  /*14020*/  @!P1 IMAD.MOV.U32 R27, RZ, RZ, R26 ;  /* 0x000000ffff1b9224 */ /* 0x000fe200078e001a */
[----:B------:R-:W-:Y:S01]  /*14030*/  PRMT R22, RZ, 0x7610, R22 ;  /* 0x00007610ff167816 */ /* 0x000fe20000000016 */
[----:B------:R-:W-:Y:S01]  /*14040*/  VIADD R72, R21, 0xffffff90 ;  /* 0xffffff9015487836 */ /* 0x000fe20000000000 */
[----:B--2---:R0:W-:Y:S04]  /*14050*/  STL [R1+0x424], R18 ;  /* 0x0004241201007387 */ /* 0x0041e80000100800 */
[----:B------:R1:W-:Y:S01]  /*14060*/  STL [R1+0x10e8], R26 ;  /* 0x0010e81a01007387 */ /* 0x0003e20000100800 */
[----:B0-----:R-:W-:Y:S01]  /*14070*/  IADD3 R18, P6, PT, R47, R2, RZ ;  /* 0x000000022f127210 */ /* 0x001fe20007fde0ff */
[----:B-1----:R-:W-:-:S04]  /*14080*/  @!P1 IMAD.MOV.U32 R26, RZ, RZ, R25 ;  /* 0x000000ffff1a9224 */ /* 0x002fc800078e0019 */
[----:B------:R-:W-:Y:S01]  /*14090*/  IMAD.X R19, R8, 0x1, R4, P6 ;  /* 0x0000000108137824 */ /* 0x000fe200030e0604 */
[----:B------:R-:W2:Y:S04]  /*140a0*/  @!P1 LDG.E.U8 R24, desc[UR20][R26.64] ;  /* 0x000000141a189981 */ /* 0x000ea8000c1e1100 */
[----:B------:R-:W3:Y:S01]  /*140b0*/  @!P1 LDG.E.U8 R22, desc[UR20][R18.64] ;  /* 0x0000001412169981 */ /* 0x000ee2000c1e1100 */
[----:B------:R-:W-:Y:S01]  /*140c0*/  ISETP.GE.U32.AND P5, PT, R72, 0x7fffff11, PT ;  /* 0x7fffff114800780c */ /* 0x000fe20003fa6070 */
[----:B------:R-:W-:-:S05]  /*140d0*/  VIADD R72, R21, 0xffffff89 ;  /* 0xffffff8915487836 */ /* 0x000fca0000000000 */
[----:B------:R-:W-:Y:S01]  /*140e0*/  ISETP.GE.U32.AND P2, PT, R72, 0x7fffff0a, PT ;  /* 0x7fffff0a4800780c */ /* 0x000fe20003f46070 */
[----:B------:R-:W-:-:S05]  /*140f0*/  VIADD R72, R21, 0xffffff88 ;  /* 0xffffff8815487836 */ /* 0x000fca0000000000 */
[----:B------:R-:W-:Y:S01]  /*14100*/  ISETP.GE.U32.AND P0, PT, R72, 0x7fffff09, PT ;  /* 0x7fffff094800780c */ /* 0x000fe20003f06070 */
[----:B------:R-:W-:-:S05]  /*14110*/  VIADD R72, R21, 0xffffff81 ;  /* 0xffffff8115487836 */ /* 0x000fca0000000000 */
[----:B------:R-:W-:Y:S01]  /*14120*/  ISETP.GE.U32.AND P3, PT, R72, 0x7fffff02, PT ;  /* 0x7fffff024800780c */ /* 0x000fe20003f66070 */
[----:B------:R-:W-:Y:S01]  /*14130*/  IMAD R72, R6, 0x6f, RZ ;  /* 0x0000006f06487824 */ /* 0x000fe200078e02ff */
[----:B------:R-:W-:Y:S04]  /*14140*/  STL [R1+0x10f4], R18 ;  /* 0x0010f41201007387 */ /* 0x000fe80000100800 */
[----:B------:R-:W-:Y:S01]  /*14150*/  IADD3 R23, P6, PT, R72, R0, RZ ;  /* 0x0000000048177210 */ /* 0x000fe20007fde0ff */
[----:B------:R-:W4:Y:S01]  /*14160*/  LDL.LU R26, [R1+0x1960] ;  /* 0x00196000011a7983 */ /* 0x000f220000300800 */
[----:B------:R-:W-:-:S03]  /*14170*/  SHF.R.S32.HI R47, RZ, 0x1f, R72 ;  /* 0x0000001fff2f7819 */ /* 0x000fc60000011448 */
[----:B------:R0:W-:Y:S04]  /*14180*/  STL [R1+0x10f0], R19 ;  /* 0x0010f01301007387 */ /* 0x0001e80000100800 */
[----:B------:R-:W-:Y:S01]  /*14190*/  STL [R1+0x10fc], R23 ;  /* 0x0010fc1701007387 */ /* 0x000fe20000100800 */
[----:B------:R-:W-:-:S03]  /*141a0*/  PRMT R8, RZ, 0x7610, R8 ;  /* 0x00007610ff087816 */ /* 0x000fc60000000008 */
[----:B--2---:R1:W-:Y:S04]  /*141b0*/  STL [R1+0x420], R24 ;  /* 0x0004201801007387 */ /* 0x0043e80000100800 */
[----:B0-----:R-:W2:Y:S01]  /*141c0*/  LDL.LU.64 R18, [R1+0x1958] ;  /* 0x0019580001127983 */ /* 0x001ea20000300a00 */
[----:B-1----:R-:W-:-:S03]  /*141d0*/  IMAD.X R24, R47, 0x1, R3, P6 ;  /* 0x000000012f187824 */ /* 0x002fc600030e0603 */
[----:B---3--:R-:W-:Y:S01]  /*141e0*/  STL [R1+0x128], R22 ;  /* 0x0001281601007387 */ /* 0x008fe20000100800 */
[----:B------:R-:W-:-:S03]  /*141f0*/  @!P5 IMAD.MOV.U32 R25, RZ, RZ, R24 ;  /* 0x000000ffff19d224 */ /* 0x000fc600078e0018 */
[----:B------:R0:W-:Y:S02]  /*14200*/  STL [R1+0x10f8], R24 ;  /* 0x0010f81801007387 */ /* 0x0001e40000100800 */
[----:B0-----:R-:W-:-:S05]  /*14210*/  @!P5 IMAD.MOV.U32 R24, RZ, RZ, R23 ;  /* 0x000000ffff18d224 */ /* 0x001fca00078e0017 */
[----:B------:R0:W3:Y:S01]  /*14220*/  @!P5 LDG.E.U8 R8, desc[UR20][R24.64] ;  /* 0x000000141808d981 */ /* 0x0000e2000c1e1100 */
[----:B------:R-:W-:Y:S01]  /*14230*/  IADD3 R22, P1, PT, R72, R2, RZ ;  /* 0x0000000248167210 */ /* 0x000fe20007f3e0ff */
[----:B------:R-:W-:-:S04]  /*14240*/  IMAD R72, R6, 0x76, RZ ;  /* 0x0000007606487824 */ /* 0x000fc800078e02ff */
[----:B------:R-:W-:Y:S01]  /*14250*/  IMAD.X R23, R47, 0x1, R4, P1 ;  /* 0x000000012f177824 */ /* 0x000fe200008e0604 */
[----:B------:R-:W-:Y:S01]  /*14260*/  STL [R1+0x1104], R22 ;  /* 0x0011041601007387 */ /* 0x000fe20000100800 */
[----:B0-----:R-:W-:Y:S02]  /*14270*/  IADD3 R24, P6, PT, R72, R0, RZ ;  /* 0x0000000048187210 */ /* 0x001fe40007fde0ff */
[----:B----4-:R-:W-:Y:S02]  /*14280*/  PRMT R26, RZ, 0x7610, R26 ;  /* 0x00007610ff1a7816 */ /* 0x010fe4000000001a */
[----:B--2---:R-:W-:-:S06]  /*14290*/  PRMT R18, RZ, 0x7610, R18 ;  /* 0x00007610ff127816 */ /* 0x004fcc0000000012 */
[----:B------:R-:W2:Y:S04]  /*142a0*/  @!P5 LDG.E.U8 R18, desc[UR20][R22.64] ;  /* 0x000000141612d981 */ /* 0x000ea8000c1e1100 */
[----:B---3--:R0:W-:Y:S02]  /*142b0*/  STL [R1+0x41c], R8 ;  /* 0x00041c0801007387 */ /* 0x0081e40000100800 */
[----:B0-----:R-:W-:-:S05]  /*142c0*/  SHF.R.S32.HI R8, RZ, 0x1f, R72 ;  /* 0x0000001fff087819 */ /* 0x001fca0000011448 */
[----:B------:R-:W-:-:S05]  /*142d0*/  IMAD.X R25, R8, 0x1, R3, P6 ;  /* 0x0000000108197824 */ /* 0x000fca00030e0603 */
[----:B------:R-:W3:Y:S04]  /*142e0*/  @!P2 LDG.E.U8 R26, desc[UR20][R24.64] ;  /* 0x00000014181aa981 */ /* 0x000ee8000c1e1100 */
[----:B------:R0:W-:Y:S04]  /*142f0*/  STL [R1+0x1100], R23 ;  /* 0x0011001701007387 */ /* 0x0001e80000100800 */
[----:B0-----:R-:W4:Y:S01]  /*14300*/  LDL.LU R23, [R1+0x1950] ;  /* 0x0019500001177983 */ /* 0x001f220000300800 */
[----:B------:R-:W-:-:S03]  /*14310*/  PRMT R16, RZ, 0x7610, R16 ;  /* 0x00007610ff107816 */ /* 0x000fc60000000010 */
[----:B--2---:R0:W-:Y:S02]  /*14320*/  STL [R1+0x3f8], R18 ;  /* 0x0003f81201007387 */ /* 0x0041e40000100800 */
[----:B0-----:R-:W-:Y:S01]  /*14330*/  IMAD.MOV.U32 R18, RZ, RZ, R17 ;  /* 0x000000ffff127224 */ /* 0x001fe200078e0011 */
[----:B------:R-:W-:Y:S01]  /*14340*/  IADD3 R17, P5, PT, R72, R2, RZ ;  /* 0x0000000248117210 */ /* 0x000fe20007fbe0ff */
[----:B------:R-:W-:Y:S04]  /*14350*/  STL [R1+0x1150], R24 ;  /* 0x0011501801007387 */ /* 0x000fe80000100800 */
[----:B------:R-:W-:Y:S01]  /*14360*/  IMAD.X R22, R8, 0x1, R4, P5 ;  /* 0x0000000108167824 */ /* 0x000fe200028e0604 */
[----:B------:R-:W-:Y:S04]  /*14370*/  STL [R1+0x1158], R17 ;  /* 0x0011581101007387 */ /* 0x000fe80000100800 */
[----:B------:R0:W-:Y:S01]  /*14380*/  STL [R1+0x114c], R25 ;  /* 0x00114c1901007387 */ /* 0x0001e20000100800 */
[----:B------:R-:W-:-:S03]  /*14390*/  @!P2 IMAD.MOV.U32 R27, RZ, RZ, R22 ;  /* 0x000000ffff1ba224 */ /* 0x000fc600078e0016 */
[----:B------:R-:W-:Y:S04]  /*143a0*/  STL [R1+0x1154], R22 ;  /* 0x0011541601007387 */ /* 0x000fe80000100800 */
[----:B0-----:R-:W2:Y:S04]  /*143b0*/  LDL.LU.64 R24, [R1+0x1948] ;  /* 0x0019480001187983 */ /* 0x001ea80000300a00 */
[----:B---3--:R0:W-:Y:S02]  /*143c0*/  STL [R1+0x3f4], R26 ;  /* 0x0003f41a01007387 */ /* 0x0081e40000100800 */
[----:B0-----:R-:W-:-:S05]  /*143d0*/  @!P2 IMAD.MOV.U32 R26, RZ, RZ, R17 ;  /* 0x000000ffff1aa224 */ /* 0x001fca00078e0011 */
[----:B------:R0:W3:Y:S01]  /*143e0*/  @!P2 LDG.E.U8 R16, desc[UR20][R26.64] ;  /* 0x000000141a10a981 */ /* 0x0000e2000c1e1100 */
[----:B------:R-:W-:-:S05]  /*143f0*/  VIADD R47, R21, 0xffffff80 ;  /* 0xffffff80152f7836 */ /* 0x000fca0000000000 */
[----:B------:R-:W-:Y:S01]  /*14400*/  ISETP.GE.U32.AND P1, PT, R47, 0x7fffff01, PT ;  /* 0x7fffff012f00780c */ /* 0x000fe20003f26070 */
[----:B------:R-:W-:-:S05]  /*14410*/  IMAD R47, R6, 0x77, RZ ;  /* 0x00000077062f7824 */ /* 0x000fca00078e02ff */
[----:B------:R-:W-:Y:S02]  /*14420*/  SHF.R.S32.HI R8, RZ, 0x1f, R47 ;  /* 0x0000001fff087819 */ /* 0x000fe4000001142f */
[----:B0-----:R-:W-:-:S05]  /*14430*/  IADD3 R26, P5, PT, R47, R2, RZ ;  /* 0x000000022f1a7210 */ /* 0x001fca0007fbe0ff */
[----:B------:R-:W-:Y:S01]  /*14440*/  IMAD.X R27, R8, 0x1, R4, P5 ;  /* 0x00000001081b7824 */ /* 0x000fe200028e0604 */
[----:B--2---:R-:W-:Y:S02]  /*14450*/  PRMT R24, RZ, 0x7610, R24 ;  /* 0x00007610ff187816 */ /* 0x004fe40000000018 */
[----:B------:R-:W-:-:S06]  /*14460*/  PRMT R25, RZ, 0x7610, R25 ;  /* 0x00007610ff197816 */ /* 0x000fcc0000000019 */
[----:B------:R-:W2:Y:S04]  /*14470*/  @!P0 LDG.E.U8 R25, desc[UR20][R26.64] ;  /* 0x000000141a198981 */ /* 0x000ea8000c1e1100 */
[----:B---3--:R0:W-:Y:S02]  /*14480*/  STL [R1+0x3c8], R16 ;  /* 0x0003c81001007387 */ /* 0x0081e40000100800 */
[----:B0-----:R-:W-:-:S05]  /*14490*/  IADD3 R16, P2, PT, R47, R0, RZ ;  /* 0x000000002f107210 */ /* 0x001fca0007f5e0ff */
[----:B------:R-:W-:-:S05]  /*144a0*/  IMAD.X R17, R8, 0x1, R3, P2 ;  /* 0x0000000108117824 */ /* 0x000fca00010e0603 */
[----:B------:R-:W3:Y:S01]  /*144b0*/  @!P0 LDG.E.U8 R24, desc[UR20][R16.64] ;  /* 0x0000001410188981 */ /* 0x000ee2000c1e1100 */
[----:B------:R-:W-:-:S03]  /*144c0*/  IMAD R72, R6, 0x7e, RZ ;  /* 0x0000007e06487824 */ /* 0x000fc600078e02ff */
[----:B------:R-:W-:Y:S02]  /*144d0*/  STL [R1+0x1160], R16 ;  /* 0x0011601001007387 */ /* 0x000fe40000100800 */
[----:B------:R-:W-:Y:S02]  /*144e0*/  IADD3 R22, P2, PT, R72, R0, RZ ;  /* 0x0000000048167210 */ /* 0x000fe40007f5e0ff */
[----:B------:R-:W-:Y:S01]  /*144f0*/  STL [R1+0x1168], R26 ;  /* 0x0011681a01007387 */ /* 0x000fe20000100800 */
[----:B------:R-:W-:-:S03]  /*14500*/  SHF.R.S32.HI R47, RZ, 0x1f, R72 ;  /* 0x0000001fff2f7819 */ /* 0x000fc60000011448 */
[----:B------:R0:W-:Y:S04]  /*14510*/  STL [R1+0x115c], R17 ;  /* 0x00115c1101007387 */ /* 0x0001e80000100800 */
[----:B0-----:R-:W2:Y:S04]  /*14520*/  LDL.LU.64 R16, [R1+0x1940] ;  /* 0x0019400001107983 */ /* 0x001ea80000300a00 */
[----:B------:R-:W-:Y:S04]  /*14530*/  STL [R1+0x11c0], R22 ;  /* 0x0011c01601007387 */ /* 0x000fe80000100800 */
[----:B------:R-:W-:Y:S01]  /*14540*/  STL [R1+0x1164], R27 ;  /* 0x0011641b01007387 */ /* 0x000fe20000100800 */
[----:B------:R-:W-:-:S03]  /*14550*/  PRMT R8, RZ, 0x7610, R8 ;  /* 0x00007610ff087816 */ /* 0x000fc60000000008 */
[----:B---3--:R0:W-:Y:S02]  /*14560*/  STL [R1+0x3c4], R24 ;  /* 0x0003c41801007387 */ /* 0x0081e40000100800 */
[----:B0-----:R-:W-:-:S05]  /*14570*/  IMAD.X R24, R47, 0x1, R3, P2 ;  /* 0x000000012f187824 */ /* 0x001fca00010e0603 */
[----:B------:R-:W-:Y:S04]  /*14580*/  STL [R1+0x11bc], R24 ;  /* 0x0011bc1801007387 */ /* 0x000fe80000100800 */
[----:B------:R-:W-:Y:S04]  /*14590*/  STL [R1+0x16dc], R6 ;  /* 0x0016dc0601007387 */ /* 0x000fe80000100800 */
[----:B------:R-:W-:Y:S04]  /*145a0*/  STL [R1+0x173c], R6 ;  /* 0x00173c0601007387 */ /* 0x000fe80000100800 */
[----:B------:R-:W-:Y:S04]  /*145b0*/  STL [R1+0x1754], R6 ;  /* 0x0017540601007387 */ /* 0x000fe80000100800 */
[----:B------:R-:W-:Y:S04]  /*145c0*/  STL [R1+0x176c], R6 ;  /* 0x00176c0601007387 */ /* 0x000fe80000100800 */
[----:B--2---:R0:W-:Y:S02]  /*145d0*/  STL [R1+0x3c0], R25 ;  /* 0x0003c01901007387 */ /* 0x0041e40000100800 */
[----:B0-----:R-:W-:-:S02]  /*145e0*/  @!P3 IMAD.MOV.U32 R25, RZ, RZ, R24 ;  /* 0x000000ffff19b224 */ /* 0x001fc400078e0018 */
[----:B------:R-:W-:-:S05]  /*145f0*/  @!P3 IMAD.MOV.U32 R24, RZ, RZ, R22 ;  /* 0x000000ffff18b224 */ /* 0x000fca00078e0016 */
[----:B------:R0:W2:Y:S01]  /*14600*/  @!P3 LDG.E.U8 R8, desc[UR20][R24.64] ;  /* 0x000000141808b981 */ /* 0x0000a2000c1e1100 */
[----:B------:R-:W-:Y:S01]  /*14610*/  IMAD R75, R6, 0x7f, RZ ;  /* 0x0000007f064b7824 */ /* 0x000fe200078e02ff */
[----:B------:R-:W-:-:S04]  /*14620*/  PRMT R19, RZ, 0x7610, R19 ;  /* 0x00007610ff137816 */ /* 0x000fc80000000013 */
[----:B0-----:R-:W-:Y:S02]  /*14630*/  IADD3 R24, P5, PT, R75, R0, RZ ;  /* 0x000000004b187210 */ /* 0x001fe40007fbe0ff */
[----:B------:R-:W-:Y:S01]  /*14640*/  IADD3 R26, P0, PT, R72, R2, RZ ;  /* 0x00000002481a7210 */ /* 0x000fe20007f1e0ff */
[----:B--2---:R0:W-:Y:S02]  /*14650*/  STL [R1+0x3bc], R8 ;  /* 0x0003bc0801007387 */ /* 0x0041e40000100800 */
[----:B0-----:R-:W-:-:S05]  /*14660*/  SHF.R.S32.HI R8, RZ, 0x1f, R75 ;  /* 0x0000001fff087819 */ /* 0x001fca000001144b */
[----:B------:R-:W-:-:S05]  /*14670*/  IMAD.X R25, R8, 0x1, R3, P5 ;  /* 0x0000000108197824 */ /* 0x000fca00028e0603 */
[----:B------:R-:W2:Y:S01]  /*14680*/  @!P1 LDG.E.U8 R19, desc[UR20][R24.64] ;  /* 0x0000001418139981 */ /* 0x000ea2000c1e1100 */
[----:B------:R-:W-:-:S03]  /*14690*/  IMAD.X R27, R47, 0x1, R4, P0 ;  /* 0x000000012f1b7824 */ /* 0x000fc600000e0604 */
[----:B------:R-:W-:Y:S01]  /*146a0*/  STL [R1+0x11c8], R26 ;  /* 0x0011c81a01007387 */ /* 0x000fe20000100800 */
[----:B------:R-:W-:-:S03]  /*146b0*/  IMAD.MOV.U32 R22, RZ, RZ, R18 ;  /* 0x000000ffff167224 */ /* 0x000fc600078e0012 */
[----:B------:R-:W-:Y:S01]  /*146c0*/  STL [R1+0x16e0], R0 ;  /* 0x0016e00001007387 */ /* 0x000fe20000100800 */
[----:B------:R-:W-:-:S03]  /*146d0*/  IADD3 R18, P6, PT, R75, R2, RZ ;  /* 0x000000024b127210 */ /* 0x000fc60007fde0ff */
[----:B------:R-:W-:Y:S04]  /*146e0*/  STL [R1+0x1740], R0 ;  /* 0x0017400001007387 */ /* 0x000fe80000100800 */
[----:B------:R0:W-:Y:S04]  /*146f0*/  STL [R1+0x1750], R0 ;  /* 0x0017500001007387 */ /* 0x0001e80000100800 */
[----:B------:R-:W-:Y:S01]  /*14700*/  STL [R1+0x11d0], R24 ;  /* 0x0011d01801007387 */ /* 0x000fe20000100800 */
[----:B------:R-:W-:-:S03]  /*14710*/  PRMT R28, RZ, 0x7610, R28 ;  /* 0x00007610ff1c7816 */ /* 0x000fc6000000001c */
[----:B------:R1:W-:Y:S04]  /*14720*/  STL [R1+0x11c4], R27 ;  /* 0x0011c41b01007387 */ /* 0x0003e80000100800 */
[----:B------:R-:W-:Y:S04]  /*14730*/  STL [R1+0x16e4], R2 ;  /* 0x0016e40201007387 */ /* 0x000fe80000100800 */
[----:B------:R-:W-:Y:S04]  /*14740*/  STL [R1+0x174c], R2 ;  /* 0x00174c0201007387 */ /* 0x000fe80000100800 */
[----:B------:R-:W-:Y:S04]  /*14750*/  STL [R1+0x1788], R2 ;  /* 0x0017880201007387 */ /* 0x000fe80000100800 */
[----:B------:R-:W-:Y:S01]  /*14760*/  STL [R1+0x11d8], R18 ;  /* 0x0011d81201007387 */ /* 0x000fe20000100800 */
[----:B------:R-:W-:-:S03]  /*14770*/  IMAD.X R8, R8, 0x1, R4, P6 ;  /* 0x0000000108087824 */ /* 0x000fc600030e0604 */
[----:B------:R-:W-:Y:S04]  /*14780*/  STL [R1+0x16e8], R3 ;  /* 0x0016e80301007387 */ /* 0x000fe80000100800 */
[----:B------:R-:W-:Y:S04]  /*14790*/  STL [R1+0x1758], R3 ;  /* 0x0017580301007387 */ /* 0x000fe80000100800 */
[----:B------:R-:W-:Y:S04]  /*147a0*/  STL [R1+0x1770], R3 ;  /* 0x0017700301007387 */ /* 0x000fe80000100800 */
[----:B------:R3:W-:Y:S04]  /*147b0*/  STL [R1+0x11cc], R25 ;  /* 0x0011cc1901007387 */ /* 0x0007e80000100800 */
[----:B------:R-:W-:Y:S04]  /*147c0*/  STL [R1+0x178c], R3 ;  /* 0x00178c0301007387 */ /* 0x000fe80000100800 */
[----:B------:R-:W4:Y:S01]  /*147d0*/  @!P3 LDG.E.U8 R28, desc[UR20][R26.64] ;  /* 0x000000141a1cb981 */ /* 0x000f22000c1e1100 */
[----:B0-----:R-:W-:-:S03]  /*147e0*/  PRMT R0, RZ, 0x7610, R0 ;  /* 0x00007610ff007816 */ /* 0x001fc60000000000 */
[----:B-1----:R-:W4:Y:S04]  /*147f0*/  LDL.LU.64 R26, [R1+0x1938] ;  /* 0x00193800011a7983 */ /* 0x002f280000300a00 */
[----:B------:R-:W-:Y:S04]  /*14800*/  STL [R1+0x16ec], R4 ;  /* 0x0016ec0401007387 */ /* 0x000fe80000100800 */
[----:B------:R-:W-:Y:S04]  /*14810*/  STL [R1+0x175c], R4 ;  /* 0x00175c0401007387 */ /* 0x000fe80000100800 */
[----:B------:R-:W-:Y:S04]  /*14820*/  STL [R1+0x11d4], R8 ;  /* 0x0011d40801007387 */ /* 0x000fe80000100800 */
[----:B---3--:R-:W3:Y:S04]  /*14830*/  LDL.LU R25, [R1+0x1930] ;  /* 0x0019300001197983 */ /* 0x008ee80000300800 */
[----:B--2---:R0:W-:Y:S02]  /*14840*/  STL [R1+0x3b4], R19 ;  /* 0x0003b41301007387 */ /* 0x0041e40000100800 */
[----:B0-----:R-:W-:-:S05]  /*14850*/  @!P1 IMAD.MOV.U32 R19, RZ, RZ, R8 ;  /* 0x000000ffff139224 */ /* 0x001fca00078e0008 */
[----:B------:R-:W2:Y:S04]  /*14860*/  @!P1 LDG.E.U8 R0, desc[UR20][R18.64] ;  /* 0x0000001412009981 */ /* 0x000ea8000c1e1100 */
[----:B------:R-:W3:Y:S04]  /*14870*/  LDL.LU.64 R18, [R1+0x1928] ;  /* 0x0019280001127983 */ /* 0x000ee80000300a00 */
[----:B--2---:R0:W-:Y:S02]  /*14880*/  STL [R1+0x384], R0 ;  /* 0x0003840001007387 */ /* 0x0041e40000100800 */
[----:B0-----:R-:W-:-:S05]  /*14890*/  VIADD R0, R64, 0xfb ;  /* 0x000000fb40007836 */ /* 0x001fca0000000000 */
[----:B------:R0:W-:Y:S01]  /*148a0*/  STL [R1+0x1514], R0 ;  /* 0x0015140001007387 */ /* 0x0001e20000100800 */
[----:B------:R-:W-:Y:S02]  /*148b0*/  IABS R8, R0 ;  /* 0x0000000000087213 */ /* 0x000fe40000000000 */
[----:B0-----:R-:W0:Y:S01]  /*148c0*/  S2R R0, SR_TID.X ;  /* 0x0000000000007919 */ /* 0x001e220000002100 */
[----:B----4-:R1:W-:Y:S04]  /*148d0*/  STL [R1+0x3b8], R28 ;  /* 0x0003b81c01007387 */ /* 0x0103e80000100800 */
[----:B-1----:R-:W2:Y:S01]  /*148e0*/  LDL R28, [R1+0x13a4] ;  /* 0x0013a400011c7983 */ /* 0x002ea20000100800 */
[----:B0-----:R-:W-:-:S05]  /*148f0*/  LOP3.LUT R0, R0, 0x7f, RZ, 0xc0, !PT ;  /* 0x0000007f00007812 */ /* 0x001fca00078ec0ff */
[----:B------:R-:W-:Y:S01]  /*14900*/  STL [R1+0x1800], R0 ;  /* 0x0018000001007387 */ /* 0x000fe20000100800 */
[----:B------:R-:W-:-:S03]  /*14910*/  IMAD R78, R0, R7, RZ ;  /* 0x00000007004e7224 */ /* 0x000fc600078e02ff */
[----:B------:R-:W-:Y:S04]  /*14920*/  STL [R1+0x16f0], R7 ;  /* 0x0016f00701007387 */ /* 0x000fe80000100800 */
[----:B------:R0:W-:Y:S04]  /*14930*/  STL [R1+0x1774], R7 ;  /* 0x0017740701007387 */ /* 0x0001e80000100800 */
[----:B0-----:R-:W4:Y:S01]  /*14940*/  LDL R7, [R1+0x1384] ;  /* 0x0013840001077983 */ /* 0x001f220000100800 */
[----:B------:R-:W-:-:S13]  /*14950*/  ISETP.GT.U32.AND P2, PT, R9, R15, PT ;  /* 0x0000000f0900720c */ /* 0x000fda0003f44070 */
[----:B------:R-:W-:Y:S01]  /*14960*/  @!P2 IMAD.IADD R15, R15, 0x1, -R9 ;  /* 0x000000010f0fa824 */ /* 0x000fe200078e0a09 */
[C---:B---3--:R-:W-:Y:S02]  /*14970*/  ISETP.GT.U32.AND P2, PT, R9.reuse, R18, PT ;  /* 0x000000120900720c */ /* 0x048fe40003f44070 */
[C---:B------:R-:W-:Y:S02]  /*14980*/  ISETP.GT.U32.AND P0, PT, R9.reuse, R16, PT ;  /* 0x000000100900720c */ /* 0x040fe40003f04070 */
[----:B------:R-:W-:-:S09]  /*14990*/  ISETP.GT.U32.AND P3, PT, R9, R15, PT ;  /* 0x0000000f0900720c */ /* 0x000fd20003f64070 */
[--C-:B------:R-:W-:Y:S02]  /*149a0*/  @!P2 IMAD.IADD R18, R18, 0x1, -R9.reuse ;  /* 0x000000011212a824 */ /* 0x100fe400078e0a09 */
[--C-:B------:R-:W-:Y:S01]  /*149b0*/  @!P0 IMAD.IADD R16, R16, 0x1, -R9.reuse ;  /* 0x0000000110108824 */ /* 0x100fe200078e0a09 */
[----:B------:R-:W-:Y:S01]  /*149c0*/  ISETP.GE.AND P0, PT, R64, RZ, PT ;  /* 0x000000ff4000720c */ /* 0x000fe20003f06270 */
[----:B------:R-:W-:-:S04]  /*149d0*/  @!P3 IMAD.IADD R15, R15, 0x1, -R9 ;  /* 0x000000010f0fb824 */ /* 0x000fc800078e0a09 */
[----:B------:R-:W-:Y:S01]  /*149e0*/  IMAD.MOV.U32 R72, RZ, RZ, R15 ;  /* 0x000000ffff487224 */ /* 0x000fe200078e000f */
[----:B------:R-:W-:Y:S01]  /*149f0*/  ISETP.NE.AND P1, PT, R5, RZ, PT ;  /* 0x000000ff0500720c */ /* 0x000fe20003f25270 */
[----:B------:R-:W-:Y:S01]  /*14a00*/  IMAD.MOV.U32 R24, RZ, RZ, R22 ;  /* 0x000000ffff187224 */ /* 0x000fe200078e0016 */
[----:B------:R-:W-:Y:S01]  /*14a10*/  LOP3.LUT R47, RZ, R5, RZ, 0x33, !PT ;  /* 0x00000005ff2f7212 */ /* 0x000fe200078e33ff */
[----:B------:R-:W-:Y:S01]  /*14a20*/  IMAD.MOV.U32 R5, RZ, RZ, R8 ;  /* 0x000000ffff057224 */ /* 0x000fe200078e0008 */
[----:B------:R-:W-:Y:S01]  /*14a30*/  ISETP.GT.U32.AND P3, PT, R9, R17, PT ;  /* 0x000000110900720c */ /* 0x000fe20003f64070 */
[----:B------:R-:W-:Y:S02]  /*14a40*/  VIADD R22, R21, 0x7f ;  /* 0x0000007f15167836 */ /* 0x000fe40000000000 */
[----:B------:R-:W-:Y:S02]  /*14a50*/  @!P0 IMAD.MOV R72, RZ, RZ, -R72 ;  /* 0x000000ffff488224 */ /* 0x000fe400078e0a48 */
[----:B------:R-:W-:Y:S01]  /*14a60*/  IMAD.HI.U32 R75, R10, R5, RZ ;  /* 0x000000050a4b7227 */ /* 0x000fe200078e00ff */
[----:B------:R-:W-:-:S02]  /*14a70*/  ISETP.GT.AND P0, PT, R22, 0x7f, PT ;  /* 0x0000007f1600780c */ /* 0x000fc40003f04270 */
[----:B------:R-:W-:Y:S01]  /*14a80*/  SEL R72, R47, R72, !P1 ;  /* 0x000000482f487207 */ /* 0x000fe20004800000 */
[----:B------:R-:W-:Y:S01]  /*14a90*/  IMAD.MOV R15, RZ, RZ, -R75 ;  /* 0x000000ffff0f7224 */ /* 0x000fe200078e0a4b */
[----:B------:R-:W-:Y:S01]  /*14aa0*/  IADD3 R8, P6, PT, R78, UR18, RZ ;  /* 0x000000124e087c10 */ /* 0x000fe2000ffde0ff */
[----:B------:R-:W3:Y:S02]  /*14ab0*/  LDL R22, [R1+0x13c4] ;  /* 0x0013c40001167983 */ /* 0x000ee40000100800 */
[----:B------:R-:W-:Y:S01]  /*14ac0*/  IMAD R72, R72, UR4, RZ ;  /* 0x0000000448487c24 */ /* 0x000fe2000f8e02ff */
[----:B------:R-:W-:Y:S01]  /*14ad0*/  PRMT R26, RZ, 0x7610, R26 ;  /* 0x00007610ff1a7816 */ /* 0x000fe2000000001a */
[----:B------:R-:W-:Y:S01]  /*14ae0*/  IMAD R15, R9, R15, R5 ;  /* 0x0000000f090f7224 */ /* 0x000fe200078e0205 */
[----:B------:R-:W-:Y:S01]  /*14af0*/  LEA.HI.X.SX32 R5, R78, UR19, 0x1, P6 ;  /* 0x000000134e057c11 */ /* 0x000fe2000b0f0eff */
[----:B------:R-:W-:Y:S01]  /*14b00*/  @!P3 IMAD.IADD R17, R17, 0x1, -R9 ;  /* 0x000000011111b824 */ /* 0x000fe200078e0a09 */
[----:B------:R0:W-:Y:S01]  /*14b10*/  STS.U8 [R32+UR9+0x4f00], R29 ;  /* 0x004f001d20007988 */ /* 0x0001e20008000009 */
[----:B----4-:R-:W-:Y:S01]  /*14b20*/  ISETP.GE.AND P2, PT, R7, RZ, PT ;  /* 0x000000ff0700720c */ /* 0x010fe20003f46270 */
[----:B------:R-:W1:Y:S01]  /*14b30*/  LDCU UR4, c[0x0][0x3b0] ;  /* 0x00007600ff0477ac */ /* 0x000e620008000800 */
[----:B------:R-:W4:Y:S01]  /*14b40*/  S2R R7, SR_TID.X ;  /* 0x0000000000077919 */ /* 0x000f220000002100 */
[----:B--2---:R-:W-:-:S02]  /*14b50*/  ISETP.GE.AND P3, PT, R28, RZ, PT ;  /* 0x000000ff1c00720c */ /* 0x004fc40003f66270 */
[----:B------:R-:W-:-:S04]  /*14b60*/  IADD3 R28, P6, PT, R72, R8, RZ ;  /* 0x00000008481c7210 */ /* 0x000fc80007fde0ff */
[----:B0-----:R-:W-:Y:S02]  /*14b70*/  LEA.HI.X.SX32 R29, R72, R5, 0x1, P6 ;  /* 0x00000005481d7211 */ /* 0x001fe400030f0eff */
[----:B----4-:R-:W-:-:S04]  /*14b80*/  LOP3.LUT R7, R7, 0x7f, RZ, 0xc0, !PT ;  /* 0x0000007f07077812 */ /* 0x010fc800078ec0ff */
[----:B------:R-:W-:Y:S02]  /*14b90*/  ISETP.LT.AND P0, PT, R7, R21, P0 ;  /* 0x000000150700720c */ /* 0x000fe40000701270 */
[----:B------:R-:W2:Y:S04]  /*14ba0*/  LDL.LU R21, [R1+0x1920] ;  /* 0x0019200001157983 */ /* 0x000ea80000300800 */
[----:B------:R-:W4:Y:S07]  /*14bb0*/  LDL R32, [R1+0x13e4] ;  /* 0x0013e40001207983 */ /* 0x000f2e0000100800 */
[----:B------:R-:W2:Y:S01]  /*14bc0*/  @P0 LDG.E.U8 R26, desc[UR20][R28.64] ;  /* 0x000000141c1a0981 */ /* 0x000ea2000c1e1100 */
[----:B------:R-:W-:-:S13]  /*14bd0*/  ISETP.GT.U32.AND P5, PT, R9, R16, PT ;  /* 0x000000100900720c */ /* 0x000fda0003fa4070 */
[----:B------:R-:W-:Y:S01]  /*14be0*/  @!P5 IMAD.IADD R16, R16, 0x1, -R9 ;  /* 0x000000011010d824 */ /* 0x000fe200078e0a09 */
[----:B------:R-:W-:-:S13]  /*14bf0*/  ISETP.GT.U32.AND P5, PT, R9, R18, PT ;  /* 0x000000120900720c */ /* 0x000fda0003fa4070 */
[----:B------:R-:W-:Y:S01]  /*14c00*/  @!P5 IMAD.IADD R18, R18, 0x1, -R9 ;  /* 0x000000011212d824 */ /* 0x000fe200078e0a09 */
[C---:B------:R-:W-:Y:S01]  /*14c10*/  ISETP.GT.U32.AND P5, PT, R9.reuse, R19, PT ;  /* 0x000000130900720c */ /* 0x040fe20003fa4070 */
[----:B------:R-:W-:Y:S01]  /*14c20*/  @!P2 IMAD.MOV R16, RZ, RZ, -R16 ;  /* 0x000000ffff10a224 */ /* 0x000fe200078e0a10 */
[C---:B------:R-:W-:Y:S02]  /*14c30*/  ISETP.GT.U32.AND P2, PT, R9.reuse, R17, PT ;  /* 0x000000110900720c */ /* 0x040fe40003f44070 */
[----:B------:R-:W-:Y:S01]  /*14c40*/  ISETP.GT.U32.AND P6, PT, R9, R20, PT ;  /* 0x000000140900720c */ /* 0x000fe20003fc4070 */
[----:B------:R-:W-:Y:S01]  /*14c50*/  @!P3 IMAD.MOV R18, RZ, RZ, -R18 ;  /* 0x000000ffff12b224 */ /* 0x000fe200078e0a12 */
[----:B---3--:R-:W-:Y:S02]  /*14c60*/  ISETP.GE.AND P3, PT, R22, RZ, PT ;  /* 0x000000ff1600720c */ /* 0x008fe40003f66270 */
[----:B------:R-:W-:-:S05]  /*14c70*/  SEL R16, R47, R16, !P1 ;  /* 0x000000102f107207 */ /* 0x000fca0004800000 */
[----:B------:R-:W-:Y:S01]  /*14c80*/  @!P5 IMAD.IADD R19, R19, 0x1, -R9 ;  /* 0x000000011313d824 */ /* 0x000fe200078e0a09 */
[----:B------:R-:W-:-:S04]  /*14c90*/  SEL R18, R47, R18, !P1 ;  /* 0x000000122f127207 */ /* 0x000fc80004800000 */
[----:B------:R-:W-:Y:S01]  /*14ca0*/  ISETP.GT.U32.AND P5, PT, R9, R19, PT ;  /* 0x000000130900720c */ /* 0x000fe20003fa4070 */
[----:B------:R-:W-:Y:S01]  /*14cb0*/  IMAD R16, R16, UR5, RZ ;  /* 0x0000000510107c24 */ /* 0x000fe2000f8e02ff */
[----:B------:R-:W-:Y:S01]  /*14cc0*/  STL [R1+0x350], R28 ;  /* 0x0003501c01007387 */ /* 0x000fe20000100800 */
[----:B------:R-:W-:Y:S01]  /*14cd0*/  @!P2 IMAD.IADD R17, R17, 0x1, -R9 ;  /* 0x000000011111a824 */ /* 0x000fe200078e0a09 */
[----:B------:R-:W-:Y:S01]  /*14ce0*/  PRMT R23, RZ, 0x7610, R23 ;  /* 0x00007610ff177816 */ /* 0x000fe20000000017 */
[----:B-1----:R-:W-:Y:S01]  /*14cf0*/  IMAD R18, R18, UR4, RZ ;  /* 0x0000000412127c24 */ /* 0x002fe2000f8e02ff */
[----:B------:R0:W-:Y:S01]  /*14d00*/  STL [R1+0x34c], R29 ;  /* 0x00034c1d01007387 */ /* 0x0001e20000100800 */
[----:B------:R-:W-:Y:S01]  /*14d10*/  @!P6 IMAD.IADD R20, R20, 0x1, -R9 ;  /* 0x000000011414e824 */ /* 0x000fe200078e0a09 */
[C---:B------:R-:W-:Y:S01]  /*14d20*/  IADD3 R22, P6, PT, R16.reuse, R8, RZ ;  /* 0x0000000810167210 */ /* 0x040fe20007fde0ff */
[----:B------:R-:W-:Y:S01]  /*14d30*/  @!P3 IMAD.MOV R17, RZ, RZ, -R17 ;  /* 0x000000ffff11b224 */ /* 0x000fe200078e0a11 */
[----:B------:R-:W-:Y:S01]  /*14d40*/  PRMT R25, RZ, 0x7610, R25 ;  /* 0x00007610ff197816 */ /* 0x000fe20000000019 */
[----:B------:R-:W1:Y:S01]  /*14d50*/  LDCU UR4, c[0x0][0x3b0] ;  /* 0x00007600ff0477ac */ /* 0x000e620008000800 */
[----:B------:R-:W-:Y:S01]  /*14d60*/  LEA.HI.X.SX32 R16, R16, R5, 0x1, P6 ;  /* 0x0000000510107211 */ /* 0x000fe200030f0eff */
[----:B------:R-:W-:Y:S01]  /*14d70*/  @!P5 IMAD.IADD R19, R19, 0x1, -R9 ;  /* 0x000000011313d824 */ /* 0x000fe200078e0a09 */
[----:B------:R-:W-:Y:S01]  /*14d80*/  PRMT R27, RZ, 0x7610, R27 ;  /* 0x00007610ff1b7816 */ /* 0x000fe2000000001b */
[----:B------:R-:W3:Y:S01]  /*14d90*/  LDCU UR5, c[0x0][0x3b0] ;  /* 0x00007600ff0577ac */ /* 0x000ee20008000800 */
[----:B0-----:R-:W3:Y:S04]  /*14da0*/  LDL.LU R29, [R1+0x191c] ;  /* 0x00191c00011d7983 */ /* 0x001ee80000300800 */
[----:B------:R-:W3:Y:S01]  /*14db0*/  LDL R28, [R1+0x1404] ;  /* 0x00140400011c7983 */ /* 0x000ee20000100800 */
[----:B----4-:R-:W-:Y:S01]  /*14dc0*/  ISETP.GE.AND P5, PT, R32, RZ, PT ;  /* 0x000000ff2000720c */ /* 0x010fe20003fa6270 */
[----:B------:R-:W-:-:S02]  /*14dd0*/  IMAD.MOV.U32 R32, RZ, RZ, R24 ;  /* 0x000000ffff207224 */ /* 0x000fc400078e0018 */
[----:B--2---:R0:W-:Y:S04]  /*14de0*/  STL [R1+0x380], R26 ;  /* 0x0003801a01007387 */ /* 0x0041e80000100800 */
[----:B------:R-:W-:Y:S01]  /*14df0*/  STL [R1+0x390], R22 ;  /* 0x0003901601007387 */ /* 0x000fe20000100800 */
[----:B0-----:R-:W-:-:S04]  /*14e00*/  IADD3 R26, P3, PT, R18, R8, RZ ;  /* 0x00000008121a7210 */ /* 0x001fc80007f7e0ff */
[----:B------:R-:W-:Y:S01]  /*14e10*/  LEA.HI.X.SX32 R24, R18, R5, 0x1, P3 ;  /* 0x0000000512187211 */ /* 0x000fe200018f0eff */
[----:B------:R-:W-:Y:S01]  /*14e20*/  STL [R1+0x3d0], R26 ;  /* 0x0003d01a01007387 */ /* 0x000fe20000100800 */
[----:B------:R-:W-:Y:S01]  /*14e30*/  SEL R18, R47, R17, !P1 ;  /* 0x000000112f127207 */ /* 0x000fe20004800000 */
[----:B------:R-:W-:Y:S02]  /*14e40*/  @P0 IMAD.MOV.U32 R17, RZ, RZ, R16 ;  /* 0x000000ffff110224 */ /* 0x000fe400078e0010 */
[----:B------:R0:W-:Y:S02]  /*14e50*/  STL [R1+0x38c], R16 ;  /* 0x00038c1001007387 */ /* 0x0001e40000100800 */
[----:B------:R-:W-:Y:S02]  /*14e60*/  IMAD R18, R18, UR6, RZ ;  /* 0x0000000612127c24 */ /* 0x000fe4000f8e02ff */
[----:B------:R-:W-:Y:S01]  /*14e70*/  @!P5 IMAD.MOV R19, RZ, RZ, -R19 ;  /* 0x000000ffff13d224 */ /* 0x000fe200078e0a13 */
[----:B---3--:R-:W-:Y:S01]  /*14e80*/  ISETP.GE.AND P6, PT, R28, RZ, PT ;  /* 0x000000ff1c00720c */ /* 0x008fe20003fc6270 */
[----:B0-----:R-:W-:Y:S01]  /*14e90*/  @P0 IMAD.MOV.U32 R16, RZ, RZ, R22 ;  /* 0x000000ffff100224 */ /* 0x001fe200078e0016 */
[----:B------:R-:W-:Y:S01]  /*14ea0*/  ISETP.GT.U32.AND P2, PT, R9, R20, PT ;  /* 0x000000140900720c */ /* 0x000fe20003f44070 */
[----:B------:R-:W2:Y:S01]  /*14eb0*/  LDL.LU R22, [R1+0x1918] ;  /* 0x0019180001167983 */ /* 0x000ea20000300800 */
[----:B------:R-:W-:Y:S01]  /*14ec0*/  PRMT R34, RZ, 0x7610, R34 ;  /* 0x00007610ff227816 */ /* 0x000fe20000000022 */
[----:B------:R-:W0:Y:S02]  /*14ed0*/  LDCU UR6, c[0x0][0x3b0] ;  /* 0x00007600ff0677ac */ /* 0x000e240008000800 */
[----:B------:R3:W4:Y:S02]  /*14ee0*/  @P0 LDG.E.U8 R23, desc[UR20][R16.64] ;  /* 0x0000001410170981 */ /* 0x000724000c1e1100 */
[----:B---3--:R-:W-:-:S02]  /*14ef0*/  @P0 IMAD.MOV.U32 R16, RZ, RZ, R26 ;  /* 0x000000ffff100224 */ /* 0x008fc400078e001a */
[----:B------:R-:W-:-:S05]  /*14f00*/  @P0 IMAD.MOV.U32 R17, RZ, RZ, R24 ;  /* 0x000000ffff110224 */ /* 0x000fca00078e0018 */
[----:B------:R3:W2:Y:S02]  /*14f10*/  @P0 LDG.E.U8 R25, desc[UR20][R16.64] ;  /* 0x0000001410190981 */ /* 0x0006a4000c1e1100 */
[----:B---3--:R-:W-:-:S04]  /*14f20*/  IADD3 R16, P5, PT, R18, R8, RZ ;  /* 0x0000000812107210 */ /* 0x008fc80007fbe0ff */
[----:B------:R-:W-:-:S05]  /*14f30*/  LEA.HI.X.SX32 R17, R18, R5, 0x1, P5 ;  /* 0x0000000512117211 */ /* 0x000fca00028f0eff */
[----:B------:R-:W3:Y:S04]  /*14f40*/  @P0 LDG.E.U8 R27, desc[UR20][R16.64] ;  /* 0x00000014101b0981 */ /* 0x000ee8000c1e1100 */
[----:B------:R-:W-:Y:S04]  /*14f50*/  STL [R1+0x3cc], R24 ;  /* 0x0003cc1801007387 */ /* 0x000fe80000100800 */
[----:B----4-:R4:W-:Y:S04]  /*14f60*/  STL [R1+0x37c], R23 ;  /* 0x00037c1701007387 */ /* 0x0109e80000100800 */
[----:B----4-:R-:W4:Y:S04]  /*14f70*/  LDL.LU R23, [R1+0x1914] ;  /* 0x0019140001177983 */ /* 0x010f280000300800 */
[----:B------:R-:W4:Y:S04]  /*14f80*/  LDL.LU R24, [R1+0x1910] ;  /* 0x0019100001187983 */ /* 0x000f280000300800 */
[----:B------:R-:W4:Y:S04]  /*14f90*/  LDL.LU R26, [R1+0x190c] ;  /* 0x00190c00011a7983 */ /* 0x000f280000300800 */
[----:B--2---:R2:W-:Y:S04]  /*14fa0*/  STL [R1+0x378], R25 ;  /* 0x0003781901007387 */ /* 0x0045e80000100800 */
[----:B--2---:R-:W2:Y:S04]  /*14fb0*/  LDL.LU R25, [R1+0x1908] ;  /* 0x0019080001197983 */ /* 0x004ea80000300800 */
[----:B------:R-:W2:Y:S04]  /*14fc0*/  LDL R28, [R1+0x1448] ;  /* 0x00144800011c7983 */ /* 0x000ea80000100800 */
[----:B------:R-:W-:Y:S04]  /*14fd0*/  STL [R1+0x430], R16 ;  /* 0x0004301001007387 */ /* 0x000fe80000100800 */
[----:B------:R-:W-:Y:S04]  /*14fe0*/  STL [R1+0x42c], R17 ;  /* 0x00042c1101007387 */ /* 0x000fe80000100800 */
[----:B---3--:R3:W-:Y:S04]  /*14ff0*/  STL [R1+0x374], R27 ;  /* 0x0003741b01007387 */ /* 0x0087e80000100800 */
[----:B---3--:R-:W3:Y:S04]  /*15000*/  LDL.LU R27, [R1+0x1904] ;  /* 0x00190400011b7983 */ /* 0x008ee80000300800 */
[----:B------:R-:W2:Y:S01]  /*15010*/  LDL R16, [R1+0x141c] ;  /* 0x00141c0001107983 */ /* 0x000ea20000100800 */
[----:B------:R-:W-:Y:S01]  /*15020*/  @!P2 IMAD.IADD R20, R20, 0x1, -R9 ;  /* 0x000000011414a824 */ /* 0x000fe200078e0a09 */
[----:B------:R-:W-:-:S02]  /*15030*/  ISETP.GT.U32.AND P2, PT, R9, R22, PT ;  /* 0x000000160900720c */ /* 0x000fc40003f44070 */
[----:B------:R-:W-:Y:S01]  /*15040*/  SEL R19, R47, R19, !P1 ;  /* 0x000000132f137207 */ /* 0x000fe20004800000 */
[----:B------:R-:W-:-:S04]  /*15050*/  @!P6 IMAD.MOV R20, RZ, RZ, -R20 ;  /* 0x000000ffff14e224 */ /* 0x000fc800078e0a14 */
[----:B------:R-:W-:-:S06]  /*15060*/  IMAD R19, R19, UR7, RZ ;  /* 0x0000000713137c24 */ /* 0x000fcc000f8e02ff */
[----:B------:R-:W-:Y:S01]  /*15070*/  @!P2 IMAD.IADD R22, R22, 0x1, -R9 ;  /* 0x000000011616a824 */ /* 0x000fe200078e0a09 */
[C---:B------:R-:W-:Y:S01]  /*15080*/  IADD3 R17, P6, PT, R19.reuse, R8, RZ ;  /* 0x0000000813117210 */ /* 0x040fe20007fde0ff */
[----:B------:R-:W0:Y:S04]  /*15090*/  LDCU UR7, c[0x0][0x3b0] ;  /* 0x00007600ff0777ac */ /* 0x000e280008000800 */
[----:B------:R0:W-:Y:S01]  /*150a0*/  STL [R1+0x470], R17 ;  /* 0x0004701101007387 */ /* 0x0001e20000100800 */
[----:B--2---:R-:W-:Y:S02]  /*150b0*/  ISETP.GE.AND P2, PT, R16, RZ, PT ;  /* 0x000000ff1000720c */ /* 0x004fe40003f46270 */
[----:B------:R-:W-:-:S04]  /*150c0*/  LEA.HI.X.SX32 R16, R19, R5, 0x1, P6 ;  /* 0x0000000513107211 */ /* 0x000fc800030f0eff */
[-C--:B0-----:R-:W-:Y:S01]  /*150d0*/  @P0 LOP3.LUT R17, R17, R16.reuse, RZ, 0x3c, !PT ;  /* 0x0000001011110212 */ /* 0x081fe200078e3cff */
[----:B------:R0:W-:Y:S03]  /*150e0*/  STL [R1+0x46c], R16 ;  /* 0x00046c1001007387 */ /* 0x0001e60000100800 */
[----:B0-----:R-:W-:-:S04]  /*150f0*/  @P0 LOP3.LUT R16, R17, R16, RZ, 0x3c, !PT ;  /* 0x0000001011100212 */ /* 0x001fc800078e3cff */
[----:B------:R-:W-:-:S05]  /*15100*/  @P0 LOP3.LUT R17, R17, R16, RZ, 0x3c, !PT ;  /* 0x0000001011110212 */ /* 0x000fca00078e3cff */
[----:B------:R0:W2:Y:S01]  /*15110*/  @P0 LDG.E.U8 R34, desc[UR20][R16.64] ;  /* 0x0000001410220981 */ /* 0x0000a2000c1e1100 */
[----:B------:R-:W-:Y:S02]  /*15120*/  ISETP.GT.U32.AND P3, PT, R9, R21, PT ;  /* 0x000000150900720c */ /* 0x000fe40003f64070 */
[----:B------:R-:W-:-:S11]  /*15130*/  SEL R20, R47, R20, !P1 ;  /* 0x000000142f147207 */ /* 0x000fd60004800000 */
[----:B------:R-:W-:-:S05]  /*15140*/  @!P3 IMAD.IADD R21, R21, 0x1, -R9 ;  /* 0x000000011515b824 */ /* 0x000fca00078e0a09 */
[----:B------:R-:W-:Y:S01]  /*15150*/  ISETP.GT.U32.AND P3, PT, R9, R21, PT ;  /* 0x000000150900720c */ /* 0x000fe20003f64070 */
[----:B-1----:R-:W-:Y:S01]  /*15160*/  IMAD R20, R20, UR4, RZ ;  /* 0x0000000414147c24 */ /* 0x002fe2000f8e02ff */
[----:B------:R-:W-:Y:S01]  /*15170*/  PRMT R30, RZ, 0x7610, R30 ;  /* 0x00007610ff1e7816 */ /* 0x000fe2000000001e */
[----:B------:R-:W1:Y:S10]  /*15180*/  LDCU UR4, c[0x0][0x3b0] ;  /* 0x00007600ff0477ac */ /* 0x000e740008000800 */
[----:B------:R-:W-:Y:S01]  /*15190*/  @!P3 IMAD.IADD R21, R21, 0x1, -R9 ;  /* 0x000000011515b824 */ /* 0x000fe200078e0a09 */
[----:B0-----:R-:W-:-:S04]  /*151a0*/  IADD3 R17, P3, PT, R20, R8, RZ ;  /* 0x0000000814117210 */ /* 0x001fc80007f7e0ff */
[----:B------:R-:W-:Y:S02]  /*151b0*/  LEA.HI.X.SX32 R16, R20, R5, 0x1, P3 ;  /* 0x0000000514107211 */ /* 0x000fe400018f0eff */
[----:B------:R-:W-:Y:S01]  /*151c0*/  ISETP.GE.AND P3, PT, R28, RZ, PT ;  /* 0x000000ff1c00720c */ /* 0x000fe20003f66270 */
[----:B--2---:R0:W-:Y:S04]  /*151d0*/  STL [R1+0x2b4], R34 ;  /* 0x0002b42201007387 */ /* 0x0041e80000100800 */
[----:B0-----:R-:W2:Y:S04]  /*151e0*/  LDL R34, [R1+0x148c] ;  /* 0x00148c0001227983 */ /* 0x001ea80000100800 */
[----:B------:R0:W-:Y:S04]  /*151f0*/  STL [R1+0x4b0], R17 ;  /* 0x0004b01101007387 */ /* 0x0001e80000100800 */
[----:B------:R1:W-:Y:S04]  /*15200*/  STL [R1+0x4ac], R16 ;  /* 0x0004ac1001007387 */ /* 0x0003e80000100800 */
[----:B------:R-:W2:Y:S01]  /*15210*/  LDL.LU R28, [R1+0x1900] ;  /* 0x00190000011c7983 */ /* 0x000ea20000300800 */
[----:B0-----:R-:W-:-:S04]  /*15220*/  @P0 LOP3.LUT R17, R17, R16, RZ, 0x3c, !PT ;  /* 0x0000001011110212 */ /* 0x001fc800078e3cff */
[----:B-1----:R-:W-:-:S04]  /*15230*/  @P0 LOP3.LUT R16, R17, R16, RZ, 0x3c, !PT ;  /* 0x0000001011100212 */ /* 0x002fc800078e3cff */
[----:B------:R-:W-:-:S05]  /*15240*/  @P0 LOP3.LUT R17, R17, R16, RZ, 0x3c, !PT ;  /* 0x0000001011110212 */ /* 0x000fca00078e3cff */
[----:B------:R0:W2:Y:S04]  /*15250*/  @P0 LDG.E.U8 R30, desc[UR20][R16.64] ;  /* 0x00000014101e0981 */ /* 0x0000a8000c1e1100 */
[----:B------:R-:W3:Y:S01]  /*15260*/  LDL R16, [R1+0x1460] ;  /* 0x0014600001107983 */ /* 0x000ee20000100800 */
[C---:B----4-:R-:W-:Y:S01]  /*15270*/  ISETP.GT.U32.AND P5, PT, R9.reuse, R23, PT ;  /* 0x000000170900720c */ /* 0x050fe20003fa4070 */
[----:B------:R-:W-:Y:S01]  /*15280*/  @!P2 IMAD.MOV R21, RZ, RZ, -R21 ;  /* 0x000000ffff15a224 */ /* 0x000fe200078e0a15 */
[----:B------:R-:W-:-:S11]  /*15290*/  ISETP.GT.U32.AND P2, PT, R9, R24, PT ;  /* 0x000000180900720c */ /* 0x000fd60003f44070 */
[----:B------:R-:W-:Y:S01]  /*152a0*/  @!P5 IMAD.IADD R23, R23, 0x1, -R9 ;  /* 0x000000011717d824 */ /* 0x000fe200078e0a09 */
[----:B------:R-:W-:-:S04]  /*152b0*/  SEL R21, R47, R21, !P1 ;  /* 0x000000152f157207 */ /* 0x000fc80004800000 */
[C---:B------:R-:W-:Y:S02]  /*152c0*/  ISETP.GT.U32.AND P6, PT, R9.reuse, R23, PT ;  /* 0x000000170900720c */ /* 0x040fe40003fc4070 */
[----:B------:R-:W-:Y:S01]  /*152d0*/  ISETP.GT.U32.AND P5, PT, R9, R22, PT ;  /* 0x000000160900720c */ /* 0x000fe20003fa4070 */
[----:B------:R-:W-:Y:S01]  /*152e0*/  IMAD R21, R21, UR5, RZ ;  /* 0x0000000515157c24 */ /* 0x000fe2000f8e02ff */
[----:B------:R-:W-:Y:S01]  /*152f0*/  PRMT R29, RZ, 0x7610, R29 ;  /* 0x00007610ff1d7816 */ /* 0x000fe2000000001d */
[----:B------:R-:W-:Y:S01]  /*15300*/  @!P2 IMAD.IADD R24, R24, 0x1, -R9 ;  /* 0x000000011818a824 */ /* 0x000fe200078e0a09 */
[----:B------:R-:W-:Y:S01]  /*15310*/  PRMT R41, RZ, 0x7610, R41 ;  /* 0x00007610ff297816 */ /* 0x000fe20000000029 */
[----:B------:R-:W1:Y:S06]  /*15320*/  LDCU UR5, c[0x0][0x3b0] ;  /* 0x00007600ff0577ac */ /* 0x000e6c0008000800 */
[--C-:B------:R-:W-:Y:S01]  /*15330*/  @!P6 IMAD.IADD R23, R23, 0x1, -R9.reuse ;  /* 0x000000011717e824 */ /* 0x100fe200078e0a09 */
[----:B0-----:R-:W-:Y:S01]  /*15340*/  IADD3 R17, P6, PT, R21, R8, RZ ;  /* 0x0000000815117210 */ /* 0x001fe20007fde0ff */
[----:B------:R-:W-:-:S04]  /*15350*/  @!P5 IMAD.IADD R22, R22, 0x1, -R9 ;  /* 0x000000011616d824 */ /* 0x000fc800078e0a09 */
[----:B------:R-:W-:-:S05]  /*15360*/  @!P3 IMAD.MOV R22, RZ, RZ, -R22 ;  /* 0x000000ffff16b224 */ /* 0x000fca00078e0a16 */
[----:B------:R-:W-:-:S05]  /*15370*/  SEL R22, R47, R22, !P1 ;  /* 0x000000162f167207 */ /* 0x000fca0004800000 */
[----:B------:R-:W-:Y:S01]  /*15380*/  IMAD R22, R22, UR4, RZ ;  /* 0x0000000416167c24 */ /* 0x000fe2000f8e02ff */
[----:B--2---:R0:W-:Y:S01]  /*15390*/  STL [R1+0x290], R30 ;  /* 0x0002901e01007387 */ /* 0x0041e20000100800 */
[----:B---3--:R-:W-:-:S03]  /*153a0*/  ISETP.GE.AND P2, PT, R16, RZ, PT ;  /* 0x000000ff1000720c */ /* 0x008fc60003f46270 */
[----:B0-----:R-:W2:Y:S01]  /*153b0*/  LDL R30, [R1+0x14a4] ;  /* 0x0014a400011e7983 */ /* 0x001ea20000100800 */
[----:B------:R-:W-:Y:S01]  /*153c0*/  LEA.HI.X.SX32 R16, R21, R5, 0x1, P6 ;  /* 0x0000000515107211 */ /* 0x000fe200030f0eff */
[----:B------:R-:W0:Y:S02]  /*153d0*/  LDCU UR4, c[0x0][0x3b0] ;  /* 0x00007600ff0477ac */ /* 0x000e240008000800 */
[----:B------:R3:W-:Y:S01]  /*153e0*/  STL [R1+0x4f0], R17 ;  /* 0x0004f01101007387 */ /* 0x0007e20000100800 */
[----:B------:R-:W-:-:S03]  /*153f0*/  ISETP.GT.U32.AND P6, PT, R9, R25, PT ;  /* 0x000000190900720c */ /* 0x000fc60003fc4070 */
[----:B------:R4:W-:Y:S01]  /*15400*/  STL [R1+0x4ec], R16 ;  /* 0x0004ec1001007387 */ /* 0x0009e20000100800 */
[----:B---3--:R-:W-:-:S04]  /*15410*/  @P0 LOP3.LUT R17, R17, R16, RZ, 0x3c, !PT ;  /* 0x0000001011110212 */ /* 0x008fc800078e3cff */
[----:B----4-:R-:W-:-:S04]  /*15420*/  @P0 LOP3.LUT R16, R17, R16, RZ, 0x3c, !PT ;  /* 0x0000001011100212 */ /* 0x010fc800078e3cff */
[----:B------:R-:W-:Y:S01]  /*15430*/  @P0 LOP3.LUT R17, R17, R16, RZ, 0x3c, !PT ;  /* 0x0000001011110212 */ /* 0x000fe200078e3cff */
[----:B------:R-:W-:-:S04]  /*15440*/  @!P6 IMAD.IADD R25, R25, 0x1, -R9 ;  /* 0x000000011919e824 */ /* 0x000fc800078e0a09 */
[----:B------:R3:W4:Y:S02]  /*15450*/  @P0 LDG.E.U8 R29, desc[UR20][R16.64] ;  /* 0x00000014101d0981 */ /* 0x000724000c1e1100 */
[----:B---3--:R-:W-:-:S04]  /*15460*/  IADD3 R16, P6, PT, R22, R8, RZ ;  /* 0x0000000816107210 */ /* 0x008fc80007fde0ff */
[----:B------:R-:W-:-:S05]  /*15470*/  LEA.HI.X.SX32 R17, R22, R5, 0x1, P6 ;  /* 0x0000000516117211 */ /* 0x000fca00030f0eff */
[----:B------:R3:W3:Y:S01]  /*15480*/  @P0 LDG.E.U8 R41, desc[UR20][R16.64] ;  /* 0x0000001410290981 */ /* 0x0006e2000c1e1100 */
[----:B------:R-:W-:Y:S01]  /*15490*/  ISETP.GT.U32.AND P3, PT, R9, R24, PT ;  /* 0x000000180900720c */ /* 0x000fe20003f64070 */
[----:B------:R-:W-:-:S05]  /*154a0*/  @!P2 IMAD.MOV R23, RZ, RZ, -R23 ;  /* 0x000000ffff17a224 */ /* 0x000fca00078e0a17 */
[----:B------:R-:W-:Y:S02]  /*154b0*/  SEL R23, R47, R23, !P1 ;  /* 0x000000172f177207 */ /* 0x000fe40004800000 */
[----:B------:R-:W-:-:S03]  /*154c0*/  ISETP.GE.AND P2, PT, R34, RZ, PT ;  /* 0x000000ff2200720c */ /* 0x000fc60003f46270 */
[----:B-1----:R-:W-:Y:S01]  /*154d0*/  IMAD R23, R23, UR5, RZ ;  /* 0x0000000517177c24 */ /* 0x002fe2000f8e02ff */
[----:B------:R-:W-:Y:S01]  /*154e0*/  PRMT R36, RZ, 0x7610, R36 ;  /* 0x00007610ff247816 */ /* 0x000fe20000000024 */
[----:B------:R-:W-:Y:S01]  /*154f0*/  @!P3 IMAD.IADD R24, R24, 0x1, -R9 ;  /* 0x000000011818b824 */ /* 0x000fe200078e0a09 */
[----:B------:R-:W-:Y:S01]  /*15500*/  ISETP.GT.U32.AND P5, PT, R9, R26, PT ;  /* 0x0000001a0900720c */ /* 0x000fe20003fa4070 */
[----:B------:R-:W1:Y:S01]  /*15510*/  LDCU UR5, c[0x0][0x3b0] ;  /* 0x00007600ff0577ac */ /* 0x000e620008000800 */
[----:B--2---:R-:W-:Y:S02]  /*15520*/  ISETP.GE.AND P3, PT, R30, RZ, PT ;  /* 0x000000ff1e00720c */ /* 0x004fe40003f66270 */
[C---:B------:R-:W-:Y:S01]  /*15530*/  IADD3 R30, P6, PT, R23.reuse, R8, RZ ;  /* 0x00000008171e7210 */ /* 0x040fe20007fde0ff */
[----:B----4-:R2:W-:Y:S04]  /*15540*/  STL [R1+0x280], R29 ;  /* 0x0002801d01007387 */ /* 0x0105e80000100800 */
[----:B--2---:R-:W2:Y:S04]  /*15550*/  LDL.LU R29, [R1+0x18fc] ;  /* 0x0018fc00011d7983 */ /* 0x004ea80000300800 */
[----:B------:R-:W4:Y:S04]  /*15560*/  LDL R34, [R1+0x14bc] ;  /* 0x0014bc0001227983 */ /* 0x000f280000100800 */
[----:B------:R3:W-:Y:S04]  /*15570*/  STL [R1+0x530], R16 ;  /* 0x0005301001007387 */ /* 0x0007e80000100800 */
[----:B------:R0:W-:Y:S04]  /*15580*/  STL [R1+0x52c], R17 ;  /* 0x00052c1101007387 */ /* 0x0001e80000100800 */
[----:B------:R-:W-:Y:S01]  /*15590*/  STL [R1+0x570], R30 ;  /* 0x0005701e01007387 */ /* 0x000fe20000100800 */
[----:B---3--:R-:W-:-:S03]  /*155a0*/  LEA.HI.X.SX32 R16, R23, R5, 0x1, P6 ;  /* 0x0000000517107211 */ /* 0x008fc600030f0eff */
[----:B------:R3:W-:Y:S02]  /*155b0*/  STL [R1+0x274], R41 ;  /* 0x0002742901007387 */ /* 0x0007e40000100800 */
[----:B0-----:R-:W-:Y:S02]  /*155c0*/  @P0 IMAD.MOV.U32 R17, RZ, RZ, R16 ;  /* 0x000000ffff110224 */ /* 0x001fe400078e0010 */
[----:B---3--:R-:W3:Y:S04]  /*155d0*/  LDL R41, [R1+0x14e8] ;  /* 0x0014e80001297983 */ /* 0x008ee80000100800 */
[----:B------:R0:W-:Y:S02]  /*155e0*/  STL [R1+0x56c], R16 ;  /* 0x00056c1001007387 */ /* 0x0001e40000100800 */
[----:B0-----:R-:W-:-:S02]  /*155f0*/  @P0 IMAD.MOV.U32 R16, RZ, RZ, R30 ;  /* 0x000000ffff100224 */ /* 0x001fc400078e001e */
[--C-:B------:R-:W-:Y:S02]  /*15600*/  @!P5 IMAD.IADD R26, R26, 0x1, -R9.reuse ;  /* 0x000000011a1ad824 */ /* 0x100fe400078e0a09 */
[----:B------:R-:W-:Y:S01]  /*15610*/  @!P2 IMAD.MOV R24, RZ, RZ, -R24 ;  /* 0x000000ffff18a224 */ /* 0x000fe200078e0a18 */
[----:B------:R0:W2:Y:S02]  /*15620*/  @P0 LDG.E.U8 R36, desc[UR20][R16.64] ;  /* 0x0000001410240981 */ /* 0x0000a4000c1e1100 */
[C---:B------:R-:W-:Y:S02]  /*15630*/  ISETP.GT.U32.AND P5, PT, R9.reuse, R26, PT ;  /* 0x0000001a0900720c */ /* 0x040fe40003fa4070 */
[C---:B------:R-:W-:Y:S01]  /*15640*/  ISETP.GT.U32.AND P6, PT, R9.reuse, R28, PT ;  /* 0x0000001c0900720c */ /* 0x040fe20003fc4070 */
[----:B------:R-:W2:Y:S10]  /*15650*/  LDL.LU R30, [R1+0x18f8] ;  /* 0x0018f800011e7983 */ /* 0x000eb40000300800 */
[----:B------:R-:W-:Y:S01]  /*15660*/  @!P5 IMAD.IADD R26, R26, 0x1, -R9 ;  /* 0x000000011a1ad824 */ /* 0x000fe200078e0a09 */
[----:B------:R-:W-:-:S02]  /*15670*/  ISETP.GT.U32.AND P5, PT, R9, R27, PT ;  /* 0x0000001b0900720c */ /* 0x000fc40003fa4070 */
[----:B------:R-:W-:Y:S01]  /*15680*/  ISETP.GT.U32.AND P2, PT, R9, R25, PT ;  /* 0x000000190900720c */ /* 0x000fe20003f44070 */
[----:B------:R-:W-:Y:S01]  /*15690*/  @!P3 IMAD.MOV R26, RZ, RZ, -R26 ;  /* 0x000000ffff1ab224 */ /* 0x000fe200078e0a1a */
[----:B------:R-:W-:-:S09]  /*156a0*/  SEL R24, R47, R24, !P1 ;  /* 0x000000182f187207 */ /* 0x000fd20004800000 */
[----:B------:R-:W-:Y:S01]  /*156b0*/  @!P5 IMAD.IADD R27, R27, 0x1, -R9 ;  /* 0x000000011b1bd824 */ /* 0x000fe200078e0a09 */
[----:B------:R-:W-:-:S04]  /*156c0*/  SEL R26, R47, R26, !P1 ;  /* 0x0000001a2f1a7207 */ /* 0x000fc80004800000 */
[----:B------:R-:W-:Y:S01]  /*156d0*/  ISETP.GT.U32.AND P5, PT, R9, R27, PT ;  /* 0x0000001b0900720c */ /* 0x000fe20003fa4070 */
[----:B------:R-:W-:Y:S01]  /*156e0*/  IMAD R24, R24, UR6, RZ ;  /* 0x0000000618187c24 */ /* 0x000fe2000f8e02ff */
[----:B------:R-:W-:Y:S01]  /*156f0*/  PRMT R31, RZ, 0x7610, R31 ;  /* 0x00007610ff1f7816 */ /* 0x000fe2000000001f */
[----:B------:R-:W-:Y:S01]  /*15700*/  @!P2 IMAD.IADD R25, R25, 0x1, -R9 ;  /* 0x000000011919a824 */ /* 0x000fe200078e0a09 */
[----:B------:R-:W-:Y:S01]  /*15710*/  PRMT R33, RZ, 0x7610, R33 ;  /* 0x00007610ff217816 */ /* 0x000fe20000000021 */
[----:B------:R-:W-:Y:S01]  /*15720*/  IMAD R26, R26, UR4, RZ ;  /* 0x000000041a1a7c24 */ /* 0x000fe2000f8e02ff */
[----:B------:R-:W-:Y:S01]  /*15730*/  PRMT R35, RZ, 0x7610, R35 ;  /* 0x00007610ff237816 */ /* 0x000fe20000000023 */
[--C-:B------:R-:W-:Y:S01]  /*15740*/  @!P6 IMAD.IADD R28, R28, 0x1, -R9.reuse ;  /* 0x000000011c1ce824 */ /* 0x100fe200078e0a09 */
[C---:B0-----:R-:W-:Y:S01]  /*15750*/  IADD3 R16, P6, PT, R24.reuse, R8, RZ ;  /* 0x0000000818107210 */ /* 0x041fe20007fde0ff */
[----:B------:R-:W0:Y:S04]  /*15760*/  LDCU UR4, c[0x0][0x3b0] ;  /* 0x00007600ff0477ac */ /* 0x000e280008000800 */
[----:B------:R-:W-:Y:S01]  /*15770*/  @!P5 IMAD.IADD R27, R27, 0x1, -R9 ;  /* 0x000000011b1bd824 */ /* 0x000fe200078e0a09 */
[----:B------:R-:W-:Y:S01]  /*15780*/  LEA.HI.X.SX32 R17, R24, R5, 0x1, P6 ;  /* 0x0000000518117211 */ /* 0x000fe200030f0eff */
[----:B------:R-:W0:Y:S04]  /*15790*/  LDCU UR6, c[0x0][0x3b0] ;  /* 0x00007600ff0677ac */ /* 0x000e280008000800 */
[----:B------:R0:W2:Y:S01]  /*157a0*/  @P0 LDG.E.U8 R31, desc[UR20][R16.64] ;  /* 0x00000014101f0981 */ /* 0x0000a2000c1e1100 */
[----:B----4-:R-:W-:-:S13]  /*157b0*/  ISETP.GE.AND P3, PT, R34, RZ, PT ;  /* 0x000000ff2200720c */ /* 0x010fda0003f66270 */
[----:B------:R-:W-:Y:S01]  /*157c0*/  @!P3 IMAD.MOV R25, RZ, RZ, -R25 ;  /* 0x000000ffff19b224 */ /* 0x000fe200078e0a19 */
[----:B------:R-:W-:-:S04]  /*157d0*/  IADD3 R34, P3, PT, R26, R8, RZ ;  /* 0x000000081a227210 */ /* 0x000fc80007f7e0ff */
[----:B------:R-:W-:Y:S02]  /*157e0*/  SEL R25, R47, R25, !P1 ;  /* 0x000000192f197207 */ /* 0x000fe40004800000 */
[----:B---3--:R-:W-:Y:S01]  /*157f0*/  ISETP.GE.AND P5, PT, R41, RZ, PT ;  /* 0x000000ff2900720c */ /* 0x008fe20003fa6270 */
[----:B------:R-:W-:Y:S01]  /*15800*/  IMAD.MOV.U32 R41, RZ, RZ, R32 ;  /* 0x000000ffff297224 */ /* 0x000fe200078e0020 */
[----:B------:R-:W-:Y:S01]  /*15810*/  LEA.HI.X.SX32 R32, R26, R5, 0x1, P3 ;  /* 0x000000051a207211 */ /* 0x000fe200018f0eff */
[----:B-1----:R-:W-:Y:S01]  /*15820*/  IMAD R25, R25, UR5, RZ ;  /* 0x0000000519197c24 */ /* 0x002fe2000f8e02ff */
[----:B--2---:R1:W-:Y:S09]  /*15830*/  STL [R1+0x244], R36 ;  /* 0x0002442401007387 */ /* 0x0043f20000100800 */
[----:B------:R-:W-:Y:S01]  /*15840*/  @!P5 IMAD.MOV R27, RZ, RZ, -R27 ;  /* 0x000000ffff1bd224 */ /* 0x000fe200078e0a1b */
[----:B------:R-:W-:Y:S01]  /*15850*/  ISETP.GT.U32.AND P2, PT, R9, R28, PT ;  /* 0x0000001c0900720c */ /* 0x000fe20003f44070 */
[----:B------:R-:W2:Y:S01]  /*15860*/  LDCU UR5, c[0x0][0x3b0] ;  /* 0x00007600ff0577ac */ /* 0x000ea20008000800 */
[----:B-1----:R-:W3:Y:S04]  /*15870*/  LDL R36, [R1+0x1500] ;  /* 0x0015000001247983 */ /* 0x002ee80000100800 */
[----:B------:R0:W-:Y:S04]  /*15880*/  STL [R1+0x5b0], R16 ;  /* 0x0005b01001007387 */ /* 0x0001e80000100800 */
[----:B------:R-:W-:Y:S04]  /*15890*/  STL [R1+0x5f0], R34 ;  /* 0x0005f02201007387 */ /* 0x000fe80000100800 */
[----:B------:R1:W-:Y:S01]  /*158a0*/  STL [R1+0x5ac], R17 ;  /* 0x0005ac1101007387 */ /* 0x0003e20000100800 */
[----:B0-----:R-:W-:-:S02]  /*158b0*/  @P0 IMAD.MOV.U32 R16, RZ, RZ, R34 ;  /* 0x000000ffff100224 */ /* 0x001fc400078e0022 */
[----:B-1----:R-:W-:-:S05]  /*158c0*/  @P0 IMAD.MOV.U32 R17, RZ, RZ, R32 ;  /* 0x000000ffff110224 */ /* 0x002fca00078e0020 */
[----:B------:R0:W4:Y:S02]  /*158d0*/  @P0 LDG.E.U8 R33, desc[UR20][R16.64] ;  /* 0x0000001410210981 */ /* 0x000124000c1e1100 */
[----:B0-----:R-:W-:-:S04]  /*158e0*/  IADD3 R16, P5, PT, R25, R8, RZ ;  /* 0x0000000819107210 */ /* 0x001fc80007fbe0ff */
[----:B------:R-:W-:-:S05]  /*158f0*/  LEA.HI.X.SX32 R17, R25, R5, 0x1, P5 ;  /* 0x0000000519117211 */ /* 0x000fca00028f0eff */
[----:B------:R-:W2:Y:S04]  /*15900*/  @P0 LDG.E.U8 R35, desc[UR20][R16.64] ;  /* 0x0000001410230981 */ /* 0x000ea8000c1e1100 */
[----:B------:R-:W-:Y:S04]  /*15910*/  STL [R1+0x5ec], R32 ;  /* 0x0005ec2001007387 */ /* 0x000fe80000100800 */
[----:B------:R0:W-:Y:S04]  /*15920*/  STL [R1+0x228], R31 ;  /* 0x0002281f01007387 */ /* 0x0001e80000100800 */
[----:B0-----:R-:W2:Y:S04]  /*15930*/  LDL.LU R31, [R1+0x18f4] ;  /* 0x0018f400011f7983 */ /* 0x001ea80000300800 */
[----:B------:R-:W2:Y:S04]  /*15940*/  LDL.LU R32, [R1+0x18f0] ;  /* 0x0018f00001207983 */ /* 0x000ea80000300800 */
[----:B------:R-:W2:Y:S01]  /*15950*/  LDL.LU R34, [R1+0x18ec] ;  /* 0x0018ec0001227983 */ /* 0x000ea20000300800 */
[----:B---3--:R-:W-:-:S03]  /*15960*/  ISETP.GE.AND P6, PT, R36, RZ, PT ;  /* 0x000000ff2400720c */ /* 0x008fc60003fc6270 */
[----:B----4-:R0:W-:Y:S04]  /*15970*/  STL [R1+0x224], R33 ;  /* 0x0002242101007387 */ /* 0x0101e80000100800 */
[----:B0-----:R-:W3:Y:S04]  /*15980*/  LDL.LU R33, [R1+0x18e8] ;  /* 0x0018e80001217983 */ /* 0x001ee80000300800 */
[----:B------:R-:W4:Y:S04]  /*15990*/  LDL R36, [R1+0x1548] ;  /* 0x0015480001247983 */ /* 0x000f280000100800 */
[----:B------:R-:W-:Y:S04]  /*159a0*/  STL [R1+0x630], R16 ;  /* 0x0006301001007387 */ /* 0x000fe80000100800 */
[----:B------:R-:W-:Y:S04]  /*159b0*/  STL [R1+0x62c], R17 ;  /* 0x00062c1101007387 */ /* 0x000fe80000100800 */
[----:B--2---:R0:W-:Y:S04]  /*159c0*/  STL [R1+0x210], R35 ;  /* 0x0002102301007387 */ /* 0x0041e80000100800 */
[----:B0-----:R-:W2:Y:S04]  /*159d0*/  LDL.LU R35, [R1+0x18e4] ;  /* 0x0018e40001237983 */ /* 0x001ea80000300800 */
        /* <DEDUP_REMOVED lines=10> */
[----:B------:R-:W-:Y:S02]  /*15a80*/  PRMT R43, RZ, 0x7610, R43 ;  /* 0x00007610ff2b7816 */ /* 0x000fe4000000002b */
[----:B--2---:R-:W-:Y:S02]  /*15a90*/  ISETP.GE.AND P2, PT, R16, RZ, PT ;  /* 0x000000ff1000720c */ /* 0x004fe40003f46270 */
[----:B------:R-:W-:-:S04]  /*15aa0*/  LEA.HI.X.SX32 R16, R27, R5, 0x1, P6 ;  /* 0x000000051b107211 */ /* 0x000fc800030f0eff */
[-C--:B-1----:R-:W-:Y:S01]  /*15ab0*/  @P0 LOP3.LUT R17, R17, R16.reuse, RZ, 0x3c, !PT ;  /* 0x0000001011110212 */ /* 0x082fe200078e3cff */
[----:B------:R1:W-:Y:S03]  /*15ac0*/  STL [R1+0x66c], R16 ;  /* 0x00066c1001007387 */ /* 0x0003e60000100800 */
[----:B-1----:R-:W-:-:S04]  /*15ad0*/  @P0 LOP3.LUT R16, R17, R16, RZ, 0x3c, !PT ;  /* 0x0000001011100212 */ /* 0x002fc800078e3cff */
[----:B------:R-:W-:-:S05]  /*15ae0*/  @P0 LOP3.LUT R17, R17, R16, RZ, 0x3c, !PT ;  /* 0x0000001011110212 */ /* 0x000fca00078e3cff */
[----:B------:R1:W2:Y:S01]  /*15af0*/  @P0 LDG.E.U8 R43, desc[UR20][R16.64] ;  /* 0x00000014102b0981 */ /* 0x0002a2000c1e1100 */
[----:B------:R-:W-:Y:S02]  /*15b00*/  ISETP.GT.U32.AND P3, PT, R9, R29, PT ;  /* 0x0000001d0900720c */ /* 0x000fe40003f64070 */
[----:B------:R-:W-:-:S11]  /*15b10*/  SEL R28, R47, R28, !P1 ;  /* 0x0000001c2f1c7207 */ /* 0x000fd60004800000 */
[----:B------:R-:W-:-:S05]  /*15b20*/  @!P3 IMAD.IADD R29, R29, 0x1, -R9 ;  /* 0x000000011d1db824 */ /* 0x000fca00078e0a09 */
[----:B------:R-:W-:Y:S01]  /*15b30*/  ISETP.GT.U32.AND P3, PT, R9, R29, PT ;  /* 0x0000001d0900720c */ /* 0x000fe20003f64070 */
[----:B------:R-:W-:Y:S01]  /*15b40*/  IMAD R28, R28, UR4, RZ ;  /* 0x000000041c1c7c24 */ /* 0x000fe2000f8e02ff */
[----:B------:R-:W-:Y:S01]  /*15b50*/  PRMT R38, RZ, 0x7610, R38 ;  /* 0x00007610ff267816 */ /* 0x000fe20000000026 */
[----:B------:R-:W0:Y:S10]  /*15b60*/  LDCU UR4, c[0x0][0x3b0] ;  /* 0x00007600ff0477ac */ /* 0x000e340008000800 */
[----:B------:R-:W-:Y:S01]  /*15b70*/  @!P3 IMAD.IADD R29, R29, 0x1, -R9 ;  /* 0x000000011d1db824 */ /* 0x000fe200078e0a09 */
[----:B-1----:R-:W-:-:S04]  /*15b80*/  IADD3 R17, P3, PT, R28, R8, RZ ;  /* 0x000000081c117210 */ /* 0x002fc80007f7e0ff */
[----:B------:R-:W-:Y:S02]  /*15b90*/  LEA.HI.X.SX32 R16, R28, R5, 0x1, P3 ;  /* 0x000000051c107211 */ /* 0x000fe400018f0eff */
[----:B----4-:R-:W-:Y:S01]  /*15ba0*/  ISETP.GE.AND P3, PT, R36, RZ, PT ;  /* 0x000000ff2400720c */ /* 0x010fe20003f66270 */
[----:B--2---:R1:W-:Y:S04]  /*15bb0*/  STL [R1+0x20c], R43 ;  /* 0x00020c2b01007387 */ /* 0x0043e80000100800 */
[----:B-1----:R-:W2:Y:S04]  /*15bc0*/  LDL R43, [R1+0x1634] ;  /* 0x00163400012b7983 */ /* 0x002ea80000100800 */
[----:B------:R1:W-:Y:S04]  /*15bd0*/  STL [R1+0x6b0], R17 ;  /* 0x0006b01101007387 */ /* 0x0003e80000100800 */
[----:B------:R4:W-:Y:S04]  /*15be0*/  STL [R1+0x6ac], R16 ;  /* 0x0006ac1001007387 */ /* 0x0009e80000100800 */
[----:B------:R-:W2:Y:S01]  /*15bf0*/  LDL.LU R36, [R1+0x18e0] ;  /* 0x0018e00001247983 */ /* 0x000ea20000300800 */
[----:B-1----:R-:W-:-:S04]  /*15c00*/  @P0 LOP3.LUT R17, R17, R16, RZ, 0x3c, !PT ;  /* 0x0000001011110212 */ /* 0x002fc800078e3cff */
[----:B----4-:R-:W-:-:S04]  /*15c10*/  @P0 LOP3.LUT R16, R17, R16, RZ, 0x3c, !PT ;  /* 0x0000001011100212 */ /* 0x010fc800078e3cff */
[----:B------:R-:W-:-:S05]  /*15c20*/  @P0 LOP3.LUT R17, R17, R16, RZ, 0x3c, !PT ;  /* 0x0000001011110212 */ /* 0x000fca00078e3cff */
[----:B------:R1:W4:Y:S04]  /*15c30*/  @P0 LDG.E.U8 R38, desc[UR20][R16.64] ;  /* 0x0000001410260981 */ /* 0x000328000c1e1100 */
[----:B------:R-:W2:Y:S01]  /*15c40*/  LDL R16, [R1+0x1560] ;  /* 0x0015600001107983 */ /* 0x000ea20000100800 */
[C---:B------:R-:W-:Y:S01]  /*15c50*/  ISETP.GT.U32.AND P5, PT, R9.reuse, R31, PT ;  /* 0x0000001f0900720c */ /* 0x040fe20003fa4070 */
[----:B------:R-:W-:Y:S01]  /*15c60*/  @!P2 IMAD.MOV R29, RZ, RZ, -R29 ;  /* 0x000000ffff1da224 */ /* 0x000fe200078e0a1d */
[----:B------:R-:W-:-:S11]  /*15c70*/  ISETP.GT.U32.AND P2, PT, R9, R32, PT ;  /* 0x000000200900720c */ /* 0x000fd60003f44070 */
[----:B------:R-:W-:Y:S01]  /*15c80*/  @!P5 IMAD.IADD R31, R31, 0x1, -R9 ;  /* 0x000000011f1fd824 */ /* 0x000fe200078e0a09 */
[----:B------:R-:W-:-:S04]  /*15c90*/  ISETP.GT.U32.AND P5, PT, R9, R30, PT ;  /* 0x0000001e0900720c */ /* 0x000fc80003fa4070 */
[----:B------:R-:W-:Y:S02]  /*15ca0*/  ISETP.GT.U32.AND P6, PT, R9, R31, PT ;  /* 0x0000001f0900720c */ /* 0x000fe40003fc4070 */
[----:B------:R-:W-:-:S05]  /*15cb0*/  SEL R29, R47, R29, !P1 ;  /* 0x0000001d2f1d7207 */ /* 0x000fca0004800000 */
[----:B------:R-:W-:Y:S01]  /*15cc0*/  IMAD R29, R29, UR5, RZ ;  /* 0x000000051d1d7c24 */ /* 0x000fe2000f8e02ff */
[----:B------:R-:W-:Y:S01]  /*15cd0*/  PRMT R37, RZ, 0x7610, R37 ;  /* 0x00007610ff257816 */ /* 0x000fe20000000025 */
[--C-:B------:R-:W-:Y:S01]  /*15ce0*/  @!P2 IMAD.IADD R32, R32, 0x1, -R9.reuse ;  /* 0x000000012020a824 */ /* 0x100fe200078e0a09 */
[----:B------:R-:W-:Y:S01]  /*15cf0*/  PRMT R48, RZ, 0x7610, R48 ;  /* 0x00007610ff307816 */ /* 0x000fe20000000030 */
[--C-:B------:R-:W-:Y:S01]  /*15d00*/  @!P5 IMAD.IADD R30, R30, 0x1, -R9.reuse ;  /* 0x000000011e1ed824 */ /* 0x100fe200078e0a09 */
[----:B------:R-:W2:Y:S01]  /*15d10*/  LDCU UR5, c[0x0][0x3b0] ;  /* 0x00007600ff0577ac */ /* 0x000ea20008000800 */
[----:B------:R-:W-:Y:S01]  /*15d20*/  @!P6 IMAD.IADD R31, R31, 0x1, -R9 ;  /* 0x000000011f1fe824 */ /* 0x000fe200078e0a09 */
[----:B-1----:R-:W-:Y:S01]  /*15d30*/  IADD3 R17, P6, PT, R29, R8, RZ ;  /* 0x000000081d117210 */ /* 0x002fe20007fde0ff */
[----:B------:R-:W-:-:S05]  /*15d40*/  @!P3 IMAD.MOV R30, RZ, RZ, -R30 ;  /* 0x000000ffff1eb224 */ /* 0x000fca00078e0a1e */
[----:B------:R-:W-:-:S05]  /*15d50*/  SEL R30, R47, R30, !P1 ;  /* 0x0000001e2f1e7207 */ /* 0x000fca0004800000 */
[----:B0-----:R-:W-:Y:S01]  /*15d60*/  IMAD R30, R30, UR4, RZ ;  /* 0x000000041e1e7c24 */ /* 0x001fe2000f8e02ff */
[----:B----4-:R0:W-:Y:S01]  /*15d70*/  STL [R1+0x200], R38 ;  /* 0x0002002601007387 */ /* 0x0101e20000100800 */
[----:B--2---:R-:W-:-:S03]  /*15d80*/  ISETP.GE.AND P2, PT, R16, RZ, PT ;  /* 0x000000ff1000720c */ /* 0x004fc60003f46270 */
[----:B0-----:R-:W2:Y:S01]  /*15d90*/  LDL R38, [R1+0x15d0] ;  /* 0x0015d00001267983 */ /* 0x001ea20000100800 */
[----:B------:R-:W-:Y:S01]  /*15da0*/  LEA.HI.X.SX32 R16, R29, R5, 0x1, P6 ;  /* 0x000000051d107211 */ /* 0x000fe200030f0eff */
[----:B------:R-:W0:Y:S01]  /*15db0*/  LDCU UR4, c[0x0][0x3b0] ;  /* 0x00007600ff0477ac */ /* 0x000e220008000800 */
[----:B---3--:R-:W-:Y:S01]  /*15dc0*/  ISETP.GT.U32.AND P6, PT, R9, R33, PT ;  /* 0x000000210900720c */ /* 0x008fe20003fc4070 */
[----:B------:R1:W-:Y:S04]  /*15dd0*/  STL [R1+0x6f0], R17 ;  /* 0x0006f01101007387 */ /* 0x0003e80000100800 */
[----:B------:R3:W-:Y:S01]  /*15de0*/  STL [R1+0x6ec], R16 ;  /* 0x0006ec1001007387 */ /* 0x0007e20000100800 */
[----:B-1----:R-:W-:-:S04]  /*15df0*/  @P0 LOP3.LUT R17, R17, R16, RZ, 0x3c, !PT ;  /* 0x0000001011110212 */ /* 0x002fc800078e3cff */
[----:B---3--:R-:W-:-:S04]  /*15e00*/  @P0 LOP3.LUT R16, R17, R16, RZ, 0x3c, !PT ;  /* 0x0000001011100212 */ /* 0x008fc800078e3cff */
[----:B------:R-:W-:Y:S01]  /*15e10*/  @P0 LOP3.LUT R17, R17, R16, RZ, 0x3c, !PT ;  /* 0x0000001011110212 */ /* 0x000fe200078e3cff */
[----:B------:R-:W-:-:S04]  /*15e20*/  @!P6 IMAD.IADD R33, R33, 0x1, -R9 ;  /* 0x000000012121e824 */ /* 0x000fc800078e0a09 */
[----:B------:R1:W3:Y:S02]  /*15e30*/  @P0 LDG.E.U8 R37, desc[UR20][R16.64] ;  /* 0x0000001410250981 */ /* 0x0002e4000c1e1100 */
[----:B-1----:R-:W-:-:S04]  /*15e40*/  IADD3 R16, P6, PT, R30, R8, RZ ;  /* 0x000000081e107210 */ /* 0x002fc80007fde0ff */
[----:B------:R-:W-:-:S05]  /*15e50*/  LEA.HI.X.SX32 R17, R30, R5, 0x1, P6 ;  /* 0x000000051e117211 */ /* 0x000fca00030f0eff */
[----:B------:R1:W4:Y:S01]  /*15e60*/  @P0 LDG.E.U8 R48, desc[UR20][R16.64] ;  /* 0x0000001410300981 */ /* 0x000322000c1e1100 */
[----:B------:R-:W-:Y:S01]  /*15e70*/  ISETP.GT.U32.AND P3, PT, R9, R32, PT ;  /* 0x000000200900720c */ /* 0x000fe20003f64070 */
[----:B------:R-:W-:Y:S01]  /*15e80*/  @!P2 IMAD.MOV R31, RZ, RZ, -R31 ;  /* 0x000000ffff1fa224 */ /* 0x000fe200078e0a1f */
[----:B------:R-:W-:-:S04]  /*15e90*/  ISETP.GE.AND P2, PT, R43, RZ, PT ;  /* 0x000000ff2b00720c */ /* 0x000fc80003f46270 */
[----:B------:R-:W-:-:S05]  /*15ea0*/  SEL R31, R47, R31, !P1 ;  /* 0x0000001f2f1f7207 */ /* 0x000fca0004800000 */
[----:B------:R-:W-:Y:S01]  /*15eb0*/  IMAD R31, R31, UR5, RZ ;  /* 0x000000051f1f7c24 */ /* 0x000fe2000f8e02ff */
[----:B------:R-:W-:Y:S01]  /*15ec0*/  PRMT R39, RZ, 0x7610, R39 ;  /* 0x00007610ff277816 */ /* 0x000fe20000000027 */
[----:B------:R-:W-:Y:S01]  /*15ed0*/  @!P3 IMAD.IADD R32, R32, 0x1, -R9 ;  /* 0x000000012020b824 */ /* 0x000fe200078e0a09 */
[----:B------:R-:W-:Y:S01]  /*15ee0*/  PRMT R40, RZ, 0x7610, R40 ;  /* 0x00007610ff287816 */ /* 0x000fe20000000028 */
[----:B------:R-:W0:Y:S02]  /*15ef0*/  LDCU UR5, c[0x0][0x3b0] ;  /* 0x00007600ff0577ac */ /* 0x000e240008000800 */
[----:B------:R-:W-:-:S05]  /*15f00*/  @!P2 IMAD.MOV R32, RZ, RZ, -R32 ;  /* 0x000000ffff20a224 */ /* 0x000fca00078e0a20 */
[----:B------:R-:W-:-:S05]  /*15f10*/  SEL R32, R47, R32, !P1 ;  /* 0x000000202f207207 */ /* 0x000fca0004800000 */
[----:B------:R-:W-:Y:S01]  /*15f20*/  IMAD R32, R32, UR6, RZ ;  /* 0x0000000620207c24 */ /* 0x000fe2000f8e02ff */
[----:B--2---:R-:W-:Y:S01]  /*15f30*/  ISETP.GE.AND P3, PT, R38, RZ, PT ;  /* 0x000000ff2600720c */ /* 0x004fe20003f66270 */
[----:B------:R-:W2:Y:S01]  /*15f40*/  LDCU UR6, c[0x0][0x3b0] ;  /* 0x00007600ff0677ac */ /* 0x000ea20008000800 */
[C---:B------:R-:W-:Y:S01]  /*15f50*/  IADD3 R38, P6, PT, R31.reuse, R8, RZ ;  /* 0x000000081f267210 */ /* 0x040fe20007fde0ff */
[----:B---3--:R3:W-:Y:S04]  /*15f60*/  STL [R1+0x1f8], R37 ;  /* 0x0001f82501007387 */ /* 0x0087e80000100800 */
[----:B---3--:R-:W3:Y:S04]  /*15f70*/  LDL.LU R37, [R1+0x18dc] ;  /* 0x0018dc0001257983 */ /* 0x008ee80000300800 */
[----:B------:R-:W2:Y:S04]  /*15f80*/  LDL R43, [R1+0x165c] ;  /* 0x00165c00012b7983 */ /* 0x000ea80000100800 */
[----:B------:R1:W-:Y:S04]  /*15f90*/  STL [R1+0x738], R16 ;  /* 0x0007381001007387 */ /* 0x0003e80000100800 */
[----:B------:R0:W-:Y:S01]  /*15fa0*/  STL [R1+0x734], R17 ;  /* 0x0007341101007387 */ /* 0x0001e20000100800 */
[----:B-1----:R-:W-:-:S02]  /*15fb0*/  LEA.HI.X.SX32 R16, R31, R5, 0x1, P6 ;  /* 0x000000051f107211 */ /* 0x002fc400030f0eff */
[----:B------:R-:W-:Y:S01]  /*15fc0*/  ISETP.GT.U32.AND P6, PT, R9, R36, PT ;  /* 0x000000240900720c */ /* 0x000fe20003fc4070 */
[----:B----4-:R1:W-:Y:S02]  /*15fd0*/  STL [R1+0x1f0], R48 ;  /* 0x0001f03001007387 */ /* 0x0103e40000100800 */
[----:B0-----:R-:W-:Y:S02]  /*15fe0*/  @P0 IMAD.MOV.U32 R17, RZ, RZ, R16 ;  /* 0x000000ffff110224 */ /* 0x001fe400078e0010 */
[----:B------:R-:W-:Y:S01]  /*15ff0*/  STL [R1+0x778], R38 ;  /* 0x0007782601007387 */ /* 0x000fe20000100800 */
[----:B-1----:R-:W-:-:S03]  /*16000*/  IMAD.MOV.U32 R48, RZ, RZ, R41 ;  /* 0x000000ffff307224 */ /* 0x002fc600078e0029 */
[----:B------:R-:W4:Y:S04]  /*16010*/  LDL R41, [R1+0x15f4] ;  /* 0x0015f40001297983 */ /* 0x000f280000100800 */
[----:B------:R0:W-:Y:S01]  /*16020*/  STL [R1+0x774], R16 ;  /* 0x0007741001007387 */ /* 0x0001e20000100800 */
[----:B------:R-:W-:Y:S02]  /*16030*/  @!P6 IMAD.IADD R36, R36, 0x1, -R9 ;  /* 0x000000012424e824 */ /* 0x000fe400078e0a09 */
[----:B0-----:R-:W-:Y:S01]  /*16040*/  @P0 IMAD.MOV.U32 R16, RZ, RZ, R38 ;  /* 0x000000ffff100224 */ /* 0x001fe200078e0026 */
[----:B------:R-:W-:Y:S01]  /*16050*/  ISETP.GT.U32.AND P5, PT, R9, R34, PT ;  /* 0x000000220900720c */ /* 0x000fe20003fa4070 */
[----:B------:R-:W3:Y:S04]  /*16060*/  LDL.LU R38, [R1+0x18d8] ;  /* 0x0018d80001267983 */ /* 0x000ee80000300800 */
[----:B------:R0:W3:Y:S02]  /*16070*/  @P0 LDG.E.U8 R39, desc[UR20][R16.64] ;  /* 0x0000001410270981 */ /* 0x0000e4000c1e1100 */
[----:B0-----:R-:W-:-:S04]  /*16080*/  IADD3 R16, P6, PT, R32, R8, RZ ;  /* 0x0000000820107210 */ /* 0x001fc80007fde0ff */
[----:B------:R-:W-:-:S05]  /*16090*/  LEA.HI.X.SX32 R17, R32, R5, 0x1, P6 ;  /* 0x0000000520117211 */ /* 0x000fca00030f0eff */
[----:B------:R0:W3:Y:S01]  /*160a0*/  @P0 LDG.E.U8 R40, desc[UR20][R16.64] ;  /* 0x0000001410280981 */ /* 0x0000e2000c1e1100 */
[----:B------:R-:W-:-:S05]  /*160b0*/  @!P5 IMAD.IADD R34, R34, 0x1, -R9 ;  /* 0x000000012222d824 */ /* 0x000fca00078e0a09 */
[----:B------:R-:W-:-:S13]  /*160c0*/  ISETP.GT.U32.AND P5, PT, R9, R34, PT ;  /* 0x000000220900720c */ /* 0x000fda0003fa4070 */
[----:B------:R-:W-:Y:S01]  /*160d0*/  @!P5 IMAD.IADD R34, R34, 0x1, -R9 ;  /* 0x000000012222d824 */ /* 0x000fe200078e0a09 */
[C---:B------:R-:W-:Y:S02]  /*160e0*/  ISETP.GT.U32.AND P5, PT, R9.reuse, R35, PT ;  /* 0x000000230900720c */ /* 0x040fe40003fa4070 */
[----:B------:R-:W-:Y:S01]  /*160f0*/  ISETP.GT.U32.AND P2, PT, R9, R33, PT ;  /* 0x000000210900720c */ /* 0x000fe20003f44070 */
[----:B------:R-:W-:-:S10]  /*16100*/  @!P3 IMAD.MOV R34, RZ, RZ, -R34 ;  /* 0x000000ffff22b224 */ /* 0x000fd400078e0a22 */
[----:B------:R-:W-:Y:S01]  /*16110*/  @!P5 IMAD.IADD R35, R35, 0x1, -R9 ;  /* 0x000000012323d824 */ /* 0x000fe200078e0a09 */
[----:B------:R-:W-:-:S04]  /*16120*/  SEL R34, R47, R34, !P1 ;  /* 0x000000222f227207 */ /* 0x000fc80004800000 */
[----:B------:R-:W-:Y:S01]  /*16130*/  ISETP.GT.U32.AND P5, PT, R9, R35, PT ;  /* 0x000000230900720c */ /* 0x000fe20003fa4070 */
[--C-:B------:R-:W-:Y:S02]  /*16140*/  @!P2 IMAD.IADD R33, R33, 0x1, -R9.reuse ;  /* 0x000000012121a824 */ /* 0x100fe400078e0a09 */
[----:B------:R-:W-:Y:S01]  /*16150*/  IMAD R34, R34, UR4, RZ ;  /* 0x0000000422227c24 */ /* 0x000fe2000f8e02ff */
[----:B------:R-:W-:Y:S01]  /*16160*/  PRMT R0, RZ, 0x7610, R0 ;  /* 0x00007610ff007816 */ /* 0x000fe20000000000 */
[----:B------:R-:W1:Y:S08]  /*16170*/  LDCU UR4, c[0x0][0x3b0] ;  /* 0x00007600ff0477ac */ /* 0x000e700008000800 */
[----:B------:R-:W-:Y:S01]  /*16180*/  @!P5 IMAD.IADD R35, R35, 0x1, -R9 ;  /* 0x000000012323d824 */ /* 0x000fe200078e0a09 */
[----:B--2---:R-:W-:-:S13]  /*16190*/  ISETP.GE.AND P3, PT, R43, RZ, PT ;  /* 0x000000ff2b00720c */ /* 0x004fda0003f66270 */
[----:B------:R-:W-:Y:S01]  /*161a0*/  @!P3 IMAD.MOV R33, RZ, RZ, -R33 ;  /* 0x000000ffff21b224 */ /* 0x000fe200078e0a21 */
[C---:B------:R-:W-:Y:S02]  /*161b0*/  IADD3 R43, P3, PT, R34.reuse, R8, RZ ;  /* 0x00000008222b7210 */ /* 0x040fe40007f7e0ff */
[----:B----4-:R-:W-:Y:S02]  /*161c0*/  ISETP.GE.AND P5, PT, R41, RZ, PT ;  /* 0x000000ff2900720c */ /* 0x010fe40003fa6270 */
[----:B------:R-:W-:Y:S01]  /*161d0*/  LEA.HI.X.SX32 R41, R34, R5, 0x1, P3 ;  /* 0x0000000522297211 */ /* 0x000fe200018f0eff */
[----:B---3--:R2:W-:Y:S04]  /*161e0*/  STL [R1+0x1e8], R39 ;  /* 0x0001e82701007387 */ /* 0x0085e80000100800 */
[----:B--2---:R-:W2:Y:S04]  /*161f0*/  LDL.LU R39, [R1+0x18d4] ;  /* 0x0018d40001277983 */ /* 0x004ea80000300800 */
[----:B------:R0:W-:Y:S04]  /*16200*/  STL [R1+0x7b8], R16 ;  /* 0x0007b81001007387 */ /* 0x0001e80000100800 */
[----:B------:R-:W-:Y:S04]  /*16210*/  STL [R1+0x7f8], R43 ;  /* 0x0007f82b01007387 */ /* 0x000fe80000100800 */
[----:B------:R3:W-:Y:S01]  /*16220*/  STL [R1+0x7b4], R17 ;  /* 0x0007b41101007387 */ /* 0x0007e20000100800 */
[----:B0-----:R-:W-:-:S03]  /*16230*/  @P0 IMAD.MOV.U32 R16, RZ, RZ, R43 ;  /* 0x000000ffff100224 */ /* 0x001fc600078e002b */
[----:B------:R-:W-:Y:S04]  /*16240*/  STL [R1+0x7f4], R41 ;  /* 0x0007f42901007387 */ /* 0x000fe80000100800 */
[----:B------:R0:W-:Y:S01]  /*16250*/  STL [R1+0x1e0], R40 ;  /* 0x0001e02801007387 */ /* 0x0001e20000100800 */
[----:B---3--:R-:W-:-:S05]  /*16260*/  @P0 IMAD.MOV.U32 R17, RZ, RZ, R41 ;  /* 0x000000ffff110224 */ /* 0x008fca00078e0029 */
[----:B------:R3:W4:Y:S04]  /*16270*/  @P0 LDG.E.U8 R0, desc[UR20][R16.64] ;  /* 0x0000001410000981 */ /* 0x000728000c1e1100 */
[----:B0-----:R-:W2:Y:S04]  /*16280*/  LDL.LU R40, [R1+0x18d0] ;  /* 0x0018d00001287983 */ /* 0x001ea80000300800 */
[----:B------:R-:W2:Y:S04]  /*16290*/  LDL.LU R41, [R1+0x18cc] ;  /* 0x0018cc0001297983 */ /* 0x000ea80000300800 */
[----:B------:R-:W2:Y:S04]  /*162a0*/  LDL.LU R43, [R1+0x18c8] ;  /* 0x0018c800012b7983 */ /* 0x000ea80000300800 */
[----:B------:R-:W2:Y:S01]  /*162b0*/  LDL R17, [R1+0x159c] ;  /* 0x00159c0001117983 */ /* 0x000ea20000100800 */
[----:B------:R-:W-:Y:S01]  /*162c0*/  SEL R33, R47, R33, !P1 ;  /* 0x000000212f217207 */ /* 0x000fe20004800000 */
[----:B------:R-:W-:-:S04]  /*162d0*/  @!P5 IMAD.MOV R35, RZ, RZ, -R35 ;  /* 0x000000ffff23d224 */ /* 0x000fc800078e0a23 */
[----:B------:R-:W-:Y:S01]  /*162e0*/  IMAD R33, R33, UR5, RZ ;  /* 0x0000000521217c24 */ /* 0x000fe2000f8e02ff */
[----:B------:R-:W-:Y:S01]  /*162f0*/  PRMT R46, RZ, 0x7610, R46 ;  /* 0x00007610ff2e7816 */ /* 0x000fe2000000002e */
[----:B------:R-:W0:Y:S03]  /*16300*/  LDCU UR5, c[0x0][0x3b0] ;  /* 0x00007600ff0577ac */ /* 0x000e260008000800 */
[----:B---3--:R-:W-:Y:S02]  /*16310*/  IADD3 R16, P5, PT, R33, R8, RZ ;  /* 0x0000000821107210 */ /* 0x008fe40007fbe0ff */
[----:B--2---:R-:W-:Y:S02]  /*16320*/  ISETP.GE.AND P6, PT, R17, RZ, PT ;  /* 0x000000ff1100720c */ /* 0x004fe40003fc6270 */
[----:B------:R-:W-:-:S05]  /*16330*/  LEA.HI.X.SX32 R17, R33, R5, 0x1, P5 ;  /* 0x0000000521117211 */ /* 0x000fca00028f0eff */
[----:B------:R-:W2:Y:S04]  /*16340*/  @P0 LDG.E.U8 R46, desc[UR20][R16.64] ;  /* 0x00000014102e0981 */ /* 0x000ea8000c1e1100 */
[----:B------:R-:W-:Y:S04]  /*16350*/  STL [R1+0x838], R16 ;  /* 0x0008381001007387 */ /* 0x000fe80000100800 */
[----:B------:R-:W-:Y:S01]  /*16360*/  STL [R1+0x834], R17 ;  /* 0x0008341101007387 */ /* 0x000fe20000100800 */
[----:B------:R-:W-:Y:S02]  /*16370*/  ISETP.GT.U32.AND P2, PT, R9, R36, PT ;  /* 0x000000240900720c */ /* 0x000fe40003f44070 */
[----:B------:R-:W-:Y:S01]  /*16380*/  SEL R35, R47, R35, !P1 ;  /* 0x000000232f237207 */ /* 0x000fe20004800000 */
[----:B--2---:R2:W-:Y:S04]  /*16390*/  STL [R1+0x1d4], R46 ;  /* 0x0001d42e01007387 */ /* 0x0045e80000100800 */
[----:B--2---:R-:W2:Y:S04]  /*163a0*/  LDL.LU R46, [R1+0x18c4] ;  /* 0x0018c400012e7983 */ /* 0x004ea80000300800 */
[----:B------:R-:W3:Y:S02]  /*163b0*/  LDL R16, [R1+0x1624] ;  /* 0x0016240001107983 */ /* 0x000ee40000100800 */
[----:B------:R-:W-:Y:S01]  /*163c0*/  @!P2 IMAD.IADD R36, R36, 0x1, -R9 ;  /* 0x000000012424a824 */ /* 0x000fe200078e0a09 */
[----:B------:R-:W-:Y:S01]  /*163d0*/  ISETP.GT.U32.AND P2, PT, R9, R38, PT ;  /* 0x000000260900720c */ /* 0x000fe20003f44070 */
[----:B------:R-:W-:Y:S01]  /*163e0*/  IMAD R35, R35, UR7, RZ ;  /* 0x0000000723237c24 */ /* 0x000fe2000f8e02ff */
[----:B------:R-:W-:Y:S01]  /*163f0*/  PRMT R45, RZ, 0x7610, R45 ;  /* 0x00007610ff2d7816 */ /* 0x000fe2000000002d */
[----:B------:R-:W-:Y:S01]  /*16400*/  @!P6 IMAD.MOV R36, RZ, RZ, -R36 ;  /* 0x000000ffff24e224 */ /* 0x000fe200078e0a24 */
[----:B------:R-:W-:Y:S01]  /*16410*/  ISETP.GT.U32.AND P3, PT, R9, R37, PT ;  /* 0x000000250900720c */ /* 0x000fe20003f64070 */
[----:B------:R-:W0:Y:S01]  /*16420*/  LDCU UR7, c[0x0][0x3b0] ;  /* 0x00007600ff0777ac */ /* 0x000e220008000800 */
[----:B------:R-:W-:-:S07]  /*16430*/  IADD3 R17, P6, PT, R35, R8, RZ ;  /* 0x0000000823117210 */ /* 0x000fce0007fde0ff */
[----:B------:R-:W-:Y:S01]  /*16440*/  @!P2 IMAD.IADD R38, R38, 0x1, -R9 ;  /* 0x000000012626a824 */ /* 0x000fe200078e0a09 */
[----:B------:R0:W-:Y:S01]  /*16450*/  STL [R1+0x878], R17 ;  /* 0x0008781101007387 */ /* 0x0001e20000100800 */
[----:B---3--:R-:W-:Y:S02]  /*16460*/  ISETP.GE.AND P2, PT, R16, RZ, PT ;  /* 0x000000ff1000720c */ /* 0x008fe40003f46270 */
[----:B------:R-:W-:-:S04]  /*16470*/  LEA.HI.X.SX32 R16, R35, R5, 0x1, P6 ;  /* 0x0000000523107211 */ /* 0x000fc800030f0eff */
[-C--:B0-----:R-:W-:Y:S01]  /*16480*/  @P0 LOP3.LUT R17, R17, R16.reuse, RZ, 0x3c, !PT ;  /* 0x0000001011110212 */ /* 0x081fe200078e3cff */
[----:B------:R0:W-:Y:S03]  /*16490*/  STL [R1+0x874], R16 ;  /* 0x0008741001007387 */ /* 0x0001e60000100800 */
[----:B0-----:R-:W-:-:S04]  /*164a0*/  @P0 LOP3.LUT R16, R17, R16, RZ, 0x3c, !PT ;  /* 0x0000001011100212 */ /* 0x001fc800078e3cff */
[----:B------:R-:W-:-:S05]  /*164b0*/  @P0 LOP3.LUT R17, R17, R16, RZ, 0x3c, !PT ;  /* 0x0000001011110212 */ /* 0x000fca00078e3cff */
[----:B------:R-:W3:Y:S01]  /*164c0*/  @P0 LDG.E.U8 R45, desc[UR20][R16.64] ;  /* 0x00000014102d0981 */ /* 0x000ee2000c1e1100 */
[----:B------:R-:W-:-:S05]  /*164d0*/  @!P3 IMAD.IADD R37, R37, 0x1, -R9 ;  /* 0x000000012525b824 */ /* 0x000fca00078e0a09 */
[----:B------:R-:W-:Y:S02]  /*164e0*/  ISETP.GT.U32.AND P5, PT, R9, R37, PT ;  /* 0x000000250900720c */ /* 0x000fe40003fa4070 */
[----:B------:R-:W-:Y:S01]  /*164f0*/  SEL R36, R47, R36, !P1 ;  /* 0x000000242f247207 */ /* 0x000fe20004800000 */
[----:B---3--:R0:W-:Y:S04]  /*16500*/  STL [R1+0x1cc], R45 ;  /* 0x0001cc2d01007387 */ /* 0x0081e80000100800 */
[----:B0-----:R-:W3:Y:S04]  /*16510*/  LDL.LU R45, [R1+0x18c0] ;  /* 0x0018c000012d7983 */ /* 0x001ee80000300800 */
[----:B------:R-:W2:Y:S01]  /*16520*/  LDL R17, [R1+0x15c0] ;  /* 0x0015c00001117983 */ /* 0x000ea20000100800 */
[----:B-1----:R-:W-:Y:S01]  /*16530*/  IMAD R36, R36, UR4, RZ ;  /* 0x0000000424247c24 */ /* 0x002fe2000f8e02ff */
[----:B------:R-:W-:Y:S01]  /*16540*/  PRMT R44, RZ, 0x7610, R44 ;  /* 0x00007610ff2c7816 */ /* 0x000fe2000000002c */
[----:B------:R-:W-:Y:S01]  /*16550*/  @!P5 IMAD.IADD R37, R37, 0x1, -R9 ;  /* 0x000000012525d824 */ /* 0x000fe200078e0a09 */
[----:B------:R-:W-:Y:S01]  /*16560*/  ISETP.GT.U32.AND P3, PT, R9, R39, PT ;  /* 0x000000270900720c */ /* 0x000fe20003f64070 */
[----:B------:R-:W0:Y:S01]  /*16570*/  LDCU UR4, c[0x0][0x3b0] ;  /* 0x00007600ff0477ac */ /* 0x000e220008000800 */
[----:B------:R-:W-:Y:S01]  /*16580*/  IADD3 R16, P6, PT, R36, R8, RZ ;  /* 0x0000000824107210 */ /* 0x000fe20007fde0ff */
[----:B------:R-:W-:Y:S01]  /*16590*/  @!P2 IMAD.MOV R37, RZ, RZ, -R37 ;  /* 0x000000ffff25a224 */ /* 0x000fe200078e0a25 */
[----:B--2---:R-:W-:-:S02]  /*165a0*/  ISETP.GE.AND P2, PT, R17, RZ, PT ;  /* 0x000000ff1100720c */ /* 0x004fc40003f46270 */
[----:B------:R-:W-:-:S05]  /*165b0*/  LEA.HI.X.SX32 R17, R36, R5, 0x1, P6 ;  /* 0x0000000524117211 */ /* 0x000fca00030f0eff */
[----:B------:R-:W2:Y:S04]  /*165c0*/  @P0 LDG.E.U8 R44, desc[UR20][R16.64] ;  /* 0x00000014102c0981 */ /* 0x000ea8000c1e1100 */
[----:B------:R-:W-:Y:S04]  /*165d0*/  STL [R1+0x8b8], R16 ;  /* 0x0008b81001007387 */ /* 0x000fe80000100800 */
[----:B------:R-:W-:Y:S01]  /*165e0*/  STL [R1+0x8b4], R17 ;  /* 0x0008b41101007387 */ /* 0x000fe20000100800 */
[----:B------:R-:W-:Y:S01]  /*165f0*/  @!P3 IMAD.IADD R39, R39, 0x1, -R9 ;  /* 0x000000012727b824 */ /* 0x000fe200078e0a09 */
[----:B------:R-:W-:-:S04]  /*16600*/  SEL R37, R47, R37, !P1 ;  /* 0x000000252f257207 */ /* 0x000fc80004800000 */
[----:B------:R-:W-:Y:S01]  /*16610*/  ISETP.GT.U32.AND P3, PT, R9, R39, PT ;  /* 0x000000270900720c */ /* 0x000fe20003f64070 */
[----:B--2---:R1:W-:Y:S04]  /*16620*/  STL [R1+0x1c8], R44 ;  /* 0x0001c82c01007387 */ /* 0x0043e80000100800 */
[----:B-1----:R-:W2:Y:S04]  /*16630*/  LDL.LU R44, [R1+0x18bc] ;  /* 0x0018bc00012c7983 */ /* 0x002ea80000300800 */
[----:B------:R-:W2:Y:S01]  /*16640*/  LDL R17, [R1+0x164c] ;  /* 0x00164c0001117983 */ /* 0x000ea20000100800 */
[----:B------:R-:W-:Y:S01]  /*16650*/  IMAD R37, R37, UR5, RZ ;  /* 0x0000000525257c24 */ /* 0x000fe2000f8e02ff */
[----:B------:R-:W-:-:S02]  /*16660*/  PRMT R50, RZ, 0x7610, R50 ;  /* 0x00007610ff327816 */ /* 0x000fc40000000032 */
[----:B------:R-:W-:Y:S01]  /*16670*/  @!P3 IMAD.IADD R39, R39, 0x1, -R9 ;  /* 0x000000012727b824 */ /* 0x000fe200078e0a09 */
[----:B------:R-:W-:Y:S01]  /*16680*/  ISETP.GT.U32.AND P5, PT, R9, R38, PT ;  /* 0x000000260900720c */ /* 0x000fe20003fa4070 */
[----:B------:R-:W1:Y:S01]  /*16690*/  LDCU UR5, c[0x0][0x3b0] ;  /* 0x00007600ff0577ac */ /* 0x000e620008000800 */
[----:B------:R-:W-:-:S05]  /*166a0*/  IADD3 R16, P3, PT, R37, R8, RZ ;  /* 0x0000000825107210 */ /* 0x000fca0007f7e0ff */
[----:B------:R-:W-:Y:S01]  /*166b0*/  STL [R1+0x8f8], R16 ;  /* 0x0008f81001007387 */ /* 0x000fe20000100800 */
[----:B--2---:R-:W-:Y:S02]  /*166c0*/  ISETP.GE.AND P6, PT, R17, RZ, PT ;  /* 0x000000ff1100720c */ /* 0x004fe40003fc6270 */
[----:B------:R-:W-:-:S05]  /*166d0*/  LEA.HI.X.SX32 R17, R37, R5, 0x1, P3 ;  /* 0x0000000525117211 */ /* 0x000fca00018f0eff */
[----:B------:R2:W-:Y:S04]  /*166e0*/  STL [R1+0x8f4], R17 ;  /* 0x0008f41101007387 */ /* 0x0005e80000100800 */
[----:B------:R0:W3:Y:S04]  /*166f0*/  @P0 LDG.E.U8 R50, desc[UR20][R16.64] ;  /* 0x0000001410320981 */ /* 0x0000e8000c1e1100 */
[----:B--2---:R-:W2:Y:S01]  /*16700*/  LDL R17, [R1+0x1684] ;  /* 0x0016840001117983 */ /* 0x004ea20000100800 */
[----:B------:R-:W-:-:S04]  /*16710*/  @!P5 IMAD.IADD R38, R38, 0x1, -R9 ;  /* 0x000000012626d824 */ /* 0x000fc800078e0a09 */
[----:B------:R-:W-:Y:S01]  /*16720*/  @!P2 IMAD.MOV R38, RZ, RZ, -R38 ;  /* 0x000000ffff26a224 */ /* 0x000fe200078e0a26 */
[----:B------:R-:W-:-:S04]  /*16730*/  ISETP.GT.U32.AND P2, PT, R9, R41, PT ;  /* 0x000000290900720c */ /* 0x000fc80003f44070 */
[----:B------:R-:W-:Y:S01]  /*16740*/  SEL R38, R47, R38, !P1 ;  /* 0x000000262f267207 */ /* 0x000fe20004800000 */
[----:B------:R-:W-:-:S04]  /*16750*/  @!P6 IMAD.MOV R39, RZ, RZ, -R39 ;  /* 0x000000ffff27e224 */ /* 0x000fc800078e0a27 */
[----:B0-----:R-:W-:Y:S01]  /*16760*/  IMAD R38, R38, UR4, RZ ;  /* 0x0000000426267c24 */ /* 0x001fe2000f8e02ff */
[----:B------:R-:W-:Y:S01]  /*16770*/  PRMT R57, RZ, 0x7610, R57 ;  /* 0x00007610ff397816 */ /* 0x000fe20000000039 */
[----:B------:R-:W0:Y:S03]  /*16780*/  LDCU UR4, c[0x0][0x3b0] ;  /* 0x00007600ff0477ac */ /* 0x000e260008000800 */
[----:B------:R-:W-:Y:S01]  /*16790*/  IADD3 R16, P6, PT, R38, R8, RZ ;  /* 0x0000000826107210 */ /* 0x000fe20007fde0ff */
[----:B------:R-:W-:Y:S01]  /*167a0*/  @!P2 IMAD.IADD R41, R41, 0x1, -R9 ;  /* 0x000000012929a824 */ /* 0x000fe200078e0a09 */
[----:B------:R-:W-:Y:S01]  /*167b0*/  ISETP.GT.U32.AND P5, PT, R9, R40, PT ;  /* 0x000000280900720c */ /* 0x000fe20003fa4070 */
[----:B---3--:R3:W-:Y:S01]  /*167c0*/  STL [R1+0x1c0], R50 ;  /* 0x0001c03201007387 */ /* 0x0087e20000100800 */
[----:B--2---:R-:W-:-:S03]  /*167d0*/  ISETP.GE.AND P2, PT, R17, RZ, PT ;  /* 0x000000ff1100720c */ /* 0x004fc60003f46270 */
[----:B---3--:R-:W2:Y:S01]  /*167e0*/  LDL R50, [R1+0x16b4] ;  /* 0x0016b40001327983 */ /* 0x008ea20000100800 */
[----:B------:R-:W-:-:S05]  /*167f0*/  LEA.HI.X.SX32 R17, R38, R5, 0x1, P6 ;  /* 0x0000000526117211 */ /* 0x000fca00030f0eff */
[----:B------:R-:W3:Y:S04]  /*16800*/  @P0 LDG.E.U8 R57, desc[UR20][R16.64] ;  /* 0x0000001410390981 */ /* 0x000ee8000c1e1100 */
[----:B------:R0:W-:Y:S04]  /*16810*/  STL [R1+0x938], R16 ;  /* 0x0009381001007387 */ /* 0x0001e80000100800 */
[----:B------:R-:W-:Y:S04]  /*16820*/  STL [R1+0x934], R17 ;  /* 0x0009341101007387 */ /* 0x000fe80000100800 */
[----:B0-----:R-:W2:Y:S01]  /*16830*/  LDL R16, [R1+0x1690] ;  /* 0x0016900001107983 */ /* 0x001ea20000100800 */
[----:B------:R-:W-:Y:S01]  /*16840*/  @!P5 IMAD.IADD R40, R40, 0x1, -R9 ;  /* 0x000000012828d824 */ /* 0x000fe200078e0a09 */
[----:B------:R-:W-:-:S04]  /*16850*/  ISETP.GT.U32.AND P5, PT, R9, R43, PT ;  /* 0x0000002b0900720c */ /* 0x000fc80003fa4070 */
[----:B------:R-:W-:Y:S02]  /*16860*/  ISETP.GT.U32.AND P3, PT, R9, R40, PT ;  /* 0x000000280900720c */ /* 0x000fe40003f64070 */
[----:B------:R-:W-:-:S07]  /*16870*/  SEL R39, R47, R39, !P1 ;  /* 0x000000272f277207 */ /* 0x000fce0004800000 */
[----:B------:R-:W-:Y:S01]  /*16880*/  @!P5 IMAD.IADD R43, R43, 0x1, -R9 ;  /* 0x000000012b2bd824 */ /* 0x000fe200078e0a09 */
[----:B------:R-:W-:-:S03]  /*16890*/  ISETP.GT.U32.AND P5, PT, R9, R41, PT ;  /* 0x000000290900720c */ /* 0x000fc60003fa4070 */
[----:B------:R-:W-:Y:S02]  /*168a0*/  @!P3 IMAD.IADD R40, R40, 0x1, -R9 ;  /* 0x000000012828b824 */ /* 0x000fe400078e0a09 */
[----:B------:R-:W-:Y:S01]  /*168b0*/  IMAD R39, R39, UR6, RZ ;  /* 0x0000000627277c24 */ /* 0x000fe2000f8e02ff */
[----:B------:R-:W-:Y:S01]  /*168c0*/  PRMT R53, RZ, 0x7610, R53 ;  /* 0x00007610ff357816 */ /* 0x000fe20000000035 */
[----:B------:R-:W-:Y:S01]  /*168d0*/  @!P2 IMAD.MOV R40, RZ, RZ, -R40 ;  /* 0x000000ffff28a224 */ /* 0x000fe200078e0a28 */
[----:B------:R-:W-:Y:S01]  /*168e0*/  ISETP.GT.U32.AND P2, PT, R9, R46, PT ;  /* 0x0000002e0900720c */ /* 0x000fe20003f44070 */
[----:B------:R-:W0:Y:S03]  /*168f0*/  LDCU UR6, c[0x0][0x3b0] ;  /* 0x00007600ff0677ac */ /* 0x000e260008000800 */
[----:B------:R-:W-:Y:S01]  /*16900*/  SEL R40, R47, R40, !P1 ;  /* 0x000000282f287207 */ /* 0x000fe20004800000 */
[----:B------:R-:W-:-:S04]  /*16910*/  @!P5 IMAD.IADD R41, R41, 0x1, -R9 ;  /* 0x000000012929d824 */ /* 0x000fc800078e0a09 */
[----:B------:R-:W-:Y:S01]  /*16920*/  IMAD R40, R40, UR4, RZ ;  /* 0x0000000428287c24 */ /* 0x000fe2000f8e02ff */
[----:B------:R-:W-:Y:S01]  /*16930*/  PRMT R51, RZ, 0x7610, R51 ;  /* 0x00007610ff337816 */ /* 0x000fe20000000033 */
[----:B------:R-:W0:Y:S02]  /*16940*/  LDCU UR4, c[0x0][0x3b0] ;  /* 0x00007600ff0477ac */ /* 0x000e240008000800 */
[----:B------:R-:W-:Y:S01]  /*16950*/  @!P2 IMAD.IADD R46, R46, 0x1, -R9 ;  /* 0x000000012e2ea824 */ /* 0x000fe200078e0a09 */
[----:B---3--:R3:W-:Y:S02]  /*16960*/  STL [R1+0x1b4], R57 ;  /* 0x0001b43901007387 */ /* 0x0087e40000100800 */
[----:B---3--:R-:W-:Y:S02]  /*16970*/  IADD3 R57, P6, PT, R39, R8, RZ ;  /* 0x0000000827397210 */ /* 0x008fe40007fde0ff */
[----:B--2---:R-:W-:-:S03]  /*16980*/  ISETP.GE.AND P5, PT, R16, RZ, PT ;  /* 0x000000ff1000720c */ /* 0x004fc60003fa6270 */
[----:B------:R-:W-:Y:S01]  /*16990*/  @P0 IMAD.MOV.U32 R16, RZ, RZ, R57 ;  /* 0x000000ffff100224 */ /* 0x000fe200078e0039 */
[----:B------:R-:W-:Y:S01]  /*169a0*/  LEA.HI.X.SX32 R17, R39, R5, 0x1, P6 ;  /* 0x0000000527117211 */ /* 0x000fe200030f0eff */
[----:B------:R-:W-:Y:S04]  /*169b0*/  STL [R1+0x978], R57 ;  /* 0x0009783901007387 */ /* 0x000fe80000100800 */
[----:B------:R2:W3:Y:S04]  /*169c0*/  @P0 LDG.E.U8 R53, desc[UR20][R16.64] ;  /* 0x0000001410350981 */ /* 0x0004e8000c1e1100 */
[----:B------:R0:W-:Y:S01]  /*169d0*/  STL [R1+0x974], R17 ;  /* 0x0009741101007387 */ /* 0x0001e20000100800 */
[----:B--2---:R-:W-:-:S04]  /*169e0*/  IADD3 R16, P2, PT, R40, R8, RZ ;  /* 0x0000000828107210 */ /* 0x004fc80007f5e0ff */
[----:B0-----:R-:W-:Y:S01]  /*169f0*/  LEA.HI.X.SX32 R17, R40, R5, 0x1, P2 ;  /* 0x0000000528117211 */ /* 0x001fe200010f0eff */
[----:B------:R-:W-:Y:S02]  /*16a00*/  IMAD.MOV.U32 R57, RZ, RZ, R48 ;  /* 0x000000ffff397224 */ /* 0x000fe400078e0030 */
[----:B------:R-:W2:Y:S04]  /*16a10*/  LDL R48, [R1+0x16c4] ;  /* 0x0016c40001307983 */ /* 0x000ea80000100800 */
[----:B------:R0:W4:Y:S01]  /*16a20*/  @P0 LDG.E.U8 R51, desc[UR20][R16.64] ;  /* 0x0000001410330981 */ /* 0x000122000c1e1100 */
[C---:B------:R-:W-:Y:S01]  /*16a30*/  ISETP.GT.U32.AND P3, PT, R9.reuse, R43, PT ;  /* 0x0000002b0900720c */ /* 0x040fe20003f64070 */
[----:B------:R-:W-:Y:S01]  /*16a40*/  @!P5 IMAD.MOV R41, RZ, RZ, -R41 ;  /* 0x000000ffff29d224 */ /* 0x000fe200078e0a29 */
[----:B------:R-:W-:-:S11]  /*16a50*/  ISETP.GT.U32.AND P6, PT, R9, R45, PT ;  /* 0x0000002d0900720c */ /* 0x000fd60003fc4070 */
[----:B------:R-:W-:Y:S01]  /*16a60*/  @!P3 IMAD.IADD R43, R43, 0x1, -R9 ;  /* 0x000000012b2bb824 */ /* 0x000fe200078e0a09 */
[----:B------:R-:W-:Y:S02]  /*16a70*/  ISETP.GE.AND P3, PT, R50, RZ, PT ;  /* 0x000000ff3200720c */ /* 0x000fe40003f66270 */
[----:B------:R-:W-:Y:S01]  /*16a80*/  SEL R41, R47, R41, !P1 ;  /* 0x000000292f297207 */ /* 0x000fe20004800000 */
[----:B------:R-:W4:Y:S01]  /*16a90*/  LDL R50, [R1+0x16d0] ;  /* 0x0016d00001327983 */ /* 0x000f220000100800 */
[----:B------:R-:W-:-:S03]  /*16aa0*/  ISETP.GT.U32.AND P2, PT, R9, R44, PT ;  /* 0x0000002c0900720c */ /* 0x000fc60003f44070 */
[----:B-1----:R-:W-:-:S06]  /*16ab0*/  IMAD R41, R41, UR5, RZ ;  /* 0x0000000529297c24 */ /* 0x002fcc000f8e02ff */
[----:B------:R-:W-:Y:S01]  /*16ac0*/  @!P3 IMAD.MOV R43, RZ, RZ, -R43 ;  /* 0x000000ffff2bb224 */ /* 0x000fe200078e0a2b */
[----:B------:R-:W-:Y:S01]  /*16ad0*/  STL [R1+0x9b8], R16 ;  /* 0x0009b81001007387 */ /* 0x000fe20000100800 */
[----:B------:R-:W-:Y:S01]  /*16ae0*/  @!P6 IMAD.IADD R45, R45, 0x1, -R9 ;  /* 0x000000012d2de824 */ /* 0x000fe200078e0a09 */
[----:B------:R-:W-:Y:S01]  /*16af0*/  PRMT R49, RZ, 0x7610, R49 ;  /* 0x00007610ff317816 */ /* 0x000fe20000000031 */
[----:B------:R-:W-:Y:S01]  /*16b00*/  @!P2 IMAD.IADD R44, R44, 0x1, -R9 ;  /* 0x000000012c2ca824 */ /* 0x000fe200078e0a09 */
[----:B------:R-:W-:Y:S01]  /*16b10*/  SEL R43, R47, R43, !P1 ;  /* 0x0000002b2f2b7207 */ /* 0x000fe20004800000 */
[----:B------:R0:W-:Y:S01]  /*16b20*/  STL [R1+0x9b4], R17 ;  /* 0x0009b41101007387 */ /* 0x0001e20000100800 */
[----:B------:R-:W-:Y:S01]  /*16b30*/  PRMT R61, RZ, 0x7610, R61 ;  /* 0x00007610ff3d7816 */ /* 0x000fe2000000003d */
[----:B------:R-:W1:Y:S02]  /*16b40*/  LDCU UR5, c[0x0][0x3b0] ;  /* 0x00007600ff0577ac */ /* 0x000e640008000800 */
[----:B------:R-:W-:Y:S01]  /*16b50*/  IMAD R43, R43, UR4, RZ ;  /* 0x000000042b2b7c24 */ /* 0x000fe2000f8e02ff */
[----:B------:R-:W-:Y:S01]  /*16b60*/  ISETP.GT.U32.AND P3, PT, R9, R45, PT ;  /* 0x0000002d0900720c */ /* 0x000fe20003f64070 */
[----:B------:R-:W1:Y:S01]  /*16b70*/  LDCU UR4, c[0x0][0x3b0] ;  /* 0x00007600ff0477ac */ /* 0x000e620008000800 */
[----:B0-----:R-:W-:-:S04]  /*16b80*/  IADD3 R17, P6, PT, R41, R8, RZ ;  /* 0x0000000829117210 */ /* 0x001fc80007fde0ff */
[----:B------:R-:W-:Y:S01]  /*16b90*/  LEA.HI.X.SX32 R16, R41, R5, 0x1, P6 ;  /* 0x0000000529107211 */ /* 0x000fe200030f0eff */
[----:B---3--:R0:W-:Y:S04]  /*16ba0*/  STL [R1+0x1ac], R53 ;  /* 0x0001ac3501007387 */ /* 0x0081e80000100800 */
[----:B0-----:R-:W3:Y:S01]  /*16bb0*/  LDL R53, [R1+0x16d4] ;  /* 0x0016d40001357983 */ /* 0x001ee20000100800 */
[----:B--2---:R-:W-:-:S03]  /*16bc0*/  ISETP.GE.AND P6, PT, R48, RZ, PT ;  /* 0x000000ff3000720c */ /* 0x004fc60003fc6270 */
[----:B----4-:R0:W-:Y:S04]  /*16bd0*/  STL [R1+0x1a8], R51 ;  /* 0x0001a83301007387 */ /* 0x0101e80000100800 */
[----:B------:R2:W-:Y:S04]  /*16be0*/  STL [R1+0x9f8], R17 ;  /* 0x0009f81101007387 */ /* 0x0005e80000100800 */
[----:B------:R-:W4:Y:S01]  /*16bf0*/  LDL.LU R48, [R1+0x18b8] ;  /* 0x0018b80001307983 */ /* 0x000f220000300800 */
[----:B0-----:R-:W-:Y:S02]  /*16c00*/  IADD3 R51, P2, PT, R43, R8, RZ ;  /* 0x000000082b337210 */ /* 0x001fe40007f5e0ff */
[----:B--2---:R-:W-:-:S03]  /*16c10*/  @P0 LOP3.LUT R17, R17, R16, RZ, 0x3c, !PT ;  /* 0x0000001011110212 */ /* 0x004fc600078e3cff */
[----:B------:R-:W-:Y:S04]  /*16c20*/  STL [R1+0xa38], R51 ;  /* 0x000a383301007387 */ /* 0x000fe80000100800 */
[----:B------:R0:W-:Y:S02]  /*16c30*/  STL [R1+0x9f4], R16 ;  /* 0x0009f41001007387 */ /* 0x0001e40000100800 */
[----:B0-----:R-:W-:-:S04]  /*16c40*/  @P0 LOP3.LUT R16, R17, R16, RZ, 0x3c, !PT ;  /* 0x0000001011100212 */ /* 0x001fc800078e3cff */
[----:B------:R-:W-:-:S05]  /*16c50*/  @P0 LOP3.LUT R17, R17, R16, RZ, 0x3c, !PT ;  /* 0x0000001011110212 */ /* 0x000fca00078e3cff */
[----:B------:R0:W2:Y:S01]  /*16c60*/  @P0 LDG.E.U8 R49, desc[UR20][R16.64] ;  /* 0x0000001410310981 */ /* 0x0000a2000c1e1100 */
[----:B------:R-:W-:Y:S01]  /*16c70*/  @!P3 IMAD.IADD R45, R45, 0x1, -R9 ;  /* 0x000000012d2db824 */ /* 0x000fe200078e0a09 */
[----:B------:R-:W-:Y:S02]  /*16c80*/  ISETP.GE.AND P3, PT, R50, RZ, PT ;  /* 0x000000ff3200720c */ /* 0x000fe40003f66270 */
[----:B------:R-:W-:Y:S01]  /*16c90*/  LEA.HI.X.SX32 R50, R43, R5, 0x1, P2 ;  /* 0x000000052b327211 */ /* 0x000fe200010f0eff */
[----:B0-----:R-:W-:-:S04]  /*16ca0*/  @P0 IMAD.MOV.U32 R16, RZ, RZ, R51 ;  /* 0x000000ffff100224 */ /* 0x001fc800078e0033 */
[----:B------:R-:W-:-:S05]  /*16cb0*/  @P0 IMAD.MOV.U32 R17, RZ, RZ, R50 ;  /* 0x000000ffff110224 */ /* 0x000fca00078e0032 */
[----:B------:R0:W3:Y:S01]  /*16cc0*/  @P0 LDG.E.U8 R61, desc[UR20][R16.64] ;  /* 0x00000014103d0981 */ /* 0x0000e2000c1e1100 */
[----:B------:R-:W-:-:S13]  /*16cd0*/  ISETP.GT.U32.AND P5, PT, R9, R46, PT ;  /* 0x0000002e0900720c */ /* 0x000fda0003fa4070 */
[--C-:B------:R-:W-:Y:S01]  /*16ce0*/  @!P5 IMAD.IADD R46, R46, 0x1, -R9.reuse ;  /* 0x000000012e2ed824 */ /* 0x100fe200078e0a09 */
[----:B------:R-:W-:Y:S01]  /*16cf0*/  ISETP.GT.U32.AND P5, PT, R9, R11, PT ;  /* 0x0000000b0900720c */ /* 0x000fe20003fa4070 */
[----:B--2---:R2:W-:Y:S04]  /*16d00*/  STL [R1+0x1a4], R49 ;  /* 0x0001a43101007387 */ /* 0x0045e80000100800 */
[----:B--2---:R-:W2:Y:S08]  /*16d10*/  LDL.LU R49, [R1+0x18b4] ;  /* 0x0018b40001317983 */ /* 0x004eb00000300800 */
[----:B------:R-:W-:Y:S01]  /*16d20*/  @!P5 IMAD.IADD R11, R11, 0x1, -R9 ;  /* 0x000000010b0bd824 */ /* 0x000fe200078e0a09 */
[C---:B------:R-:W-:Y:S01]  /*16d30*/  ISETP.GT.U32.AND P2, PT, R9.reuse, R44, PT ;  /* 0x0000002c0900720c */ /* 0x040fe20003f44070 */
[----:B------:R-:W-:Y:S01]  /*16d40*/  @!P6 IMAD.MOV R46, RZ, RZ, -R46 ;  /* 0x000000ffff2ee224 */ /* 0x000fe200078e0a2e */
[C---:B----4-:R-:W-:Y:S01]  /*16d50*/  ISETP.GT.U32.AND P5, PT, R9.reuse, R48, PT ;  /* 0x000000300900720c */ /* 0x050fe20003fa4070 */
[----:B------:R-:W-:Y:S01]  /*16d60*/  @!P3 IMAD.MOV R45, RZ, RZ, -R45 ;  /* 0x000000ffff2db224 */ /* 0x000fe200078e0a2d */
[----:B------:R-:W-:-:S02]  /*16d70*/  ISETP.GT.U32.AND P6, PT, R9, R11, PT ;  /* 0x0000000b0900720c */ /* 0x000fc40003fc4070 */
[----:B---3--:R-:W-:Y:S02]  /*16d80*/  ISETP.GE.AND P3, PT, R53, RZ, PT ;  /* 0x000000ff3500720c */ /* 0x008fe40003f66270 */
[C---:B------:R-:W-:Y:S02]  /*16d90*/  SEL R46, R47.reuse, R46, !P1 ;  /* 0x0000002e2f2e7207 */ /* 0x040fe40004800000 */
[----:B------:R-:W-:-:S03]  /*16da0*/  SEL R45, R47, R45, !P1 ;  /* 0x0000002d2f2d7207 */ /* 0x000fc60004800000 */
[----:B------:R-:W-:Y:S01]  /*16db0*/  IMAD R46, R46, UR6, RZ ;  /* 0x000000062e2e7c24 */ /* 0x000fe2000f8e02ff */
[----:B------:R3:W-:Y:S01]  /*16dc0*/  STL [R1+0xa34], R50 ;  /* 0x000a343201007387 */ /* 0x0007e20000100800 */
[----:B-1----:R-:W-:Y:S01]  /*16dd0*/  IMAD R45, R45, UR4, RZ ;  /* 0x000000042d2d7c24 */ /* 0x002fe2000f8e02ff */
[----:B------:R-:W-:Y:S01]  /*16de0*/  PRMT R52, RZ, 0x7610, R52 ;  /* 0x00007610ff347816 */ /* 0x000fe20000000034 */
[----:B------:R-:W-:Y:S01]  /*16df0*/  @!P2 IMAD.IADD R44, R44, 0x1, -R9 ;  /* 0x000000012c2ca824 */ /* 0x000fe200078e0a09 */
[----:B------:R-:W-:Y:S01]  /*16e00*/  PRMT R55, RZ, 0x7610, R55 ;  /* 0x00007610ff377816 */ /* 0x000fe20000000037 */
[--C-:B------:R-:W-:Y:S01]  /*16e10*/  @!P5 IMAD.IADD R48, R48, 0x1, -R9.reuse ;  /* 0x000000013030d824 */ /* 0x100fe200078e0a09 */
[CC--:B0-----:R-:W-:Y:S01]  /*16e20*/  IADD3 R16, P5, PT, R46.reuse, R8.reuse, RZ ;  /* 0x000000082e107210 */ /* 0x0c1fe20007fbe0ff */
[----:B------:R-:W-:Y:S01]  /*16e30*/  @!P6 IMAD.IADD R11, R11, 0x1, -R9 ;  /* 0x000000010b0be824 */ /* 0x000fe200078e0a09 */
[C---:B------:R-:W-:Y:S01]  /*16e40*/  IADD3 R53, P6, PT, R45.reuse, R8, RZ ;  /* 0x000000082d357210 */ /* 0x040fe20007fde0ff */
[----:B------:R-:W-:Y:S01]  /*16e50*/  @!P3 IMAD.MOV R44, RZ, RZ, -R44 ;  /* 0x000000ffff2cb224 */ /* 0x000fe200078e0a2c */
[----:B---3--:R-:W3:Y:S01]  /*16e60*/  LDL.LU R50, [R1+0x18b0] ;  /* 0x0018b00001327983 */ /* 0x008ee20000300800 */
[-C--:B------:R-:W-:Y:S01]  /*16e70*/  LEA.HI.X.SX32 R17, R46, R5.reuse, 0x1, P5 ;  /* 0x000000052e117211 */ /* 0x080fe200028f0eff */
[----:B------:R-:W0:Y:S01]  /*16e80*/  LDCU UR4, c[0x0][0x3b0] ;  /* 0x00007600ff0477ac */ /* 0x000e220008000800 */
[----:B------:R-:W-:Y:S01]  /*16e90*/  ISETP.GE.AND P5, PT, R54, RZ, PT ;  /* 0x000000ff3600720c */ /* 0x000fe20003fa6270 */
[----:B------:R-:W4:Y:S01]  /*16ea0*/  LDL.LU R51, [R1+0x18ac] ;  /* 0x0018ac0001337983 */ /* 0x000f220000300800 */
[----:B------:R-:W-:Y:S01]  /*16eb0*/  LEA.HI.X.SX32 R54, R45, R5, 0x1, P6 ;  /* 0x000000052d367211 */ /* 0x000fe200030f0eff */
[----:B------:R-:W1:Y:S02]  /*16ec0*/  LDCU UR6, c[0x0][0x3b0] ;  /* 0x00007600ff0677ac */ /* 0x000e640008000800 */
[----:B------:R0:W-:Y:S01]  /*16ed0*/  STL [R1+0x1a0], R61 ;  /* 0x0001a03d01007387 */ /* 0x0001e20000100800 */
[----:B------:R-:W-:-:S03]  /*16ee0*/  SEL R44, R47, R44, !P1 ;  /* 0x0000002c2f2c7207 */ /* 0x000fc60004800000 */
[----:B------:R1:W3:Y:S01]  /*16ef0*/  @P0 LDG.E.U8 R52, desc[UR20][R16.64] ;  /* 0x0000001410340981 */ /* 0x0002e2000c1e1100 */
[----:B0-----:R-:W-:-:S03]  /*16f00*/  IMAD.MOV.U32 R61, RZ, RZ, R57 ;  /* 0x000000ffff3d7224 */ /* 0x001fc600078e0039 */
[----:B------:R-:W3:Y:S04]  /*16f10*/  LDL R57, [R1+0x1334] ;  /* 0x0013340001397983 */ /* 0x000ee80000100800 */
[----:B------:R1:W-:Y:S01]  /*16f20*/  STL [R1+0xa78], R16 ;  /* 0x000a781001007387 */ /* 0x0003e20000100800 */
[----:B------:R-:W-:Y:S01]  /*16f30*/  IMAD R44, R44, UR5, RZ ;  /* 0x000000052c2c7c24 */ /* 0x000fe2000f8e02ff */
[----:B------:R-:W-:Y:S02]  /*16f40*/  PRMT R56, RZ, 0x7610, R56 ;  /* 0x00007610ff387816 */ /* 0x000fe40000000038 */
[C---:B--2---:R-:W-:Y:S01]  /*16f50*/  ISETP.GT.U32.AND P2, PT, R9.reuse, R49, PT ;  /* 0x000000310900720c */ /* 0x044fe20003f44070 */
[----:B------:R-:W-:Y:S01]  /*16f60*/  STL [R1+0xab8], R53 ;  /* 0x000ab83501007387 */ /* 0x000fe20000100800 */
[----:B-1----:R-:W-:Y:S01]  /*16f70*/  @P0 IMAD.MOV.U32 R16, RZ, RZ, R53 ;  /* 0x000000ffff100224 */ /* 0x002fe200078e0035 */
[----:B------:R-:W-:Y:S01]  /*16f80*/  ISETP.GT.U32.AND P3, PT, R9, R48, PT ;  /* 0x000000300900720c */ /* 0x000fe20003f64070 */
[----:B------:R-:W-:Y:S01]  /*16f90*/  @!P5 IMAD.MOV R11, RZ, RZ, -R11 ;  /* 0x000000ffff0bd224 */ /* 0x000fe200078e0a0b */
[----:B------:R0:W-:Y:S01]  /*16fa0*/  STL [R1+0xa74], R17 ;  /* 0x000a741101007387 */ /* 0x0001e20000100800 */
[----:B------:R-:W-:Y:S01]  /*16fb0*/  PRMT R71, RZ, 0x7610, R71 ;  /* 0x00007610ff477816 */ /* 0x000fe20000000047 */
[----:B------:R-:W1:Y:S01]  /*16fc0*/  LDCU UR5, c[0x0][0x3b0] ;  /* 0x00007600ff0577ac */ /* 0x000e620008000800 */
[----:B0-----:R-:W-:-:S05]  /*16fd0*/  @P0 IMAD.MOV.U32 R17, RZ, RZ, R54 ;  /* 0x000000ffff110224 */ /* 0x001fca00078e0036 */
[----:B------:R-:W-:Y:S01]  /*16fe0*/  @!P2 IMAD.IADD R49, R49, 0x1, -R9 ;  /* 0x000000013131a824 */ /* 0x000fe200078e0a09 */
[----:B------:R0:W2:Y:S02]  /*16ff0*/  @P0 LDG.E.U8 R55, desc[UR20][R16.64] ;  /* 0x0000001410370981 */ /* 0x0000a4000c1e1100 */
[----:B0-----:R-:W-:-:S04]  /*17000*/  IADD3 R16, P2, PT, R44, R8, RZ ;  /* 0x000000082c107210 */ /* 0x001fc80007f5e0ff */
[----:B------:R-:W-:-:S05]  /*17010*/  LEA.HI.X.SX32 R17, R44, R5, 0x1, P2 ;  /* 0x000000052c117211 */ /* 0x000fca00010f0eff */
[----:B------:R-:W4:Y:S04]  /*17020*/  @P0 LDG.E.U8 R56, desc[UR20][R16.64] ;  /* 0x0000001410380981 */ /* 0x000f28000c1e1100 */
[----:B------:R-:W-:Y:S04]  /*17030*/  STL [R1+0xab4], R54 ;  /* 0x000ab43601007387 */ /* 0x000fe80000100800 */
[----:B---3--:R0:W-:Y:S01]  /*17040*/  STL [R1+0x19c], R52 ;  /* 0x00019c3401007387 */ /* 0x0081e20000100800 */
[----:B------:R-:W-:-:S03]  /*17050*/  ISETP.GE.AND P6, PT, R57, RZ, PT ;  /* 0x000000ff3900720c */ /* 0x000fc60003fc6270 */
[----:B0-----:R-:W3:Y:S04]  /*17060*/  LDL.LU R52, [R1+0x18a8] ;  /* 0x0018a80001347983 */ /* 0x001ee80000300800 */
[----:B------:R-:W3:Y:S04]  /*17070*/  LDL.LU R54, [R1+0x18a4] ;  /* 0x0018a40001367983 */ /* 0x000ee80000300800 */
[----:B------:R-:W3:Y:S04]  /*17080*/  LDL.LU R53, [R1+0x18a0] ;  /* 0x0018a00001357983 */ /* 0x000ee80000300800 */
[----:B--2---:R0:W-:Y:S04]  /*17090*/  STL [R1+0x198], R55 ;  /* 0x0001983701007387 */ /* 0x0041e80000100800 */
[----:B0-----:R-:W2:Y:S04]  /*170a0*/  LDL.LU R55, [R1+0x189c] ;  /* 0x00189c0001377983 */ /* 0x001ea80000300800 */
[----:B------:R-:W2:Y:S04]  /*170b0*/  LDL R57, [R1+0x13a8] ;  /* 0x0013a80001397983 */ /* 0x000ea80000100800 */
[----:B------:R-:W-:Y:S04]  /*170c0*/  STL [R1+0xaf0], R16 ;  /* 0x000af01001007387 */ /* 0x000fe80000100800 */
[----:B------:R-:W-:Y:S04]  /*170d0*/  STL [R1+0xaec], R17 ;  /* 0x000aec1101007387 */ /* 0x000fe80000100800 */
[----:B----4-:R0:W-:Y:S04]  /*170e0*/  STL [R1+0x194], R56 ;  /* 0x0001943801007387 */ /* 0x0101e80000100800 */
[----:B0-----:R-:W4:Y:S04]  /*170f0*/  LDL.LU R56, [R1+0x1898] ;  /* 0x0018980001387983 */ /* 0x001f280000300800 */
        /* <DEDUP_REMOVED lines=18> */
[----:B------:R-:W-:-:S05]  /*17220*/  SEL R48, R47, R48, !P1 ;  /* 0x000000302f307207 */ /* 0x000fca0004800000 */
[----:B------:R-:W-:Y:S01]  /*17230*/  IMAD R48, R48, UR4, RZ ;  /* 0x0000000430307c24 */ /* 0x000fe2000f8e02ff */
[----:B------:R-:W-:Y:S01]  /*17240*/  PRMT R59, RZ, 0x7610, R59 ;  /* 0x00007610ff3b7816 */ /* 0x000fe2000000003b */
[----:B------:R-:W1:Y:S04]  /*17250*/  LDCU UR4, c[0x0][0x3b0] ;  /* 0x00007600ff0477ac */ /* 0x000e680008000800 */
[----:B------:R-:W-:Y:S01]  /*17260*/  @!P2 IMAD.IADD R49, R49, 0x1, -R9 ;  /* 0x000000013131a824 */ /* 0x000fe200078e0a09 */
[----:B0-----:R-:W-:-:S04]  /*17270*/  IADD3 R16, P2, PT, R48, R8, RZ ;  /* 0x0000000830107210 */ /* 0x001fc80007f5e0ff */
[----:B------:R-:W-:Y:S02]  /*17280*/  LEA.HI.X.SX32 R17, R48, R5, 0x1, P2 ;  /* 0x0000000530117211 */ /* 0x000fe400010f0eff */
[----:B------:R-:W-:-:S03]  /*17290*/  ISETP.GE.AND P2, PT, R57, RZ, PT ;  /* 0x000000ff3900720c */ /* 0x000fc60003f46270 */
[----:B------:R-:W3:Y:S01]  /*172a0*/  @P0 LDG.E.U8 R59, desc[UR20][R16.64] ;  /* 0x00000014103b0981 */ /* 0x000ee2000c1e1100 */
[----:B------:R-:W-:-:S03]  /*172b0*/  ISETP.GT.U32.AND P5, PT, R9, R51, PT ;  /* 0x000000330900720c */ /* 0x000fc60003fa4070 */
[----:B--2---:R0:W-:Y:S02]  /*172c0*/  STL [R1+0x190], R71 ;  /* 0x0001904701007387 */ /* 0x0041e40000100800 */
[----:B0-----:R-:W-:Y:S02]  /*172d0*/  IMAD.MOV.U32 R71, RZ, RZ, R61 ;  /* 0x000000ffff477224 */ /* 0x001fe400078e003d */
[----:B------:R-:W2:Y:S04]  /*172e0*/  LDL R61, [R1+0x13e8] ;  /* 0x0013e800013d7983 */ /* 0x000ea80000100800 */
[----:B------:R0:W-:Y:S04]  /*172f0*/  STL [R1+0x358], R16 ;  /* 0x0003581001007387 */ /* 0x0001e80000100800 */
[----:B------:R1:W-:Y:S04]  /*17300*/  STL [R1+0x354], R17 ;  /* 0x0003541101007387 */ /* 0x0003e80000100800 */
[----:B------:R-:W2:Y:S04]  /*17310*/  LDL.LU R57, [R1+0x1894] ;  /* 0x0018940001397983 */ /* 0x000ea80000300800 */
[----:B0-----:R-:W2:Y:S01]  /*17320*/  LDL R16, [R1+0x13c8] ;  /* 0x0013c80001107983 */ /* 0x001ea20000100800 */
[----:B------:R-:W-:-:S02]  /*17330*/  @!P5 IMAD.IADD R51, R51, 0x1, -R9 ;  /* 0x000000013333d824 */ /* 0x000fc400078e0a09 */
[----:B------:R-:W-:-:S03]  /*17340*/  @!P3 IMAD.MOV R49, RZ, RZ, -R49 ;  /* 0x000000ffff31b224 */ /* 0x000fc600078e0a31 */
[C---:B------:R-:W-:Y:S02]  /*17350*/  ISETP.GT.U32.AND P6, PT, R9.reuse, R51, PT ;  /* 0x000000330900720c */ /* 0x040fe40003fc4070 */
[----:B---3--:R-:W-:Y:S02]  /*17360*/  ISETP.GT.U32.AND P3, PT, R9, R52, PT ;  /* 0x000000340900720c */ /* 0x008fe40003f64070 */
[----:B------:R-:W-:Y:S02]  /*17370*/  SEL R49, R47, R49, !P1 ;  /* 0x000000312f317207 */ /* 0x000fe40004800000 */
[----:B------:R-:W-:-:S03]  /*17380*/  ISETP.GT.U32.AND P5, PT, R9, R50, PT ;  /* 0x000000320900720c */ /* 0x000fc60003fa4070 */
[----:B-1----:R-:W-:Y:S01]  /*17390*/  IMAD R49, R49, UR5, RZ ;  /* 0x0000000531317c24 */ /* 0x002fe2000f8e02ff */
[----:B------:R0:W-:Y:S01]  /*173a0*/  STL [R1+0x18c], R59 ;  /* 0x00018c3b01007387 */ /* 0x0001e20000100800 */
[----:B------:R-:W-:Y:S01]  /*173b0*/  PRMT R58, RZ, 0x7610, R58 ;  /* 0x00007610ff3a7816 */ /* 0x000fe2000000003a */
[----:B------:R-:W1:Y:S01]  /*173c0*/  LDCU UR5, c[0x0][0x3b0] ;  /* 0x00007600ff0577ac */ /* 0x000e620008000800 */
[--C-:B------:R-:W-:Y:S01]  /*173d0*/  @!P6 IMAD.IADD R51, R51, 0x1, -R9.reuse ;  /* 0x000000013333e824 */ /* 0x100fe200078e0a09 */
[----:B------:R-:W-:Y:S01]  /*173e0*/  IADD3 R17, P6, PT, R49, R8, RZ ;  /* 0x0000000831117210 */ /* 0x000fe20007fde0ff */
[--C-:B------:R-:W-:Y:S01]  /*173f0*/  @!P3 IMAD.IADD R52, R52, 0x1, -R9.reuse ;  /* 0x000000013434b824 */ /* 0x100fe200078e0a09 */
[----:B0-----:R-:W3:Y:S04]  /*17400*/  LDL R59, [R1+0x1408] ;  /* 0x00140800013b7983 */ /* 0x001ee80000100800 */
[----:B------:R0:W-:Y:S01]  /*17410*/  STL [R1+0x398], R17 ;  /* 0x0003981101007387 */ /* 0x0001e20000100800 */
[----:B------:R-:W-:-:S04]  /*17420*/  @!P5 IMAD.IADD R50, R50, 0x1, -R9 ;  /* 0x000000013232d824 */ /* 0x000fc800078e0a09 */
[----:B------:R-:W-:-:S05]  /*17430*/  @!P2 IMAD.MOV R50, RZ, RZ, -R50 ;  /* 0x000000ffff32a224 */ /* 0x000fca00078e0a32 */
[----:B------:R-:W-:-:S05]  /*17440*/  SEL R50, R47, R50, !P1 ;  /* 0x000000322f327207 */ /* 0x000fca0004800000 */
[----:B------:R-:W-:Y:S01]  /*17450*/  IMAD R50, R50, UR4, RZ ;  /* 0x0000000432327c24 */ /* 0x000fe2000f8e02ff */
[----:B------:R-:W-:Y:S01]  /*17460*/  PRMT R62, RZ, 0x7610, R62 ;  /* 0x00007610ff3e7816 */ /* 0x000fe2000000003e */
[----:B------:R-:W0:Y:S01]  /*17470*/  LDCU UR4, c[0x0][0x3b0] ;  /* 0x00007600ff0477ac */ /* 0x000e220008000800 */
[----:B--2---:R-:W-:Y:S02]  /*17480*/  ISETP.GE.AND P3, PT, R16, RZ, PT ;  /* 0x000000ff1000720c */ /* 0x004fe40003f66270 */
[----:B------:R-:W-:-:S04]  /*17490*/  LEA.HI.X.SX32 R16, R49, R5, 0x1, P6 ;  /* 0x0000000531107211 */ /* 0x000fc800030f0eff */
[-C--:B0-----:R-:W-:Y:S01]  /*174a0*/  @P0 LOP3.LUT R17, R17, R16.reuse, RZ, 0x3c, !PT ;  /* 0x0000001011110212 */ /* 0x081fe200078e3cff */
[----:B------:R0:W-:Y:S01]  /*174b0*/  STL [R1+0x394], R16 ;  /* 0x0003941001007387 */ /* 0x0001e20000100800 */
[----:B------:R-:W-:Y:S02]  /*174c0*/  ISETP.GT.U32.AND P6, PT, R9, R53, PT ;  /* 0x000000350900720c */ /* 0x000fe40003fc4070 */
[----:B0-----:R-:W-:-:S04]  /*174d0*/  @P0 LOP3.LUT R16, R17, R16, RZ, 0x3c, !PT ;  /* 0x0000001011100212 */ /* 0x001fc800078e3cff */
[----:B------:R-:W-:-:S05]  /*174e0*/  @P0 LOP3.LUT R17, R17, R16, RZ, 0x3c, !PT ;  /* 0x0000001011110212 */ /* 0x000fca00078e3cff */
[----:B------:R0:W2:Y:S02]  /*174f0*/  @P0 LDG.E.U8 R58, desc[UR20][R16.64] ;  /* 0x00000014103a0981 */ /* 0x0000a4000c1e1100 */
[----:B------:R-:W-:Y:S01]  /*17500*/  @!P6 IMAD.IADD R53, R53, 0x1, -R9 ;  /* 0x000000013535e824 */ /* 0x000fe200078e0a09 */
[----:B0-----:R-:W-:-:S04]  /*17510*/  IADD3 R16, P6, PT, R50, R8, RZ ;  /* 0x0000000832107210 */ /* 0x001fc80007fde0ff */
[----:B------:R-:W-:-:S05]  /*17520*/  LEA.HI.X.SX32 R17, R50, R5, 0x1, P6 ;  /* 0x0000000532117211 */ /* 0x000fca00030f0eff */
[----:B------:R0:W4:Y:S01]  /*17530*/  @P0 LDG.E.U8 R62, desc[UR20][R16.64] ;  /* 0x00000014103e0981 */ /* 0x000122000c1e1100 */
[----:B------:R-:W-:Y:S01]  /*17540*/  ISETP.GT.U32.AND P2, PT, R9, R52, PT ;  /* 0x000000340900720c */ /* 0x000fe20003f44070 */
[----:B------:R-:W-:Y:S01]  /*17550*/  @!P3 IMAD.MOV R51, RZ, RZ, -R51 ;  /* 0x000000ffff33b224 */ /* 0x000fe200078e0a33 */
[----:B------:R-:W-:-:S04]  /*17560*/  ISETP.GE.AND P3, PT, R61, RZ, PT ;  /* 0x000000ff3d00720c */ /* 0x000fc80003f66270 */
[----:B------:R-:W-:-:S05]  /*17570*/  SEL R51, R47, R51, !P1 ;  /* 0x000000332f337207 */ /* 0x000fca0004800000 */
[----:B-1----:R-:W-:Y:S01]  /*17580*/  IMAD R51, R51, UR5, RZ ;  /* 0x0000000533337c24 */ /* 0x002fe2000f8e02ff */
[----:B------:R-:W-:Y:S01]  /*17590*/  PRMT R66, RZ, 0x7610, R66 ;  /* 0x00007610ff427816 */ /* 0x000fe20000000042 */
[----:B------:R-:W-:Y:S01]  /*175a0*/  @!P2 IMAD.IADD R52, R52, 0x1, -R9 ;  /* 0x000000013434a824 */ /* 0x000fe200078e0a09 */
[----:B---3--:R-:W-:Y:S01]  /*175b0*/  ISETP.GE.AND P2, PT, R59, RZ, PT ;  /* 0x000000ff3b00720c */ /* 0x008fe20003f46270 */
[----:B------:R-:W1:Y:S01]  /*175c0*/  LDCU UR5, c[0x0][0x3b0] ;  /* 0x00007600ff0577ac */ /* 0x000e620008000800 */
[----:B------:R-:W-:Y:S02]  /*175d0*/  IADD3 R59, P6, PT, R51, R8, RZ ;  /* 0x00000008333b7210 */ /* 0x000fe40007fde0ff */
[----:B------:R-:W-:Y:S01]  /*175e0*/  ISETP.GT.U32.AND P5, PT, R9, R54, PT ;  /* 0x000000360900720c */ /* 0x000fe20003fa4070 */
[----:B--2---:R2:W-:Y:S04]  /*175f0*/  STL [R1+0x188], R58 ;  /* 0x0001883a01007387 */ /* 0x0045e80000100800 */
[----:B--2---:R-:W2:Y:S04]  /*17600*/  LDL.LU R58, [R1+0x1890] ;  /* 0x00189000013a7983 */ /* 0x004ea80000300800 */
[----:B------:R-:W3:Y:S04]  /*17610*/  LDL R61, [R1+0x1424] ;  /* 0x00142400013d7983 */ /* 0x000ee80000100800 */
[----:B------:R0:W-:Y:S04]  /*17620*/  STL [R1+0x3d8], R16 ;  /* 0x0003d81001007387 */ /* 0x0001e80000100800 */
[----:B------:R1:W-:Y:S01]  /*17630*/  STL [R1+0x3d4], R17 ;  /* 0x0003d41101007387 */ /* 0x0003e20000100800 */
[----:B0-----:R-:W-:-:S03]  /*17640*/  @P0 IMAD.MOV.U32 R16, RZ, RZ, R59 ;  /* 0x000000ffff100224 */ /* 0x001fc600078e003b */
[----:B----4-:R0:W-:Y:S01]  /*17650*/  STL [R1+0x180], R62 ;  /* 0x0001803e01007387 */ /* 0x0101e20000100800 */
[----:B-1----:R-:W-:-:S05]  /*17660*/  LEA.HI.X.SX32 R17, R51, R5, 0x1, P6 ;  /* 0x0000000533117211 */ /* 0x002fca00030f0eff */
[----:B------:R1:W4:Y:S04]  /*17670*/  @P0 LDG.E.U8 R66, desc[UR20][R16.64] ;  /* 0x0000001410420981 */ /* 0x000328000c1e1100 */
[----:B0-----:R-:W2:Y:S01]  /*17680*/  LDL R62, [R1+0x1450] ;  /* 0x00145000013e7983 */ /* 0x001ea20000100800 */
[----:B------:R-:W-:-:S05]  /*17690*/  @!P5 IMAD.IADD R54, R54, 0x1, -R9 ;  /* 0x000000013636d824 */ /* 0x000fca00078e0a09 */
[----:B------:R-:W-:Y:S01]  /*176a0*/  ISETP.GT.U32.AND P5, PT, R9, R54, PT ;  /* 0x000000360900720c */ /* 0x000fe20003fa4070 */
[----:B------:R-:W-:-:S12]  /*176b0*/  @!P3 IMAD.MOV R52, RZ, RZ, -R52 ;  /* 0x000000ffff34b224 */ /* 0x000fd800078e0a34 */
[----:B------:R-:W-:Y:S01]  /*176c0*/  @!P5 IMAD.IADD R54, R54, 0x1, -R9 ;  /* 0x000000013636d824 */ /* 0x000fe200078e0a09 */
[C---:B------:R-:W-:Y:S02]  /*176d0*/  ISETP.GT.U32.AND P5, PT, R9.reuse, R55, PT ;  /* 0x000000370900720c */ /* 0x040fe40003fa4070 */
[C---:B------:R-:W-:Y:S02]  /*176e0*/  ISETP.GT.U32.AND P3, PT, R9.reuse, R53, PT ;  /* 0x000000350900720c */ /* 0x040fe40003f64070 */
[----:B------:R-:W-:Y:S01]  /*176f0*/  ISETP.GT.U32.AND P6, PT, R9, R56, PT ;  /* 0x000000380900720c */ /* 0x000fe20003fc4070 */
[----:B------:R-:W-:Y:S01]  /*17700*/  @!P2 IMAD.MOV R54, RZ, RZ, -R54 ;  /* 0x000000ffff36a224 */ /* 0x000fe200078e0a36 */
[----:B------:R-:W-:-:S07]  /*17710*/  SEL R52, R47, R52, !P1 ;  /* 0x000000342f347207 */ /* 0x000fce0004800000 */
[----:B------:R-:W-:Y:S01]  /*17720*/  @!P5 IMAD.IADD R55, R55, 0x1, -R9 ;  /* 0x000000013737d824 */ /* 0x000fe200078e0a09 */
[----:B------:R-:W-:-:S04]  /*17730*/  SEL R54, R47, R54, !P1 ;  /* 0x000000362f367207 */ /* 0x000fc80004800000 */
[----:B------:R-:W-:Y:S01]  /*17740*/  ISETP.GT.U32.AND P5, PT, R9, R55, PT ;  /* 0x000000370900720c */ /* 0x000fe20003fa4070 */
[----:B------:R-:W-:Y:S01]  /*17750*/  IMAD R52, R52, UR6, RZ ;  /* 0x0000000634347c24 */ /* 0x000fe2000f8e02ff */
[----:B------:R0:W-:Y:S01]  /*17760*/  STL [R1+0x438], R59 ;  /* 0x0004383b01007387 */ /* 0x0001e20000100800 */
[--C-:B------:R-:W-:Y:S01]  /*17770*/  @!P3 IMAD.IADD R53, R53, 0x1, -R9.reuse ;  /* 0x000000013535b824 */ /* 0x100fe200078e0a09 */
[----:B------:R-:W-:Y:S01]  /*17780*/  PRMT R60, RZ, 0x7610, R60 ;  /* 0x00007610ff3c7816 */ /* 0x000fe2000000003c */
[----:B------:R-:W-:Y:S02]  /*17790*/  IMAD R54, R54, UR4, RZ ;  /* 0x0000000436367c24 */ /* 0x000fe4000f8e02ff */
[----:B------:R-:W-:Y:S01]  /*177a0*/  @!P6 IMAD.IADD R56, R56, 0x1, -R9 ;  /* 0x000000013838e824 */ /* 0x000fe200078e0a09 */
[C---:B-1----:R-:W-:Y:S01]  /*177b0*/  IADD3 R16, P6, PT, R52.reuse, R8, RZ ;  /* 0x0000000834107210 */ /* 0x042fe20007fde0ff */
[----:B------:R1:W-:Y:S01]  /*177c0*/  STL [R1+0x434], R17 ;  /* 0x0004341101007387 */ /* 0x0003e20000100800 */
[----:B------:R-:W-:Y:S01]  /*177d0*/  PRMT R63, RZ, 0x7610, R63 ;  /* 0x00007610ff3f7816 */ /* 0x000fe2000000003f */
[----:B------:R-:W2:Y:S01]  /*177e0*/  LDCU UR4, c[0x0][0x3b0] ;  /* 0x00007600ff0477ac */ /* 0x000ea20008000800 */
[----:B------:R-:W-:Y:S01]  /*177f0*/  ISETP.GT.U32.AND P3, PT, R9, R56, PT ;  /* 0x000000380900720c */ /* 0x000fe20003f64070 */
[----:B------:R-:W-:Y:S01]  /*17800*/  @!P5 IMAD.IADD R55, R55, 0x1, -R9 ;  /* 0x000000013737d824 */ /* 0x000fe200078e0a09 */
[----:B0-----:R-:W2:Y:S01]  /*17810*/  LDL.LU R59, [R1+0x188c] ;  /* 0x00188c00013b7983 */ /* 0x001ea20000300800 */
[----:B------:R-:W-:Y:S01]  /*17820*/  PRMT R65, RZ, 0x7610, R65 ;  /* 0x00007610ff417816 */ /* 0x000fe20000000041 */
[----:B------:R-:W0:Y:S01]  /*17830*/  LDCU UR6, c[0x0][0x3b0] ;  /* 0x00007600ff0677ac */ /* 0x000e220008000800 */
[----:B-1----:R-:W-:-:S05]  /*17840*/  LEA.HI.X.SX32 R17, R52, R5, 0x1, P6 ;  /* 0x0000000534117211 */ /* 0x002fca00030f0eff */
[----:B------:R1:W2:Y:S03]  /*17850*/  @P0 LDG.E.U8 R60, desc[UR20][R16.64] ;  /* 0x00000014103c0981 */ /* 0x0002a6000c1e1100 */
[----:B------:R-:W-:Y:S01]  /*17860*/  @!P3 IMAD.IADD R56, R56, 0x1, -R9 ;  /* 0x000000013838b824 */ /* 0x000fe200078e0a09 */
[----:B---3--:R-:W-:-:S13]  /*17870*/  ISETP.GE.AND P2, PT, R61, RZ, PT ;  /* 0x000000ff3d00720c */ /* 0x008fda0003f46270 */
[----:B------:R-:W-:Y:S01]  /*17880*/  @!P2 IMAD.MOV R53, RZ, RZ, -R53 ;  /* 0x000000ffff35a224 */ /* 0x000fe200078e0a35 */
[----:B------:R-:W-:-:S04]  /*17890*/  IADD3 R61, P2, PT, R54, R8, RZ ;  /* 0x00000008363d7210 */ /* 0x000fc80007f5e0ff */
[----:B------:R-:W-:Y:S01]  /*178a0*/  SEL R53, R47, R53, !P1 ;  /* 0x000000352f357207 */ /* 0x000fe20004800000 */
[----:B----4-:R3:W-:Y:S01]  /*178b0*/  STL [R1+0x17c], R66 ;  /* 0x00017c4201007387 */ /* 0x0107e20000100800 */
[----:B--2---:R-:W-:Y:S02]  /*178c0*/  ISETP.GE.AND P5, PT, R62, RZ, PT ;  /* 0x000000ff3e00720c */ /* 0x004fe40003fa6270 */
[----:B------:R-:W-:Y:S01]  /*178d0*/  LEA.HI.X.SX32 R62, R54, R5, 0x1, P2 ;  /* 0x00000005363e7211 */ /* 0x000fe200010f0eff */
[----:B---3--:R-:W2:Y:S04]  /*178e0*/  LDL R66, [R1+0x1468] ;  /* 0x0014680001427983 */ /* 0x008ea80000100800 */
[----:B------:R1:W-:Y:S01]  /*178f0*/  STL [R1+0x478], R16 ;  /* 0x0004781001007387 */ /* 0x0003e20000100800 */
[----:B------:R-:W-:-:S05]  /*17900*/  IMAD R53, R53, UR5, RZ ;  /* 0x0000000535357c24 */ /* 0x000fca000f8e02ff */
[----:B------:R-:W-:Y:S01]  /*17910*/  @!P5 IMAD.MOV R55, RZ, RZ, -R55 ;  /* 0x000000ffff37d224 */ /* 0x000fe200078e0a37 */
[----:B------:R-:W-:Y:S01]  /*17920*/  STL [R1+0x4b8], R61 ;  /* 0x0004b83d01007387 */ /* 0x000fe20000100800 */
[----:B------:R-:W-:Y:S01]  /*17930*/  PRMT R80, RZ, 0x7610, R80 ;  /* 0x00007610ff507816 */ /* 0x000fe20000000050 */
[----:B------:R-:W3:Y:S02]  /*17940*/  LDCU UR5, c[0x0][0x3b0] ;  /* 0x00007600ff0577ac */ /* 0x000ee40008000800 */
[----:B------:R4:W-:Y:S01]  /*17950*/  STL [R1+0x474], R17 ;  /* 0x0004741101007387 */ /* 0x0009e20000100800 */
[----:B-1----:R-:W-:Y:S02]  /*17960*/  @P0 IMAD.MOV.U32 R16, RZ, RZ, R61 ;  /* 0x000000ffff100224 */ /* 0x002fe400078e003d */
[----:B----4-:R-:W-:-:S05]  /*17970*/  @P0 IMAD.MOV.U32 R17, RZ, RZ, R62 ;  /* 0x000000ffff110224 */ /* 0x010fca00078e003e */
[----:B------:R1:W4:Y:S02]  /*17980*/  @P0 LDG.E.U8 R63, desc[UR20][R16.64] ;  /* 0x00000014103f0981 */ /* 0x000324000c1e1100 */
[----:B-1----:R-:W-:-:S04]  /*17990*/  IADD3 R16, P3, PT, R53, R8, RZ ;  /* 0x0000000835107210 */ /* 0x002fc80007f7e0ff */
[----:B------:R-:W-:-:S05]  /*179a0*/  LEA.HI.X.SX32 R17, R53, R5, 0x1, P3 ;  /* 0x0000000535117211 */ /* 0x000fca00018f0eff */
[----:B------:R-:W3:Y:S04]  /*179b0*/  @P0 LDG.E.U8 R65, desc[UR20][R16.64] ;  /* 0x0000001410410981 */ /* 0x000ee8000c1e1100 */
[----:B------:R-:W-:Y:S04]  /*179c0*/  STL [R1+0x4b4], R62 ;  /* 0x0004b43e01007387 */ /* 0x000fe80000100800 */
[----:B------:R1:W-:Y:S04]  /*179d0*/  STL [R1+0x178], R60 ;  /* 0x0001783c01007387 */ /* 0x0003e80000100800 */
[----:B-1----:R-:W3:Y:S04]  /*179e0*/  LDL.LU R60, [R1+0x1888] ;  /* 0x00188800013c7983 */ /* 0x002ee80000300800 */
[----:B------:R-:W3:Y:S04]  /*179f0*/  LDL.LU R62, [R1+0x1884] ;  /* 0x00188400013e7983 */ /* 0x000ee80000300800 */
[----:B------:R-:W3:Y:S01]  /*17a00*/  LDL.LU R61, [R1+0x1880] ;  /* 0x00188000013d7983 */ /* 0x000ee20000300800 */
[----:B--2---:R-:W-:-:S03]  /*17a10*/  ISETP.GE.AND P6, PT, R66, RZ, PT ;  /* 0x000000ff4200720c */ /* 0x004fc60003fc6270 */
[----:B----4-:R1:W-:Y:S04]  /*17a20*/  STL [R1+0x174], R63 ;  /* 0x0001743f01007387 */ /* 0x0103e80000100800 */
[----:B-1----:R-:W2:Y:S04]  /*17a30*/  LDL.LU R63, [R1+0x187c] ;  /* 0x00187c00013f7983 */ /* 0x002ea80000300800 */
[----:B------:R-:W4:Y:S04]  /*17a40*/  LDL R66, [R1+0x14ac] ;  /* 0x0014ac0001427983 */ /* 0x000f280000100800 */
[----:B------:R-:W-:Y:S04]  /*17a50*/  STL [R1+0x4f8], R16 ;  /* 0x0004f81001007387 */ /* 0x000fe80000100800 */
[----:B------:R-:W-:Y:S04]  /*17a60*/  STL [R1+0x4f4], R17 ;  /* 0x0004f41101007387 */ /* 0x000fe80000100800 */
[----:B---3--:R1:W-:Y:S04]  /*17a70*/  STL [R1+0x170], R65 ;  /* 0x0001704101007387 */ /* 0x0083e80000100800 */
[----:B-1----:R-:W3:Y:S04]  /*17a80*/  LDL.LU R65, [R1+0x1878] ;  /* 0x0018780001417983 */ /* 0x002ee80000300800 */
[----:B------:R-:W2:Y:S01]  /*17a90*/  LDL R16, [R1+0x1480] ;  /* 0x0014800001107983 */ /* 0x000ea20000100800 */
[----:B------:R-:W-:-:S02]  /*17aa0*/  ISETP.GT.U32.AND P5, PT, R9, R58, PT ;  /* 0x0000003a0900720c */ /* 0x000fc40003fa4070 */
[----:B------:R-:W-:Y:S01]  /*17ab0*/  SEL R55, R47, R55, !P1 ;  /* 0x000000372f377207 */ /* 0x000fe20004800000 */
[----:B------:R-:W-:-:S04]  /*17ac0*/  @!P6 IMAD.MOV R56, RZ, RZ, -R56 ;  /* 0x000000ffff38e224 */ /* 0x000fc800078e0a38 */
[----:B------:R-:W-:-:S06]  /*17ad0*/  IMAD R55, R55, UR7, RZ ;  /* 0x0000000737377c24 */ /* 0x000fcc000f8e02ff */
[----:B------:R-:W-:Y:S01]  /*17ae0*/  @!P5 IMAD.IADD R58, R58, 0x1, -R9 ;  /* 0x000000013a3ad824 */ /* 0x000fe200078e0a09 */
[C---:B------:R-:W-:Y:S01]  /*17af0*/  IADD3 R17, P6, PT, R55.reuse, R8, RZ ;  /* 0x0000000837117210 */ /* 0x040fe20007fde0ff */
[----:B------:R-:W1:Y:S04]  /*17b00*/  LDCU UR7, c[0x0][0x3b0] ;  /* 0x00007600ff0777ac */ /* 0x000e680008000800 */
        /* <DEDUP_REMOVED lines=14> */
[----:B------:R-:W1:Y:S10]  /*17bf0*/  LDCU UR4, c[0x0][0x3b0] ;  /* 0x00007600ff0477ac */ /* 0x000e740008000800 */
[----:B------:R-:W-:Y:S01]  /*17c00*/  @!P2 IMAD.IADD R57, R57, 0x1, -R9 ;  /* 0x000000013939a824 */ /* 0x000fe200078e0a09 */
[----:B0-----:R-:W-:-:S04]  /*17c10*/  IADD3 R16, P2, PT, R56, R8, RZ ;  /* 0x0000000838107210 */ /* 0x001fc80007f5e0ff */
[----:B------:R-:W-:Y:S02]  /*17c20*/  LEA.HI.X.SX32 R17, R56, R5, 0x1, P2 ;  /* 0x0000000538117211 */ /* 0x000fe400010f0eff */
[----:B----4-:R-:W-:-:S03]  /*17c30*/  ISETP.GE.AND P2, PT, R66, RZ, PT ;  /* 0x000000ff4200720c */ /* 0x010fc60003f46270 */
[----:B------:R-:W4:Y:S04]  /*17c40*/  @P0 LDG.E.U8 R68, desc[UR20][R16.64] ;  /* 0x0000001410440981 */ /* 0x000f28000c1e1100 */
[----:B--2---:R0:W-:Y:S02]  /*17c50*/  STL [R1+0x16c], R80 ;  /* 0x00016c5001007387 */ /* 0x0041e40000100800 */
[----:B0-----:R-:W-:Y:S02]  /*17c60*/  IMAD.MOV.U32 R80, RZ, RZ, R71 ;  /* 0x000000ffff507224 */ /* 0x001fe400078e0047 */
[----:B------:R-:W2:Y:S04]  /*17c70*/  LDL R71, [R1+0x14f0] ;  /* 0x0014f00001477983 */ /* 0x000ea80000100800 */
[----:B------:R0:W-:Y:S04]  /*17c80*/  STL [R1+0x578], R16 ;  /* 0x0005781001007387 */ /* 0x0001e80000100800 */
[----:B------:R1:W-:Y:S04]  /*17c90*/  STL [R1+0x574], R17 ;  /* 0x0005741101007387 */ /* 0x0003e80000100800 */
[----:B------:R-:W2:Y:S04]  /*17ca0*/  LDL.LU R66, [R1+0x1874] ;  /* 0x0018740001427983 */ /* 0x000ea80000300800 */
[----:B0-----:R-:W2:Y:S01]  /*17cb0*/  LDL R16, [R1+0x14c4] ;  /* 0x0014c40001107983 */ /* 0x001ea20000100800 */
[C---:B------:R-:W-:Y:S01]  /*17cc0*/  ISETP.GT.U32.AND P3, PT, R9.reuse, R59, PT ;  /* 0x0000003b0900720c */ /* 0x040fe20003f64070 */
[----:B------:R-:W-:Y:S01]  /*17cd0*/  @!P5 IMAD.MOV R57, RZ, RZ, -R57 ;  /* 0x000000ffff39d224 */ /* 0x000fe200078e0a39 */
[----:B------:R-:W-:-:S11]  /*17ce0*/  ISETP.GT.U32.AND P5, PT, R9, R60, PT ;  /* 0x0000003c0900720c */ /* 0x000fd60003fa4070 */
[----:B------:R-:W-:Y:S01]  /*17cf0*/  @!P3 IMAD.IADD R59, R59, 0x1, -R9 ;  /* 0x000000013b3bb824 */ /* 0x000fe200078e0a09 */
[----:B------:R-:W-:-:S04]  /*17d00*/  SEL R57, R47, R57, !P1 ;  /* 0x000000392f397207 */ /* 0x000fc80004800000 */
[----:B------:R-:W-:Y:S01]  /*17d10*/  ISETP.GT.U32.AND P3, PT, R9, R59, PT ;  /* 0x0000003b0900720c */ /* 0x000fe20003f64070 */
[----:B------:R-:W-:Y:S01]  /*17d20*/  IMAD R57, R57, UR5, RZ ;  /* 0x0000000539397c24 */ /* 0x000fe2000f8e02ff */
[----:B------:R-:W-:Y:S01]  /*17d30*/  ISETP.GT.U32.AND P6, PT, R9, R58, PT ;  /* 0x0000003a0900720c */ /* 0x000fe20003fc4070 */
[----:B------:R-:W-:Y:S01]  /*17d40*/  @!P5 IMAD.IADD R60, R60, 0x1, -R9 ;  /* 0x000000013c3cd824 */ /* 0x000fe200078e0a09 */
[----:B----4-:R0:W-:Y:S01]  /*17d50*/  STL [R1+0x168], R68 ;  /* 0x0001684401007387 */ /* 0x0101e20000100800 */
[----:B------:R-:W-:Y:S01]  /*17d60*/  PRMT R67, RZ, 0x7610, R67 ;  /* 0x00007610ff437816 */ /* 0x000fe20000000043 */
[----:B------:R-:W4:Y:S07]  /*17d70*/  LDCU UR5, c[0x0][0x3b0] ;  /* 0x00007600ff0577ac */ /* 0x000f2e0008000800 */
[--C-:B------:R-:W-:Y:S01]  /*17d80*/  @!P3 IMAD.IADD R59, R59, 0x1, -R9.reuse ;  /* 0x000000013b3bb824 */ /* 0x100fe200078e0a09 */
[----:B-1----:R-:W-:Y:S01]  /*17d90*/  IADD3 R17, P3, PT, R57, R8, RZ ;  /* 0x0000000839117210 */ /* 0x002fe20007f7e0ff */
[----:B0-----:R-:W3:Y:S04]  /*17da0*/  LDL R68, [R1+0x1508] ;  /* 0x0015080001447983 */ /* 0x001ee80000100800 */
[----:B------:R0:W-:Y:S01]  /*17db0*/  STL [R1+0x5b8], R17 ;  /* 0x0005b81101007387 */ /* 0x0001e20000100800 */
[----:B------:R-:W-:-:S04]  /*17dc0*/  @!P6 IMAD.IADD R58, R58, 0x1, -R9 ;  /* 0x000000013a3ae824 */ /* 0x000fc800078e0a09 */
[----:B------:R-:W-:-:S05]  /*17dd0*/  @!P2 IMAD.MOV R58, RZ, RZ, -R58 ;  /* 0x000000ffff3aa224 */ /* 0x000fca00078e0a3a */
[----:B------:R-:W-:-:S05]  /*17de0*/  SEL R58, R47, R58, !P1 ;  /* 0x0000003a2f3a7207 */ /* 0x000fca0004800000 */
[----:B------:R-:W-:Y:S01]  /*17df0*/  IMAD R58, R58, UR4, RZ ;  /* 0x000000043a3a7c24 */ /* 0x000fe2000f8e02ff */
[----:B------:R-:W-:Y:S01]  /*17e00*/  PRMT R70, RZ, 0x7610, R70 ;  /* 0x00007610ff467816 */ /* 0x000fe20000000046 */
[----:B------:R-:W1:Y:S01]  /*17e10*/  LDCU UR4, c[0x0][0x3b0] ;  /* 0x00007600ff0477ac */ /* 0x000e620008000800 */
        /* <DEDUP_REMOVED lines=11> */
[----:B------:R0:W2:Y:S01]  /*17ed0*/  @P0 LDG.E.U8 R70, desc[UR20][R16.64] ;  /* 0x0000001410460981 */ /* 0x0000a2000c1e1100 */
[----:B------:R-:W-:Y:S01]  /*17ee0*/  ISETP.GT.U32.AND P2, PT, R9, R60, PT ;  /* 0x0000003c0900720c */ /* 0x000fe20003f44070 */
[----:B------:R-:W-:Y:S01]  /*17ef0*/  @!P5 IMAD.MOV R59, RZ, RZ, -R59 ;  /* 0x000000ffff3bd224 */ /* 0x000fe200078e0a3b */
[----:B------:R-:W-:-:S04]  /*17f00*/  ISETP.GE.AND P5, PT, R71, RZ, PT ;  /* 0x000000ff4700720c */ /* 0x000fc80003fa6270 */
[----:B------:R-:W-:-:S05]  /*17f10*/  SEL R59, R47, R59, !P1 ;  /* 0x0000003b2f3b7207 */ /* 0x000fca0004800000 */
[----:B----4-:R-:W-:Y:S01]  /*17f20*/  IMAD R59, R59, UR5, RZ ;  /* 0x000000053b3b7c24 */ /* 0x010fe2000f8e02ff */
[----:B------:R-:W-:Y:S01]  /*17f30*/  PRMT R91, RZ, 0x7610, R91 ;  /* 0x00007610ff5b7816 */ /* 0x000fe2000000005b */
[----:B------:R-:W-:Y:S01]  /*17f40*/  @!P2 IMAD.IADD R60, R60, 0x1, -R9 ;  /* 0x000000013c3ca824 */ /* 0x000fe200078e0a09 */
[----:B---3--:R-:W-:Y:S01]  /*17f50*/  ISETP.GE.AND P2, PT, R68, RZ, PT ;  /* 0x000000ff4400720c */ /* 0x008fe20003f46270 */
[----:B------:R-:W3:Y:S02]  /*17f60*/  LDCU UR5, c[0x0][0x3b0] ;  /* 0x00007600ff0577ac */ /* 0x000ee40008000800 */
[----:B------:R-:W-:Y:S01]  /*17f70*/  @!P5 IMAD.MOV R60, RZ, RZ, -R60 ;  /* 0x000000ffff3cd224 */ /* 0x000fe200078e0a3c */
[----:B------:R-:W-:Y:S01]  /*17f80*/  IADD3 R68, P5, PT, R59, R8, RZ ;  /* 0x000000083b447210 */ /* 0x000fe20007fbe0ff */
[----:B--2---:R2:W-:Y:S04]  /*17f90*/  STL [R1+0x164], R67 ;  /* 0x0001644301007387 */ /* 0x0045e80000100800 */
[----:B--2---:R-:W2:Y:S04]  /*17fa0*/  LDL.LU R67, [R1+0x1870] ;  /* 0x0018700001437983 */ /* 0x004ea80000300800 */
[----:B------:R-:W4:Y:S04]  /*17fb0*/  LDL R71, [R1+0x1524] ;  /* 0x0015240001477983 */ /* 0x000f280000100800 */
[----:B------:R0:W-:Y:S04]  /*17fc0*/  STL [R1+0x5f8], R16 ;  /* 0x0005f81001007387 */ /* 0x0001e80000100800 */
[----:B------:R1:W-:Y:S01]  /*17fd0*/  STL [R1+0x5f4], R17 ;  /* 0x0005f41101007387 */ /* 0x0003e20000100800 */
[----:B0-----:R-:W-:-:S03]  /*17fe0*/  @P0 IMAD.MOV.U32 R16, RZ, RZ, R68 ;  /* 0x000000ffff100224 */ /* 0x001fc600078e0044 */
[----:B------:R0:W-:Y:S01]  /*17ff0*/  STL [R1+0x15c], R70 ;  /* 0x00015c4601007387 */ /* 0x0001e20000100800 */
[----:B-1----:R-:W-:-:S05]  /*18000*/  LEA.HI.X.SX32 R17, R59, R5, 0x1, P5 ;  /* 0x000000053b117211 */ /* 0x002fca00028f0eff */
[----:B------:R1:W2:Y:S04]  /*18010*/  @P0 LDG.E.U8 R91, desc[UR20][R16.64] ;  /* 0x00000014105b0981 */ /* 0x0002a8000c1e1100 */
[----:B0-----:R-:W3:Y:S01]  /*18020*/  LDL R70, [R1+0x1550] ;  /* 0x0015500001467983 */ /* 0x001ee20000100800 */
[C---:B------:R-:W-:Y:S02]  /*18030*/  ISETP.GT.U32.AND P6, PT, R9.reuse, R62, PT ;  /* 0x0000003e0900720c */ /* 0x040fe40003fc4070 */
[----:B------:R-:W-:-:S11]  /*18040*/  ISETP.GT.U32.AND P3, PT, R9, R63, PT ;  /* 0x0000003f0900720c */ /* 0x000fd60003f64070 */
[----:B------:R-:W-:-:S05]  /*18050*/  @!P6 IMAD.IADD R62, R62, 0x1, -R9 ;  /* 0x000000013e3ee824 */ /* 0x000fca00078e0a09 */
[----:B------:R-:W-:Y:S01]  /*18060*/  ISETP.GT.U32.AND P6, PT, R9, R62, PT ;  /* 0x0000003e0900720c */ /* 0x000fe20003fc4070 */
[----:B------:R-:W-:Y:S01]  /*18070*/  @!P3 IMAD.IADD R63, R63, 0x1, -R9 ;  /* 0x000000013f3fb824 */ /* 0x000fe200078e0a09 */
[----:B------:R-:W-:Y:S02]  /*18080*/  ISETP.GT.U32.AND P5, PT, R9, R65, PT ;  /* 0x000000410900720c */ /* 0x000fe40003fa4070 */
[----:B------:R-:W-:-:S09]  /*18090*/  SEL R60, R47, R60, !P1 ;  /* 0x0000003c2f3c7207 */ /* 0x000fd20004800000 */
[----:B------:R-:W-:Y:S01]  /*180a0*/  @!P6 IMAD.IADD R62, R62, 0x1, -R9 ;  /* 0x000000013e3ee824 */ /* 0x000fe200078e0a09 */
[----:B------:R-:W-:-:S03]  /*180b0*/  ISETP.GT.U32.AND P6, PT, R9, R61, PT ;  /* 0x0000003d0900720c */ /* 0x000fc60003fc4070 */
[----:B------:R-:W-:Y:S01]  /*180c0*/  @!P2 IMAD.MOV R62, RZ, RZ, -R62 ;  /* 0x000000ffff3ea224 */ /* 0x000fe200078e0a3e */
[----:B------:R-:W-:-:S04]  /*180d0*/  ISETP.GT.U32.AND P2, PT, R9, R63, PT ;  /* 0x0000003f0900720c */ /* 0x000fc80003f44070 */
[----:B------:R-:W-:Y:S01]  /*180e0*/  SEL R62, R47, R62, !P1 ;  /* 0x0000003e2f3e7207 */ /* 0x000fe20004800000 */
[----:B------:R-:W-:Y:S01]  /*180f0*/  IMAD R60, R60, UR6, RZ ;  /* 0x000000063c3c7c24 */ /* 0x000fe2000f8e02ff */
[----:B------:R0:W-:Y:S01]  /*18100*/  STL [R1+0x638], R68 ;  /* 0x0006384401007387 */ /* 0x0001e20000100800 */
[----:B------:R-:W-:Y:S01]  /*18110*/  @!P5 IMAD.IADD R65, R65, 0x1, -R9 ;  /* 0x000000014141d824 */ /* 0x000fe200078e0a09 */
[----:B------:R-:W-:Y:S01]  /*18120*/  PRMT R69, RZ, 0x7610, R69 ;  /* 0x00007610ff457816 */ /* 0x000fe20000000045 */
[--C-:B------:R-:W-:Y:S02]  /*18130*/  @!P6 IMAD.IADD R61, R61, 0x1, -R9.reuse ;  /* 0x000000013d3de824 */ /* 0x100fe400078e0a09 */
[----:B------:R-:W-:Y:S01]  /*18140*/  IMAD R62, R62, UR4, RZ ;  /* 0x000000043e3e7c24 */ /* 0x000fe2000f8e02ff */
[C---:B-1----:R-:W-:Y:S01]  /*18150*/  IADD3 R16, P6, PT, R60.reuse, R8, RZ ;  /* 0x000000083c107210 */ /* 0x042fe20007fde0ff */
[----:B------:R1:W-:Y:S01]  /*18160*/  STL [R1+0x634], R17 ;  /* 0x0006341101007387 */ /* 0x0003e20000100800 */
[----:B------:R-:W-:Y:S01]  /*18170*/  ISETP.GT.U32.AND P5, PT, R9, R65, PT ;  /* 0x000000410900720c */ /* 0x000fe20003fa4070 */
[--C-:B------:R-:W-:Y:S01]  /*18180*/  @!P2 IMAD.IADD R63, R63, 0x1, -R9.reuse ;  /* 0x000000013f3fa824 */ /* 0x100fe200078e0a09 */
[----:B------:R-:W-:Y:S01]  /*18190*/  PRMT R76, RZ, 0x7610, R76 ;  /* 0x00007610ff4c7816 */ /* 0x000fe2000000004c */
[----:B0-----:R-:W3:Y:S01]  /*181a0*/  LDL.LU R68, [R1+0x186c] ;  /* 0x00186c0001447983 */ /* 0x001ee20000300800 */
[----:B------:R-:W-:Y:S01]  /*181b0*/  PRMT R74, RZ, 0x7610, R74 ;  /* 0x00007610ff4a7816 */ /* 0x000fe2000000004a */
[----:B------:R-:W0:Y:S01]  /*181c0*/  LDCU UR4, c[0x0][0x3b0] ;  /* 0x00007600ff0477ac */ /* 0x000e220008000800 */
[----:B-1----:R-:W-:Y:S01]  /*181d0*/  LEA.HI.X.SX32 R17, R60, R5, 0x1, P6 ;  /* 0x000000053c117211 */ /* 0x002fe200030f0eff */
[----:B------:R-:W1:Y:S04]  /*181e0*/  LDCU UR6, c[0x0][0x3b0] ;  /* 0x00007600ff0677ac */ /* 0x000e680008000800 */
[----:B------:R0:W3:Y:S02]  /*181f0*/  @P0 LDG.E.U8 R69, desc[UR20][R16.64] ;  /* 0x0000001410450981 */ /* 0x0000e4000c1e1100 */
[----:B------:R-:W-:Y:S01]  /*18200*/  @!P5 IMAD.IADD R65, R65, 0x1, -R9 ;  /* 0x000000014141d824 */ /* 0x000fe200078e0a09 */
[----:B----4-:R-:W-:-:S13]  /*18210*/  ISETP.GE.AND P3, PT, R71, RZ, PT ;  /* 0x000000ff4700720c */ /* 0x010fda0003f66270 */
[----:B------:R-:W-:Y:S01]  /*18220*/  @!P3 IMAD.MOV R61, RZ, RZ, -R61 ;  /* 0x000000ffff3db224 */ /* 0x000fe200078e0a3d */
[----:B------:R-:W-:-:S04]  /*18230*/  IADD3 R71, P3, PT, R62, R8, RZ ;  /* 0x000000083e477210 */ /* 0x000fc80007f7e0ff */
[----:B------:R-:W-:Y:S01]  /*18240*/  SEL R61, R47, R61, !P1 ;  /* 0x0000003d2f3d7207 */ /* 0x000fe20004800000 */
[----:B--2---:R2:W-:Y:S01]  /*18250*/  STL [R1+0x158], R91 ;  /* 0x0001585b01007387 */ /* 0x0045e20000100800 */
[----:B---3--:R-:W-:Y:S02]  /*18260*/  ISETP.GE.AND P2, PT, R70, RZ, PT ;  /* 0x000000ff4600720c */ /* 0x008fe40003f46270 */
[----:B------:R-:W-:Y:S01]  /*18270*/  LEA.HI.X.SX32 R70, R62, R5, 0x1, P3 ;  /* 0x000000053e467211 */ /* 0x000fe200018f0eff */
[----:B--2---:R-:W2:Y:S04]  /*18280*/  LDL R91, [R1+0x1570] ;  /* 0x00157000015b7983 */ /* 0x004ea80000100800 */
[----:B------:R0:W-:Y:S01]  /*18290*/  STL [R1+0x678], R16 ;  /* 0x0006781001007387 */ /* 0x0001e20000100800 */
[----:B------:R-:W-:Y:S01]  /*182a0*/  IMAD R61, R61, UR5, RZ ;  /* 0x000000053d3d7c24 */ /* 0x000fe2000f8e02ff */
[----:B------:R-:W-:-:S04]  /*182b0*/  PRMT R73, RZ, 0x7610, R73 ;  /* 0x00007610ff497816 */ /* 0x000fc80000000049 */
[----:B------:R-:W-:Y:S01]  /*182c0*/  @!P2 IMAD.MOV R63, RZ, RZ, -R63 ;  /* 0x000000ffff3fa224 */ /* 0x000fe200078e0a3f */
[----:B------:R-:W-:Y:S01]  /*182d0*/  STL [R1+0x6b8], R71 ;  /* 0x0006b84701007387 */ /* 0x000fe20000100800 */
[----:B------:R-:W-:Y:S01]  /*182e0*/  PRMT R77, RZ, 0x7610, R77 ;  /* 0x00007610ff4d7816 */ /* 0x000fe2000000004d */
[----:B------:R-:W3:Y:S02]  /*182f0*/  LDCU UR5, c[0x0][0x3b0] ;  /* 0x00007600ff0577ac */ /* 0x000ee40008000800 */
[----:B------:R4:W-:Y:S01]  /*18300*/  STL [R1+0x674], R17 ;  /* 0x0006741101007387 */ /* 0x0009e20000100800 */
[----:B0-----:R-:W-:Y:S02]  /*18310*/  @P0 IMAD.MOV.U32 R16, RZ, RZ, R71 ;  /* 0x000000ffff100224 */ /* 0x001fe400078e0047 */
[----:B----4-:R-:W-:-:S05]  /*18320*/  @P0 IMAD.MOV.U32 R17, RZ, RZ, R70 ;  /* 0x000000ffff110224 */ /* 0x010fca00078e0046 */
[----:B------:R0:W4:Y:S02]  /*18330*/  @P0 LDG.E.U8 R76, desc[UR20][R16.64] ;  /* 0x00000014104c0981 */ /* 0x000124000c1e1100 */
[----:B0-----:R-:W-:-:S04]  /*18340*/  IADD3 R16, P5, PT, R61, R8, RZ ;  /* 0x000000083d107210 */ /* 0x001fc80007fbe0ff */
[----:B------:R-:W-:-:S05]  /*18350*/  LEA.HI.X.SX32 R17, R61, R5, 0x1, P5 ;  /* 0x000000053d117211 */ /* 0x000fca00028f0eff */
[----:B------:R-:W3:Y:S04]  /*18360*/  @P0 LDG.E.U8 R74, desc[UR20][R16.64] ;  /* 0x00000014104a0981 */ /* 0x000ee8000c1e1100 */
[----:B------:R-:W-:Y:S04]  /*18370*/  STL [R1+0x6b4], R70 ;  /* 0x0006b44601007387 */ /* 0x000fe80000100800 */
[----:B------:R0:W-:Y:S04]  /*18380*/  STL [R1+0x154], R69 ;  /* 0x0001544501007387 */ /* 0x0001e80000100800 */
[----:B0-----:R-:W3:Y:S04]  /*18390*/  LDL.LU R69, [R1+0x1868] ;  /* 0x0018680001457983 */ /* 0x001ee80000300800 */
[----:B------:R-:W3:Y:S04]  /*183a0*/  LDL.LU R70, [R1+0x1864] ;  /* 0x0018640001467983 */ /* 0x000ee80000300800 */
[----:B------:R-:W3:Y:S01]  /*183b0*/  LDL.LU R71, [R1+0x1860] ;  /* 0x0018600001477983 */ /* 0x000ee20000300800 */
[----:B--2---:R-:W-:-:S03]  /*183c0*/  ISETP.GE.AND P3, PT, R91, RZ, PT ;  /* 0x000000ff5b00720c */ /* 0x004fc60003f66270 */
[----:B----4-:R0:W-:Y:S04]  /*183d0*/  STL [R1+0x14c], R76 ;  /* 0x00014c4c01007387 */ /* 0x0101e80000100800 */
[----:B0-----:R-:W2:Y:S04]  /*183e0*/  LDL.LU R76, [R1+0x185c] ;  /* 0x00185c00014c7983 */ /* 0x001ea80000300800 */
[----:B------:R-:W4:Y:S04]  /*183f0*/  LDL R91, [R1+0x161c] ;  /* 0x00161c00015b7983 */ /* 0x000f280000100800 */
[----:B------:R-:W-:Y:S04]  /*18400*/  STL [R1+0x6f8], R16 ;  /* 0x0006f81001007387 */ /* 0x000fe80000100800 */
[----:B------:R-:W-:Y:S04]  /*18410*/  STL [R1+0x6f4], R17 ;  /* 0x0006f41101007387 */ /* 0x000fe80000100800 */
[----:B---3--:R0:W-:Y:S04]  /*18420*/  STL [R1+0x148], R74 ;  /* 0x0001484a01007387 */ /* 0x0081e80000100800 */
[----:B0-----:R-:W3:Y:S04]  /*18430*/  LDL.LU R74, [R1+0x1858] ;  /* 0x00185800014a7983 */ /* 0x001ee80000300800 */
[----:B------:R-:W2:Y:S01]  /*18440*/  LDL R16, [R1+0x1678] ;  /* 0x0016780001107983 */ /* 0x000ea20000100800 */
[----:B------:R-:W-:-:S02]  /*18450*/  ISETP.GT.U32.AND P2, PT, R9, R67, PT ;  /* 0x000000430900720c */ /* 0x000fc40003f44070 */
[----:B------:R-:W-:Y:S01]  /*18460*/  SEL R63, R47, R63, !P1 ;  /* 0x0000003f2f3f7207 */ /* 0x000fe20004800000 */
[----:B------:R-:W-:-:S04]  /*18470*/  @!P3 IMAD.MOV R65, RZ, RZ, -R65 ;  /* 0x000000ffff41b224 */ /* 0x000fc800078e0a41 */
[----:B------:R-:W-:-:S06]  /*18480*/  IMAD R63, R63, UR7, RZ ;  /* 0x000000073f3f7c24 */ /* 0x000fcc000f8e02ff */
[----:B------:R-:W-:Y:S01]  /*18490*/  @!P2 IMAD.IADD R67, R67, 0x1, -R9 ;  /* 0x000000014343a824 */ /* 0x000fe200078e0a09 */
[----:B------:R-:W-:Y:S01]  /*184a0*/  IADD3 R17, P3, PT, R63, R8, RZ ;  /* 0x000000083f117210 */ /* 0x000fe20007f7e0ff */
[----:B------:R-:W0:Y:S01]  /*184b0*/  LDCU UR7, c[0x0][0x3b0] ;  /* 0x00007600ff0777ac */ /* 0x000e220008000800 */
[----:B------:R-:W-:-:S03]  /*184c0*/  ISETP.GT.U32.AND P5, PT, R9, R68, PT ;  /* 0x000000440900720c */ /* 0x000fc60003fa4070 */
[----:B------:R0:W-:Y:S01]  /*184d0*/  STL [R1+0x740], R17 ;  /* 0x0007401101007387 */ /* 0x0001e20000100800 */
[----:B------:R-:W-:-:S05]  /*184e0*/  SEL R65, R47, R65, !P1 ;  /* 0x000000412f417207 */ /* 0x000fca0004800000 */
[----:B------:R-:W-:Y:S01]  /*184f0*/  IMAD R65, R65, UR4, RZ ;  /* 0x0000000441417c24 */ /* 0x000fe2000f8e02ff */
[----:B------:R-:W-:Y:S01]  /*18500*/  ISETP.GT.U32.AND P6, PT, R9, R66, PT ;  /* 0x000000420900720c */ /* 0x000fe20003fc4070 */
[----:B------:R-:W0:Y:S02]  /*18510*/  LDCU UR4, c[0x0][0x3b0] ;  /* 0x00007600ff0477ac */ /* 0x000e240008000800 */
[----:B------:R-:W-:Y:S01]  /*18520*/  @!P5 IMAD.IADD R68, R68, 0x1, -R9 ;  /* 0x000000014444d824 */ /* 0x000fe200078e0a09 */
[----:B--2---:R-:W-:Y:S02]  /*18530*/  ISETP.GE.AND P2, PT, R16, RZ, PT ;  /* 0x000000ff1000720c */ /* 0x004fe40003f46270 */
[----:B------:R-:W-:-:S04]  /*18540*/  LEA.HI.X.SX32 R16, R63, R5, 0x1, P3 ;  /* 0x000000053f107211 */ /* 0x000fc800018f0eff */
[-C--:B0-----:R-:W-:Y:S01]  /*18550*/  @P0 LOP3.LUT R17, R17, R16.reuse, RZ, 0x3c, !PT ;  /* 0x0000001011110212 */ /* 0x081fe200078e3cff */
[----:B------:R0:W-:Y:S03]  /*18560*/  STL [R1+0x73c], R16 ;  /* 0x00073c1001007387 */ /* 0x0001e60000100800 */
[----:B0-----:R-:W-:-:S04]  /*18570*/  @P0 LOP3.LUT R16, R17, R16, RZ, 0x3c, !PT ;  /* 0x0000001011100212 */ /* 0x001fc800078e3cff */
[----:B------:R-:W-:-:S05]  /*18580*/  @P0 LOP3.LUT R17, R17, R16, RZ, 0x3c, !PT ;  /* 0x0000001011110212 */ /* 0x000fca00078e3cff */
[----:B------:R0:W2:Y:S02]  /*18590*/  @P0 LDG.E.U8 R73, desc[UR20][R16.64] ;  /* 0x0000001410490981 */ /* 0x0000a4000c1e1100 */
[----:B0-----:R-:W-:-:S04]  /*185a0*/  IADD3 R16, P5, PT, R65, R8, RZ ;  /* 0x0000000841107210 */ /* 0x001fc80007fbe0ff */
[----:B------:R-:W-:-:S05]  /*185b0*/  LEA.HI.X.SX32 R17, R65, R5, 0x1, P5 ;  /* 0x0000000541117211 */ /* 0x000fca00028f0eff */
[----:B------:R-:W3:Y:S01]  /*185c0*/  @P0 LDG.E.U8 R77, desc[UR20][R16.64] ;  /* 0x00000014104d0981 */ /* 0x000ee2000c1e1100 */
[----:B------:R-:W-:-:S05]  /*185d0*/  @!P6 IMAD.IADD R66, R66, 0x1, -R9 ;  /* 0x000000014242e824 */ /* 0x000fca00078e0a09 */
[----:B------:R-:W-:-:S13]  /*185e0*/  ISETP.GT.U32.AND P6, PT, R9, R66, PT ;  /* 0x000000420900720c */ /* 0x000fda0003fc4070 */
[----:B------:R-:W-:-:S04]  /*185f0*/  @!P6 IMAD.IADD R66, R66, 0x1, -R9 ;  /* 0x000000014242e824 */ /* 0x000fc800078e0a09 */
[----:B------:R-:W-:Y:S01]  /*18600*/  @!P2 IMAD.MOV R66, RZ, RZ, -R66 ;  /* 0x000000ffff42a224 */ /* 0x000fe200078e0a42 */
[----:B----4-:R-:W-:Y:S01]  /*18610*/  ISETP.GE.AND P2, PT, R91, RZ, PT ;  /* 0x000000ff5b00720c */ /* 0x010fe20003f46270 */
[----:B--2---:R0:W-:Y:S04]  /*18620*/  STL [R1+0x124], R73 ;  /* 0x0001244901007387 */ /* 0x0041e80000100800 */
        /* <DEDUP_REMOVED lines=8> */
[----:B------:R-:W-:Y:S02]  /*186b0*/  ISETP.GT.U32.AND P3, PT, R9, R67, PT ;  /* 0x000000430900720c */ /* 0x000fe40003f64070 */
[----:B------:R-:W-:-:S05]  /*186c0*/  SEL R66, R47, R66, !P1 ;  /* 0x000000422f427207 */ /* 0x000fca0004800000 */
[----:B------:R-:W-:Y:S01]  /*186d0*/  IMAD R66, R66, UR5, RZ ;  /* 0x0000000542427c24 */ /* 0x000fe2000f8e02ff */
[----:B------:R-:W-:Y:S01]  /*186e0*/  PRMT R81, RZ, 0x7610, R81 ;  /* 0x00007610ff517816 */ /* 0x000fe20000000051 */
[----:B------:R-:W0:Y:S02]  /*186f0*/  LDCU UR5, c[0x0][0x3b0] ;  /* 0x00007600ff0577ac */ /* 0x000e240008000800 */
[--C-:B------:R-:W-:Y:S01]  /*18700*/  @!P6 IMAD.IADD R68, R68, 0x1, -R9.reuse ;  /* 0x000000014444e824 */ /* 0x100fe200078e0a09 */
[----:B------:R-:W-:Y:S01]  /*18710*/  IADD3 R16, P6, PT, R66, R8, RZ ;  /* 0x0000000842107210 */ /* 0x000fe20007fde0ff */
[----:B------:R-:W-:-:S04]  /*18720*/  @!P3 IMAD.IADD R67, R67, 0x1, -R9 ;  /* 0x000000014343b824 */ /* 0x000fc800078e0a09 */
[----:B------:R-:W-:Y:S01]  /*18730*/  @!P2 IMAD.MOV R67, RZ, RZ, -R67 ;  /* 0x000000ffff43a224 */ /* 0x000fe200078e0a43 */
[----:B--2---:R-:W-:Y:S02]  /*18740*/  ISETP.GE.AND P3, PT, R17, RZ, PT ;  /* 0x000000ff1100720c */ /* 0x004fe40003f66270 */
[----:B------:R-:W-:-:S05]  /*18750*/  LEA.HI.X.SX32 R17, R66, R5, 0x1, P6 ;  /* 0x0000000542117211 */ /* 0x000fca00030f0eff */
[----:B------:R2:W3:Y:S01]  /*18760*/  @P0 LDG.E.U8 R81, desc[UR20][R16.64] ;  /* 0x0000001410510981 */ /* 0x0004e2000c1e1100 */
[----:B------:R-:W-:-:S05]  /*18770*/  SEL R67, R47, R67, !P1 ;  /* 0x000000432f437207 */ /* 0x000fca0004800000 */
[----:B------:R-:W-:Y:S01]  /*18780*/  IMAD R67, R67, UR4, RZ ;  /* 0x0000000443437c24 */ /* 0x000fe2000f8e02ff */
[----:B------:R2:W-:Y:S01]  /*18790*/  STL [R1+0x7c0], R16 ;  /* 0x0007c01001007387 */ /* 0x0005e20000100800 */
[----:B------:R-:W-:Y:S01]  /*187a0*/  @!P3 IMAD.MOV R68, RZ, RZ, -R68 ;  /* 0x000000ffff44b224 */ /* 0x000fe200078e0a44 */
[----:B------:R-:W-:Y:S01]  /*187b0*/  PRMT R85, RZ, 0x7610, R85 ;  /* 0x00007610ff557816 */ /* 0x000fe20000000055 */
[----:B------:R-:W0:Y:S01]  /*187c0*/  LDCU UR4, c[0x0][0x3b0] ;  /* 0x00007600ff0477ac */ /* 0x000e220008000800 */
[----:B------:R1:W-:Y:S01]  /*187d0*/  STL [R1+0x7bc], R17 ;  /* 0x0007bc1101007387 */ /* 0x0003e20000100800 */
[----:B--2---:R-:W-:-:S04]  /*187e0*/  IADD3 R16, P3, PT, R67, R8, RZ ;  /* 0x0000000843107210 */ /* 0x004fc80007f7e0ff */
[----:B-1----:R-:W-:-:S05]  /*187f0*/  LEA.HI.X.SX32 R17, R67, R5, 0x1, P3 ;  /* 0x0000000543117211 */ /* 0x002fca00018f0eff */
[----:B------:R-:W2:Y:S01]  /*18800*/  @P0 LDG.E.U8 R85, desc[UR20][R16.64] ;  /* 0x0000001410550981 */ /* 0x000ea2000c1e1100 */
[C---:B------:R-:W-:Y:S02]  /*18810*/  ISETP.GT.U32.AND P5, PT, R9.reuse, R69, PT ;  /* 0x000000450900720c */ /* 0x040fe40003fa4070 */
[----:B------:R-:W-:Y:S01]  /*18820*/  ISETP.GT.U32.AND P2, PT, R9, R70, PT ;  /* 0x000000460900720c */ /* 0x000fe20003f44070 */
[----:B---3--:R1:W-:Y:S04]  /*18830*/  STL [R1+0x11c], R81 ;  /* 0x00011c5101007387 */ /* 0x0083e80000100800 */
[----:B-1----:R-:W3:Y:S04]  /*18840*/  LDL R81, [R1+0x1668] ;  /* 0x0016680001517983 */ /* 0x002ee80000100800 */
[----:B------:R-:W-:Y:S04]  /*18850*/  STL [R1+0x800], R16 ;  /* 0x0008001001007387 */ /* 0x000fe80000100800 */
[----:B------:R1:W-:Y:S04]  /*18860*/  STL [R1+0x7fc], R17 ;  /* 0x0007fc1101007387 */ /* 0x0003e80000100800 */
[----:B-1----:R-:W3:Y:S01]  /*18870*/  LDL R17, [R1+0x15dc] ;  /* 0x0015dc0001117983 */ /* 0x002ee20000100800 */
[--C-:B------:R-:W-:Y:S01]  /*18880*/  @!P5 IMAD.IADD R69, R69, 0x1, -R9.reuse ;  /* 0x000000014545d824 */ /* 0x100fe200078e0a09 */
[----:B------:R-:W-:Y:S01]  /*18890*/  ISETP.GT.U32.AND P6, PT, R9, R71, PT ;  /* 0x000000470900720c */ /* 0x000fe20003fc4070 */
[----:B------:R-:W-:-:S03]  /*188a0*/  @!P2 IMAD.IADD R70, R70, 0x1, -R9 ;  /* 0x000000014646a824 */ /* 0x000fc600078e0a09 */
[----:B------:R-:W-:Y:S02]  /*188b0*/  ISETP.GT.U32.AND P5, PT, R9, R69, PT ;  /* 0x000000450900720c */ /* 0x000fe40003fa4070 */
[----:B----4-:R-:W-:Y:S02]  /*188c0*/  ISETP.GE.AND P2, PT, R91, RZ, PT ;  /* 0x000000ff5b00720c */ /* 0x010fe40003f46270 */
[----:B------:R-:W-:Y:S01]  /*188d0*/  SEL R68, R47, R68, !P1 ;  /* 0x000000442f447207 */ /* 0x000fe20004800000 */
[----:B--2---:R1:W-:Y:S04]  /*188e0*/  STL [R1+0x118], R85 ;  /* 0x0001185501007387 */ /* 0x0043e80000100800 */
[----:B------:R-:W-:Y:S02]  /*188f0*/  IMAD R68, R68, UR6, RZ ;  /* 0x0000000644447c24 */ /* 0x000fe4000f8e02ff */
[----:B------:R-:W-:Y:S01]  /*18900*/  @!P6 IMAD.IADD R71, R71, 0x1, -R9 ;  /* 0x000000014747e824 */ /* 0x000fe200078e0a09 */
[----:B------:R-:W-:Y:S01]  /*18910*/  PRMT R83, RZ, 0x7610, R83 ;  /* 0x00007610ff537816 */ /* 0x000fe20000000053 */
[----:B------:R-:W-:Y:S01]  /*18920*/  @!P5 IMAD.IADD R69, R69, 0x1, -R9 ;  /* 0x000000014545d824 */ /* 0x000fe200078e0a09 */
[----:B------:R-:W-:Y:S01]  /*18930*/  PRMT R82, RZ, 0x7610, R82 ;  /* 0x00007610ff527816 */ /* 0x000fe20000000052 */
[----:B------:R-:W2:Y:S01]  /*18940*/  LDCU UR6, c[0x0][0x3b0] ;  /* 0x00007600ff0677ac */ /* 0x000ea20008000800 */
[----:B-1----:R-:W-:Y:S01]  /*18950*/  IADD3 R85, P6, PT, R68, R8, RZ ;  /* 0x0000000844557210 */ /* 0x002fe20007fde0ff */
[----:B------:R-:W-:Y:S01]  /*18960*/  @!P2 IMAD.MOV R69, RZ, RZ, -R69 ;  /* 0x000000ffff45a224 */ /* 0x000fe200078e0a45 */
[----:B------:R-:W-:-:S02]  /*18970*/  ISETP.GT.U32.AND P2, PT, R9, R76, PT ;  /* 0x0000004c0900720c */ /* 0x000fc40003f44070 */
[----:B------:R-:W-:Y:S02]  /*18980*/  LEA.HI.X.SX32 R91, R68, R5, 0x1, P6 ;  /* 0x00000005445b7211 */ /* 0x000fe400030f0eff */
[----:B------:R-:W-:Y:S01]  /*18990*/  SEL R69, R47, R69, !P1 ;  /* 0x000000452f457207 */ /* 0x000fe20004800000 */
[----:B------:R-:W-:Y:S01]  /*189a0*/  @P0 IMAD.MOV.U32 R16, RZ, RZ, R85 ;  /* 0x000000ffff100224 */ /* 0x000fe200078e0055 */
[----:B------:R-:W-:-:S03]  /*189b0*/  ISETP.GT.U32.AND P5, PT, R9, R71, PT ;  /* 0x000000470900720c */ /* 0x000fc60003fa4070 */
[----:B0-----:R-:W-:Y:S01]  /*189c0*/  IMAD R69, R69, UR4, RZ ;  /* 0x0000000445457c24 */ /* 0x001fe2000f8e02ff */
[----:B------:R-:W-:Y:S01]  /*189d0*/  STL [R1+0x840], R85 ;  /* 0x0008405501007387 */ /* 0x000fe20000100800 */
[----:B------:R-:W-:Y:S01]  /*189e0*/  ISETP.GT.U32.AND P3, PT, R9, R70, PT ;  /* 0x000000460900720c */ /* 0x000fe20003f64070 */
[----:B------:R-:W0:Y:S01]  /*189f0*/  LDCU UR4, c[0x0][0x3b0] ;  /* 0x00007600ff0477ac */ /* 0x000e220008000800 */
[--C-:B------:R-:W-:Y:S01]  /*18a00*/  @!P2 IMAD.IADD R76, R76, 0x1, -R9.reuse ;  /* 0x000000014c4ca824 */ /* 0x100fe200078e0a09 */
[----:B------:R1:W-:Y:S05]  /*18a10*/  STL [R1+0x83c], R91 ;  /* 0x00083c5b01007387 */ /* 0x0003ea0000100800 */
[----:B------:R-:W-:Y:S01]  /*18a20*/  @!P5 IMAD.IADD R71, R71, 0x1, -R9 ;  /* 0x000000014747d824 */ /* 0x000fe200078e0a09 */
[----:B---3--:R-:W-:Y:S01]  /*18a30*/  ISETP.GE.AND P6, PT, R17, RZ, PT ;  /* 0x000000ff1100720c */ /* 0x008fe20003fc6270 */
[----:B------:R-:W-:-:S05]  /*18a40*/  @P0 IMAD.MOV.U32 R17, RZ, RZ, R91 ;  /* 0x000000ffff110224 */ /* 0x000fca00078e005b */
[----:B------:R3:W4:Y:S02]  /*18a50*/  @P0 LDG.E.U8 R83, desc[UR20][R16.64] ;  /* 0x0000001410530981 */ /* 0x000724000c1e1100 */
[----:B---3--:R-:W-:-:S04]  /*18a60*/  IADD3 R16, P2, PT, R69, R8, RZ ;  /* 0x0000000845107210 */ /* 0x008fc80007f5e0ff */
[----:B------:R-:W-:Y:S02]  /*18a70*/  LEA.HI.X.SX32 R17, R69, R5, 0x1, P2 ;  /* 0x0000000545117211 */ /* 0x000fe400010f0eff */
[----:B------:R-:W-:Y:S02]  /*18a80*/  ISETP.GE.AND P5, PT, R81, RZ, PT ;  /* 0x000000ff5100720c */ /* 0x000fe40003fa6270 */
[----:B------:R-:W3:Y:S04]  /*18a90*/  LDL R81, [R1+0x160c] ;  /* 0x00160c0001517983 */ /* 0x000ee80000100800 */
[----:B------:R0:W3:Y:S01]  /*18aa0*/  @P0 LDG.E.U8 R82, desc[UR20][R16.64] ;  /* 0x0000001410520981 */ /* 0x0000e2000c1e1100 */
[----:B-1----:R-:W-:-:S03]  /*18ab0*/  IMAD.MOV.U32 R91, RZ, RZ, R80 ;  /* 0x000000ffff5b7224 */ /* 0x002fc600078e0050 */
[----:B------:R-:W3:Y:S01]  /*18ac0*/  LDL R80, [R1+0x167c] ;  /* 0x00167c0001507983 */ /* 0x000ee20000100800 */
[----:B------:R-:W-:Y:S01]  /*18ad0*/  @!P3 IMAD.IADD R70, R70, 0x1, -R9 ;  /* 0x000000014646b824 */ /* 0x000fe200078e0a09 */
[----:B------:R-:W-:-:S03]  /*18ae0*/  ISETP.GT.U32.AND P3, PT, R9, R74, PT ;  /* 0x0000004a0900720c */ /* 0x000fc60003f64070 */
[----:B------:R-:W-:Y:S01]  /*18af0*/  @!P6 IMAD.MOV R70, RZ, RZ, -R70 ;  /* 0x000000ffff46e224 */ /* 0x000fe200078e0a46 */
[----:B------:R-:W-:Y:S01]  /*18b00*/  ISETP.GT.U32.AND P2, PT, R9, R73, PT ;  /* 0x000000490900720c */ /* 0x000fe20003f44070 */
[----:B------:R-:W-:-:S03]  /*18b10*/  @!P5 IMAD.MOV R71, RZ, RZ, -R71 ;  /* 0x000000ffff47d224 */ /* 0x000fc600078e0a47 */
[C---:B------:R-:W-:Y:S02]  /*18b20*/  SEL R70, R47.reuse, R70, !P1 ;  /* 0x000000462f467207 */ /* 0x040fe40004800000 */
[----:B------:R-:W-:-:S03]  /*18b30*/  SEL R71, R47, R71, !P1 ;  /* 0x000000472f477207 */ /* 0x000fc60004800000 */
[----:B------:R-:W-:Y:S01]  /*18b40*/  IMAD R70, R70, UR5, RZ ;  /* 0x0000000546467c24 */ /* 0x000fe2000f8e02ff */
[----:B------:R-:W-:Y:S01]  /*18b50*/  STL [R1+0x880], R16 ;  /* 0x0008801001007387 */ /* 0x000fe20000100800 */
[----:B------:R-:W-:Y:S01]  /*18b60*/  @!P3 IMAD.IADD R74, R74, 0x1, -R9 ;  /* 0x000000014a4ab824 */ /* 0x000fe200078e0a09 */
[----:B------:R-:W-:Y:S01]  /*18b70*/  PRMT R79, RZ, 0x7610, R79 ;  /* 0x00007610ff4f7816 */ /* 0x000fe2000000004f */
[----:B--2---:R-:W-:Y:S01]  /*18b80*/  IMAD R71, R71, UR6, RZ ;  /* 0x0000000647477c24 */ /* 0x004fe2000f8e02ff */
[----:B------:R0:W-:Y:S01]  /*18b90*/  STL [R1+0x87c], R17 ;  /* 0x00087c1101007387 */ /* 0x0001e20000100800 */
[----:B------:R-:W-:Y:S01]  /*18ba0*/  @!P2 IMAD.IADD R73, R73, 0x1, -R9 ;  /* 0x000000014949a824 */ /* 0x000fe200078e0a09 */
[----:B------:R-:W-:Y:S01]  /*18bb0*/  ISETP.GT.U32.AND P5, PT, R9, R74, PT ;  /* 0x0000004a0900720c */ /* 0x000fe20003fa4070 */
[----:B------:R-:W1:Y:S01]  /*18bc0*/  LDCU UR5, c[0x0][0x3b0] ;  /* 0x00007600ff0577ac */ /* 0x000e620008000800 */
[----:B------:R-:W2:Y:S01]  /*18bd0*/  LDL R85, [R1+0x1688] ;  /* 0x0016880001557983 */ /* 0x000ea20000100800 */
[----:B------:R-:W-:-:S02]  /*18be0*/  PRMT R92, RZ, 0x7610, R92 ;  /* 0x00007610ff5c7816 */ /* 0x000fc4000000005c */
[----:B------:R-:W-:Y:S01]  /*18bf0*/  ISETP.GT.U32.AND P3, PT, R9, R76, PT ;  /* 0x0000004c0900720c */ /* 0x000fe20003f64070 */
[----:B------:R-:W1:Y:S01]  /*18c00*/  LDCU UR6, c[0x0][0x3b0] ;  /* 0x00007600ff0677ac */ /* 0x000e620008000800 */
[----:B0-----:R-:W-:-:S04]  /*18c10*/  IADD3 R17, P6, PT, R70, R8, RZ ;  /* 0x0000000846117210 */ /* 0x001fc80007fde0ff */
[----:B------:R-:W-:Y:S02]  /*18c20*/  LEA.HI.X.SX32 R16, R70, R5, 0x1, P6 ;  /* 0x0000000546107211 */ /* 0x000fe400030f0eff */
[----:B------:R-:W-:Y:S01]  /*18c30*/  @!P5 IMAD.IADD R74, R74, 0x1, -R9 ;  /* 0x000000014a4ad824 */ /* 0x000fe200078e0a09 */
[----:B----4-:R0:W-:Y:S04]  /*18c40*/  STL [R1+0x114], R83 ;  /* 0x0001145301007387 */ /* 0x0101e80000100800 */
[----:B0-----:R-:W4:Y:S01]  /*18c50*/  LDL R83, [R1+0x1698] ;  /* 0x0016980001537983 */ /* 0x001f220000100800 */
[----:B---3--:R-:W-:-:S03]  /*18c60*/  ISETP.GE.AND P6, PT, R81, RZ, PT ;  /* 0x000000ff5100720c */ /* 0x008fc60003fc6270 */
[----:B------:R0:W-:Y:S04]  /*18c70*/  STL [R1+0x110], R82 ;  /* 0x0001105201007387 */ /* 0x0001e80000100800 */
[----:B------:R3:W-:Y:S04]  /*18c80*/  STL [R1+0x8c0], R17 ;  /* 0x0008c01101007387 */ /* 0x0007e80000100800 */
[----:B------:R-:W4:Y:S01]  /*18c90*/  LDL.LU R81, [R1+0x184c] ;  /* 0x00184c0001517983 */ /* 0x000f220000300800 */
[----:B0-----:R-:W-:Y:S02]  /*18ca0*/  IADD3 R82, P2, PT, R71, R8, RZ ;  /* 0x0000000847527210 */ /* 0x001fe40007f5e0ff */
[----:B---3--:R-:W-:-:S03]  /*18cb0*/  @P0 LOP3.LUT R17, R17, R16, RZ, 0x3c, !PT ;  /* 0x0000001011110212 */ /* 0x008fc600078e3cff */
[----:B------:R-:W-:Y:S04]  /*18cc0*/  STL [R1+0x900], R82 ;  /* 0x0009005201007387 */ /* 0x000fe80000100800 */
[----:B------:R0:W-:Y:S01]  /*18cd0*/  STL [R1+0x8bc], R16 ;  /* 0x0008bc1001007387 */ /* 0x0001e20000100800 */
[----:B------:R-:W-:Y:S02]  /*18ce0*/  ISETP.GE.AND P5, PT, R80, RZ, PT ;  /* 0x000000ff5000720c */ /* 0x000fe40003fa6270 */
[----:B------:R-:W-:Y:S02]  /*18cf0*/  LEA.HI.X.SX32 R80, R71, R5, 0x1, P2 ;  /* 0x0000000547507211 */ /* 0x000fe400010f0eff */
[----:B0-----:R-:W-:-:S04]  /*18d00*/  @P0 LOP3.LUT R16, R17, R16, RZ, 0x3c, !PT ;  /* 0x0000001011100212 */ /* 0x001fc800078e3cff */
[----:B------:R-:W-:-:S05]  /*18d10*/  @P0 LOP3.LUT R17, R17, R16, RZ, 0x3c, !PT ;  /* 0x0000001011110212 */ /* 0x000fca00078e3cff */
[----:B------:R0:W3:Y:S02]  /*18d20*/  @P0 LDG.E.U8 R79, desc[UR20][R16.64] ;  /* 0x00000014104f0981 */ /* 0x0000e4000c1e1100 */
[----:B0-----:R-:W-:Y:S02]  /*18d30*/  @P0 IMAD.MOV.U32 R16, RZ, RZ, R82 ;  /* 0x000000ffff100224 */ /* 0x001fe400078e0052 */
[----:B------:R-:W-:-:S05]  /*18d40*/  @P0 IMAD.MOV.U32 R17, RZ, RZ, R80 ;  /* 0x000000ffff110224 */ /* 0x000fca00078e0050 */
[----:B------:R0:W3:Y:S01]  /*18d50*/  @P0 LDG.E.U8 R92, desc[UR20][R16.64] ;  /* 0x00000014105c0981 */ /* 0x0000e2000c1e1100 */
[----:B------:R-:W-:Y:S01]  /*18d60*/  @!P3 IMAD.IADD R76, R76, 0x1, -R9 ;  /* 0x000000014c4cb824 */ /* 0x000fe200078e0a09 */
[C---:B------:R-:W-:Y:S02]  /*18d70*/  ISETP.GT.U32.AND P3, PT, R9.reuse, R77, PT ;  /* 0x0000004d0900720c */ /* 0x040fe40003f64070 */
[----:B------:R-:W-:Y:S01]  /*18d80*/  ISETP.GT.U32.AND P2, PT, R9, R73, PT ;  /* 0x000000490900720c */ /* 0x000fe20003f44070 */
[----:B------:R-:W-:Y:S02]  /*18d90*/  @!P6 IMAD.MOV R76, RZ, RZ, -R76 ;  /* 0x000000ffff4ce224 */ /* 0x000fe400078e0a4c */
[----:B------:R-:W-:Y:S01]  /*18da0*/  @!P5 IMAD.MOV R74, RZ, RZ, -R74 ;  /* 0x000000ffff4ad224 */ /* 0x000fe200078e0a4a */
[----:B--2---:R-:W-:-:S07]  /*18db0*/  ISETP.GE.AND P5, PT, R85, RZ, PT ;  /* 0x000000ff5500720c */ /* 0x004fce0003fa6270 */
[----:B------:R-:W-:Y:S01]  /*18dc0*/  @!P3 IMAD.IADD R77, R77, 0x1, -R9 ;  /* 0x000000014d4db824 */ /* 0x000fe200078e0a09 */
[----:B------:R-:W-:-:S04]  /*18dd0*/  SEL R76, R47, R76, !P1 ;  /* 0x0000004c2f4c7207 */ /* 0x000fc80004800000 */
[----:B------:R-:W-:Y:S02]  /*18de0*/  ISETP.GT.U32.AND P3, PT, R9, R77, PT ;  /* 0x0000004d0900720c */ /* 0x000fe40003f64070 */
[----:B------:R-:W-:Y:S01]  /*18df0*/  SEL R74, R47, R74, !P1 ;  /* 0x0000004a2f4a7207 */ /* 0x000fe20004800000 */
[----:B------:R-:W-:Y:S01]  /*18e00*/  IMAD R76, R76, UR4, RZ ;  /* 0x000000044c4c7c24 */ /* 0x000fe2000f8e02ff */
[----:B------:R-:W-:Y:S01]  /*18e10*/  PRMT R86, RZ, 0x7610, R86 ;  /* 0x00007610ff567816 */ /* 0x000fe20000000056 */
[----:B------:R-:W-:Y:S01]  /*18e20*/  @!P2 IMAD.IADD R73, R73, 0x1, -R9 ;  /* 0x000000014949a824 */ /* 0x000fe200078e0a09 */
[----:B------:R-:W-:Y:S01]  /*18e30*/  PRMT R87, RZ, 0x7610, R87 ;  /* 0x00007610ff577816 */ /* 0x000fe20000000057 */
[----:B------:R-:W-:Y:S01]  /*18e40*/  IMAD R74, R74, UR7, RZ ;  /* 0x000000074a4a7c24 */ /* 0x000fe2000f8e02ff */
[----:B------:R-:W-:Y:S01]  /*18e50*/  PRMT R88, RZ, 0x7610, R88 ;  /* 0x00007610ff587816 */ /* 0x000fe20000000058 */
[----:B------:R-:W-:Y:S01]  /*18e60*/  @!P5 IMAD.MOV R73, RZ, RZ, -R73 ;  /* 0x000000ffff49d224 */ /* 0x000fe200078e0a49 */
[----:B------:R-:W2:Y:S03]  /*18e70*/  LDCU UR4, c[0x0][0x3b0] ;  /* 0x00007600ff0477ac */ /* 0x000ea60008000800 */
[----:B------:R-:W-:Y:S01]  /*18e80*/  @!P3 IMAD.IADD R77, R77, 0x1, -R9 ;  /* 0x000000014d4db824 */ /* 0x000fe200078e0a09 */
[-C--:B0-----:R-:W-:Y:S01]  /*18e90*/  IADD3 R16, P3, PT, R76, R8.reuse, RZ ;  /* 0x000000084c107210 */ /* 0x081fe20007f7e0ff */
[----:B------:R-:W0:Y:S01]  /*18ea0*/  LDCU UR7, c[0x0][0x3b0] ;  /* 0x00007600ff0777ac */ /* 0x000e220008000800 */
[----:B------:R-:W-:-:S02]  /*18eb0*/  IADD3 R85, P5, PT, R74, R8, RZ ;  /* 0x000000084a557210 */ /* 0x000fc40007fbe0ff */
[-C--:B------:R-:W-:Y:S02]  /*18ec0*/  LEA.HI.X.SX32 R17, R76, R5.reuse, 0x1, P3 ;  /* 0x000000054c117211 */ /* 0x080fe400018f0eff */
[----:B----4-:R-:W-:Y:S02]  /*18ed0*/  ISETP.GE.AND P2, PT, R83, RZ, PT ;  /* 0x000000ff5300720c */ /* 0x010fe40003f46270 */
[----:B------:R-:W-:Y:S02]  /*18ee0*/  LEA.HI.X.SX32 R83, R74, R5, 0x1, P5 ;  /* 0x000000054a537211 */ /* 0x000fe400028f0eff */
[----:B------:R-:W-:-:S06]  /*18ef0*/  PRMT R81, RZ, 0x7610, R81 ;  /* 0x00007610ff517816 */ /* 0x000fcc0000000051 */
[----:B------:R4:W2:Y:S04]  /*18f00*/  @P0 LDG.E.U8 R81, desc[UR20][R16.64] ;  /* 0x0000001410510981 */ /* 0x0008a8000c1e1100 */
[----:B---3--:R3:W-:Y:S04]  /*18f10*/  STL [R1+0x10c], R79 ;  /* 0x00010c4f01007387 */ /* 0x0087e80000100800 */
[----:B---3--:R-:W3:Y:S04]  /*18f20*/  LDL.LU R79, [R1+0x1848] ;  /* 0x00184800014f7983 */ /* 0x008ee80000300800 */
[----:B------:R0:W-:Y:S04]  /*18f30*/  STL [R1+0x8fc], R80 ;  /* 0x0008fc5001007387 */ /* 0x0001e80000100800 */
[----:B0-----:R-:W3:Y:S04]  /*18f40*/  LDL.LU R80, [R1+0x1844] ;  /* 0x0018440001507983 */ /* 0x001ee80000300800 */
[----:B------:R-:W3:Y:S04]  /*18f50*/  LDL.LU R82, [R1+0x1840] ;  /* 0x0018400001527983 */ /* 0x000ee80000300800 */
[----:B------:R0:W-:Y:S02]  /*18f60*/  STL [R1+0x108], R92 ;  /* 0x0001085c01007387 */ /* 0x0001e40000100800 */
[----:B0-----:R-:W-:-:S02]  /*18f70*/  IMAD.MOV.U32 R92, RZ, RZ, R91 ;  /* 0x000000ffff5c7224 */ /* 0x001fc400078e005b */
[----:B------:R-:W3:Y:S04]  /*18f80*/  LDL R91, [R1+0x16cc] ;  /* 0x0016cc00015b7983 */ /* 0x000ee80000100800 */
[----:B------:R4:W-:Y:S04]  /*18f90*/  STL [R1+0x940], R16 ;  /* 0x0009401001007387 */ /* 0x0009e80000100800 */
[----:B------:R-:W-:Y:S04]  /*18fa0*/  STL [R1+0x980], R85 ;  /* 0x0009805501007387 */ /* 0x000fe80000100800 */
[----:B------:R0:W-:Y:S01]  /*18fb0*/  STL [R1+0x93c], R17 ;  /* 0x00093c1101007387 */ /* 0x0001e20000100800 */
[----:B----4-:R-:W-:-:S02]  /*18fc0*/  @P0 IMAD.MOV.U32 R16, RZ, RZ, R85 ;  /* 0x000000ffff100224 */ /* 0x010fc400078e0055 */
[----:B0-----:R-:W-:-:S05]  /*18fd0*/  @P0 IMAD.MOV.U32 R17, RZ, RZ, R83 ;  /* 0x000000ffff110224 */ /* 0x001fca00078e0053 */
[----:B------:R-:W4:Y:S04]  /*18fe0*/  @P0 LDG.E.U8 R86, desc[UR20][R16.64] ;  /* 0x0000001410560981 */ /* 0x000f28000c1e1100 */
[----:B--2---:R0:W-:Y:S04]  /*18ff0*/  STL [R1+0x104], R81 ;  /* 0x0001045101007387 */ /* 0x0041e80000100800 */
[----:B0-----:R-:W2:Y:S04]  /*19000*/  LDL.LU R81, [R1+0x183c] ;  /* 0x00183c0001517983 */ /* 0x001ea80000300800 */
[----:B------:R0:W-:Y:S04]  /*19010*/  STL [R1+0x97c], R83 ;  /* 0x00097c5301007387 */ /* 0x0001e80000100800 */
[----:B0-----:R-:W2:Y:S04]  /*19020*/  LDL.LU R83, [R1+0x1838] ;  /* 0x0018380001537983 */ /* 0x001ea80000300800 */
[----:B------:R-:W2:Y:S04]  /*19030*/  LDL.LU R85, [R1+0x1834] ;  /* 0x0018340001557983 */ /* 0x000ea80000300800 */
[----:B----4-:R0:W-:Y:S04]  /*19040*/  STL [R1+0x100], R86 ;  /* 0x0001005601007387 */ /* 0x0101e80000100800 */
[----:B0-----:R-:W4:Y:S04]  /*19050*/  LDL.LU R86, [R1+0x1830] ;  /* 0x0018300001567983 */ /* 0x001f280000300800 */
[----:B------:R-:W2:Y:S01]  /*19060*/  LDL R17, [R1+0x16a4] ;  /* 0x0016a40001117983 */ /* 0x000ea20000100800 */
[----:B------:R-:W-:-:S05]  /*19070*/  SEL R73, R47, R73, !P1 ;  /* 0x000000492f497207 */ /* 0x000fca0004800000 */
[----:B-1----:R-:W-:Y:S02]  /*19080*/  IMAD R73, R73, UR5, RZ ;  /* 0x0000000549497c24 */ /* 0x002fe4000f8e02ff */
[----:B------:R-:W-:Y:S01]  /*19090*/  @!P2 IMAD.MOV R77, RZ, RZ, -R77 ;  /* 0x000000ffff4da224 */ /* 0x000fe200078e0a4d */
[----:B---3--:R-:W-:Y:S01]  /*190a0*/  ISETP.GT.U32.AND P6, PT, R9, R79, PT ;  /* 0x0000004f0900720c */ /* 0x008fe20003fc4070 */
[----:B------:R-:W0:Y:S01]  /*190b0*/  LDCU UR5, c[0x0][0x3b0] ;  /* 0x00007600ff0577ac */ /* 0x000e220008000800 */
[----:B------:R-:W-:Y:S02]  /*190c0*/  IADD3 R16, P5, PT, R73, R8, RZ ;  /* 0x0000000849107210 */ /* 0x000fe40007fbe0ff */
[----:B--2---:R-:W-:Y:S02]  /*190d0*/  ISETP.GE.AND P2, PT, R17, RZ, PT ;  /* 0x000000ff1100720c */ /* 0x004fe40003f46270 */
[----:B------:R-:W-:-:S05]  /*190e0*/  LEA.HI.X.SX32 R17, R73, R5, 0x1, P5 ;  /* 0x0000000549117211 */ /* 0x000fca00028f0eff */
[----:B------:R1:W2:Y:S02]  /*190f0*/  @P0 LDG.E.U8 R87, desc[UR20][R16.64] ;  /* 0x0000001410570981 */ /* 0x0002a4000c1e1100 */
[----:B------:R-:W-:Y:S01]  /*19100*/  @!P6 IMAD.IADD R79, R79, 0x1, -R9 ;  /* 0x000000014f4fe824 */ /* 0x000fe200078e0a09 */
[----:B------:R-:W-:-:S04]  /*19110*/  SEL R77, R47, R77, !P1 ;  /* 0x0000004d2f4d7207 */ /* 0x000fc80004800000 */
[----:B------:R-:W-:Y:S01]  /*19120*/  ISETP.GT.U32.AND P6, PT, R9, R79, PT ;  /* 0x0000004f0900720c */ /* 0x000fe20003fc4070 */
[----:B------:R-:W-:Y:S01]  /*19130*/  IMAD R77, R77, UR6, RZ ;  /* 0x000000064d4d7c24 */ /* 0x000fe2000f8e02ff */
[----:B------:R-:W-:Y:S01]  /*19140*/  STL [R1+0x9c0], R16 ;  /* 0x0009c01001007387 */ /* 0x000fe20000100800 */
[----:B------:R-:W-:Y:S01]  /*19150*/  ISETP.GT.U32.AND P3, PT, R9, R80, PT ;  /* 0x000000500900720c */ /* 0x000fe20003f64070 */
[----:B------:R-:W3:Y:S02]  /*19160*/  LDCU UR6, c[0x0][0x3b0] ;  /* 0x00007600ff0677ac */ /* 0x000ee40008000800 */
[----:B------:R1:W-:Y:S07]  /*19170*/  STL [R1+0x9bc], R17 ;  /* 0x0009bc1101007387 */ /* 0x0003ee0000100800 */
[----:B------:R-:W-:Y:S01]  /*19180*/  @!P6 IMAD.IADD R79, R79, 0x1, -R9 ;  /* 0x000000014f4fe824 */ /* 0x000fe200078e0a09 */
[----:B-1----:R-:W-:-:S04]  /*19190*/  IADD3 R17, P6, PT, R77, R8, RZ ;  /* 0x000000084d117210 */ /* 0x002fc80007fde0ff */
[----:B------:R-:W-:Y:S02]  /*191a0*/  LEA.HI.X.SX32 R16, R77, R5, 0x1, P6 ;  /* 0x000000054d107211 */ /* 0x000fe400030f0eff */
[----:B------:R-:W-:Y:S01]  /*191b0*/  ISETP.GE.AND P6, PT, R91, RZ, PT ;  /* 0x000000ff5b00720c */ /* 0x000fe20003fc6270 */
[----:B--2---:R1:W-:Y:S04]  /*191c0*/  STL [R1+0xfc], R87 ;  /* 0x0000fc5701007387 */ /* 0x0043e80000100800 */
[----:B-1----:R-:W2:Y:S04]  /*191d0*/  LDL R87, [R1+0x16bc] ;  /* 0x0016bc0001577983 */ /* 0x002ea80000100800 */
[----:B------:R1:W-:Y:S04]  /*191e0*/  STL [R1+0xa00], R17 ;  /* 0x000a001101007387 */ /* 0x0003e80000100800 */
[----:B------:R-:W2:Y:S01]  /*191f0*/  LDL R91, [R1+0x16d8] ;  /* 0x0016d800015b7983 */ /* 0x000ea20000100800 */
[----:B-1----:R-:W-:-:S03]  /*19200*/  @P0 LOP3.LUT R17, R17, R16, RZ, 0x3c, !PT ;  /* 0x0000001011110212 */ /* 0x002fc600078e3cff */
[----:B------:R1:W-:Y:S02]  /*19210*/  STL [R1+0x9fc], R16 ;  /* 0x0009fc1001007387 */ /* 0x0003e40000100800 */
[----:B-1----:R-:W-:-:S04]  /*19220*/  @P0 LOP3.LUT R16, R17, R16, RZ, 0x3c, !PT ;  /* 0x0000001011100212 */ /* 0x002fc800078e3cff */
[----:B------:R-:W-:-:S05]  /*19230*/  @P0 LOP3.LUT R17, R17, R16, RZ, 0x3c, !PT ;  /* 0x0000001011110212 */ /* 0x000fca00078e3cff */
[----:B------:R1:W3:Y:S01]  /*19240*/  @P0 LDG.E.U8 R88, desc[UR20][R16.64] ;  /* 0x0000001410580981 */ /* 0x0002e2000c1e1100 */
[----:B------:R-:W-:Y:S01]  /*19250*/  @!P3 IMAD.IADD R80, R80, 0x1, -R9 ;  /* 0x000000015050b824 */ /* 0x000fe200078e0a09 */
[----:B------:R-:W-:-:S04]  /*19260*/  ISETP.GT.U32.AND P5, PT, R9, R82, PT ;  /* 0x000000520900720c */ /* 0x000fc80003fa4070 */
[C---:B------:R-:W-:Y:S01]  /*19270*/  ISETP.GT.U32.AND P3, PT, R9.reuse, R80, PT ;  /* 0x000000500900720c */ /* 0x040fe20003f64070 */
[----:B------:R-:W-:Y:S01]  /*19280*/  @!P2 IMAD.MOV R79, RZ, RZ, -R79 ;  /* 0x000000ffff4fa224 */ /* 0x000fe200078e0a4f */
[----:B------:R-:W-:-:S04]  /*19290*/  ISETP.GT.U32.AND P2, PT, R9, R81, PT ;  /* 0x000000510900720c */ /* 0x000fc80003f44070 */
[----:B------:R-:W-:-:S03]  /*192a0*/  SEL R79, R47, R79, !P1 ;  /* 0x0000004f2f4f7207 */ /* 0x000fc60004800000 */
[----:B------:R-:W-:-:S04]  /*192b0*/  @!P5 IMAD.IADD R82, R82, 0x1, -R9 ;  /* 0x000000015252d824 */ /* 0x000fc800078e0a09 */
[--C-:B------:R-:W-:Y:S02]  /*192c0*/  @!P3 IMAD.IADD R80, R80, 0x1, -R9.reuse ;  /* 0x000000015050b824 */ /* 0x100fe400078e0a09 */
[----:B------:R-:W-:Y:S02]  /*192d0*/  IMAD R79, R79, UR4, RZ ;  /* 0x000000044f4f7c24 */ /* 0x000fe4000f8e02ff */
[----:B------:R-:W-:Y:S01]  /*192e0*/  @!P2 IMAD.IADD R81, R81, 0x1, -R9 ;  /* 0x000000015151a824 */ /* 0x000fe200078e0a09 */
[----:B------:R-:W-:Y:S01]  /*192f0*/  PRMT R22, RZ, 0x7610, R22 ;  /* 0x00007610ff167816 */ /* 0x000fe20000000016 */
[----:B------:R-:W-:Y:S01]  /*19300*/  @!P6 IMAD.MOV R80, RZ, RZ, -R80 ;  /* 0x000000ffff50e224 */ /* 0x000fe200078e0a50 */
[----:B------:R-:W-:Y:S01]  /*19310*/  ISETP.GT.U32.AND P6, PT, R9, R82, PT ;  /* 0x000000520900720c */ /* 0x000fe20003fc4070 */
[----:B------:R-:W2:Y:S01]  /*19320*/  LDCU UR4, c[0x0][0x3b0] ;  /* 0x00007600ff0477ac */ /* 0x000ea20008000800 */
[----:B-1----:R-:W-:Y:S02]  /*19330*/  IADD3 R16, P2, PT, R79, R8, RZ ;  /* 0x000000084f107210 */ /* 0x002fe40007f5e0ff */
[----:B------:R-:W-:-:S02]  /*19340*/  SEL R80, R47, R80, !P1 ;  /* 0x000000502f507207 */ /* 0x000fc40004800000 */
[----:B------:R-:W-:-:S03]  /*19350*/  LEA.HI.X.SX32 R17, R79, R5, 0x1, P2 ;  /* 0x000000054f117211 */ /* 0x000fc600010f0eff */
[----:B0-----:R-:W-:Y:S01]  /*19360*/  IMAD R80, R80, UR5, RZ ;  /* 0x0000000550507c24 */ /* 0x001fe2000f8e02ff */
[----:B------:R-:W-:Y:S01]  /*19370*/  ISETP.GT.U32.AND P5, PT, R9, R12, PT ;  /* 0x0000000c0900720c */ /* 0x000fe20003fa4070 */
[----:B------:R0:W4:Y:S02]  /*19380*/  @P0 LDG.E.U8 R22, desc[UR20][R16.64] ;  /* 0x0000001410160981 */ /* 0x000124000c1e1100 */
[----:B------:R-:W-:Y:S01]  /*19390*/  @!P6 IMAD.IADD R82, R82, 0x1, -R9 ;  /* 0x000000015252e824 */ /* 0x000fe200078e0a09 */
[----:B------:R-:W-:Y:S01]  /*193a0*/  PRMT R13, RZ, 0x7610, R13 ;  /* 0x00007610ff0d7816 */ /* 0x000fe2000000000d */
[----:B------:R-:W1:Y:S08]  /*193b0*/  LDCU UR5, c[0x0][0x3b0] ;  /* 0x00007600ff0577ac */ /* 0x000e700008000800 */
[----:B------:R-:W-:Y:S01]  /*193c0*/  @!P5 IMAD.IADD R12, R12, 0x1, -R9 ;  /* 0x000000010c0cd824 */ /* 0x000fe200078e0a09 */
[----:B--2---:R-:W-:Y:S01]  /*193d0*/  ISETP.GE.AND P5, PT, R91, RZ, PT ;  /* 0x000000ff5b00720c */ /* 0x004fe20003fa6270 */
[----:B---3--:R2:W-:Y:S04]  /*193e0*/  STL [R1+0xf8], R88 ;  /* 0x0000f85801007387 */ /* 0x0085e80000100800 */
[----:B--2---:R-:W2:Y:S04]  /*193f0*/  LDL.LU R88, [R1+0x182c] ;  /* 0x00182c0001587983 */ /* 0x004ea80000300800 */
[----:B------:R0:W-:Y:S04]  /*19400*/  STL [R1+0xa40], R16 ;  /* 0x000a401001007387 */ /* 0x0001e80000100800 */
[----:B------:R3:W-:Y:S04]  /*19410*/  STL [R1+0xa3c], R17 ;  /* 0x000a3c1101007387 */ /* 0x0007e80000100800 */
[----:B------:R-:W2:Y:S01]  /*19420*/  LDL R91, [R1+0x133c] ;  /* 0x00133c00015b7983 */ /* 0x000ea20000100800 */
[----:B0-----:R-:W-:-:S04]  /*19430*/  IADD3 R16, P6, PT, R80, R8, RZ ;  /* 0x0000000850107210 */ /* 0x001fc80007fde0ff */
[----:B---3--:R-:W-:-:S05]  /*19440*/  LEA.HI.X.SX32 R17, R80, R5, 0x1, P6 ;  /* 0x0000000550117211 */ /* 0x008fca00030f0eff */
[----:B------:R0:W3:Y:S01]  /*19450*/  @P0 LDG.E.U8 R13, desc[UR20][R16.64] ;  /* 0x00000014100d0981 */ /* 0x0000e2000c1e1100 */
[C---:B------:R-:W-:Y:S02]  /*19460*/  ISETP.GT.U32.AND P3, PT, R9.reuse, R83, PT ;  /* 0x000000530900720c */ /* 0x040fe40003f64070 */
[----:B------:R-:W-:-:S11]  /*19470*/  ISETP.GT.U32.AND P2, PT, R9, R81, PT ;  /* 0x000000510900720c */ /* 0x000fd60003f44070 */
[--C-:B------:R-:W-:Y:S01]  /*19480*/  @!P3 IMAD.IADD R83, R83, 0x1, -R9.reuse ;  /* 0x000000015353b824 */ /* 0x100fe200078e0a09 */
[----:B------:R-:W-:Y:S01]  /*19490*/  ISETP.GE.AND P3, PT, R87, RZ, PT ;  /* 0x000000ff5700720c */ /* 0x000fe20003f66270 */
[----:B------:R-:W-:Y:S01]  /*194a0*/  @!P2 IMAD.IADD R81, R81, 0x1, -R9 ;  /* 0x000000015151a824 */ /* 0x000fe200078e0a09 */
[----:B------:R-:W-:-:S03]  /*194b0*/  ISETP.GT.U32.AND P6, PT, R9, R12, PT ;  /* 0x0000000c0900720c */ /* 0x000fc60003fc4070 */
[----:B------:R-:W-:Y:S01]  /*194c0*/  @!P5 IMAD.MOV R81, RZ, RZ, -R81 ;  /* 0x000000ffff51d224 */ /* 0x000fe200078e0a51 */
[----:B------:R-:W-:-:S07]  /*194d0*/  ISETP.GE.AND P5, PT, R89, RZ, PT ;  /* 0x000000ff5900720c */ /* 0x000fce0003fa6270 */
[----:B------:R-:W-:Y:S01]  /*194e0*/  @!P3 IMAD.MOV R82, RZ, RZ, -R82 ;  /* 0x000000ffff52b224 */ /* 0x000fe200078e0a52 */
[----:B------:R-:W-:Y:S02]  /*194f0*/  ISETP.GT.U32.AND P3, PT, R9, R83, PT ;  /* 0x000000530900720c */ /* 0x000fe40003f64070 */
[C---:B------:R-:W-:Y:S02]  /*19500*/  SEL R81, R47.reuse, R81, !P1 ;  /* 0x000000512f517207 */ /* 0x040fe40004800000 */
[----:B------:R-:W-:Y:S01]  /*19510*/  SEL R82, R47, R82, !P1 ;  /* 0x000000522f527207 */ /* 0x000fe20004800000 */
[----:B------:R0:W-:Y:S02]  /*19520*/  STL [R1+0xa80], R16 ;  /* 0x000a801001007387 */ /* 0x0001e40000100800 */
[----:B------:R-:W-:Y:S01]  /*19530*/  IMAD R81, R81, UR7, RZ ;  /* 0x0000000751517c24 */ /* 0x000fe2000f8e02ff */
[----:B------:R-:W-:Y:S01]  /*19540*/  PRMT R90, RZ, 0x7610, R90 ;  /* 0x00007610ff5a7816 */ /* 0x000fe2000000005a */
[----:B------:R-:W-:Y:S01]  /*19550*/  IMAD R82, R82, UR6, RZ ;  /* 0x0000000652527c24 */ /* 0x000fe2000f8e02ff */
[----:B------:R1:W-:Y:S01]  /*19560*/  STL [R1+0xa7c], R17 ;  /* 0x000a7c1101007387 */ /* 0x0003e20000100800 */
[----:B------:R-:W-:Y:S01]  /*19570*/  @!P6 IMAD.IADD R12, R12, 0x1, -R9 ;  /* 0x000000010c0ce824 */ /* 0x000fe200078e0a09 */
[----:B------:R-:W-:Y:S01]  /*19580*/  PRMT R93, RZ, 0x7610, R93 ;  /* 0x00007610ff5d7816 */ /* 0x000fe2000000005d */
[----:B------:R-:W-:Y:S01]  /*19590*/  @!P3 IMAD.IADD R83, R83, 0x1, -R9 ;  /* 0x000000015353b824 */ /* 0x000fe200078e0a09 */
[----:B------:R-:W4:Y:S01]  /*195a0*/  LDL R87, [R1+0x138c] ;  /* 0x00138c0001577983 */ /* 0x000f220000100800 */
[C---:B0-----:R-:W-:Y:S01]  /*195b0*/  IADD3 R16, P6, PT, R82.reuse, R8, RZ ;  /* 0x0000000852107210 */ /* 0x041fe20007fde0ff */
[----:B------:R-:W0:Y:S02]  /*195c0*/  LDCU UR6, c[0x0][0x3b0] ;  /* 0x00007600ff0677ac */ /* 0x000e240008000800 */
[----:B------:R-:W4:Y:S01]  /*195d0*/  LDL.LU R89, [R1+0x1828] ;  /* 0x0018280001597983 */ /* 0x000f220000300800 */
[----:B------:R-:W-:Y:S01]  /*195e0*/  @!P5 IMAD.MOV R12, RZ, RZ, -R12 ;  /* 0x000000ffff0cd224 */ /* 0x000fe200078e0a0c */
[----:B-1----:R-:W-:Y:S01]  /*195f0*/  LEA.HI.X.SX32 R17, R82, R5, 0x1, P6 ;  /* 0x0000000552117211 */ /* 0x002fe200030f0eff */
[----:B------:R-:W1:Y:S04]  /*19600*/  LDCU UR7, c[0x0][0x3b0] ;  /* 0x00007600ff0777ac */ /* 0x000e680008000800 */
[----:B------:R0:W4:Y:S01]  /*19610*/  @P0 LDG.E.U8 R90, desc[UR20][R16.64] ;  /* 0x00000014105a0981 */ /* 0x000122000c1e1100 */
[----:B--2---:R-:W-:-:S03]  /*19620*/  ISETP.GE.AND P5, PT, R91, RZ, PT ;  /* 0x000000ff5b00720c */ /* 0x004fc60003fa6270 */
[----:B---3--:R2:W-:Y:S04]  /*19630*/  STL [R1+0xf0], R13 ;  /* 0x0000f00d01007387 */ /* 0x0085e80000100800 */
[----:B----4-:R3:W-:Y:S01]  /*19640*/  STL [R1+0xf4], R22 ;  /* 0x0000f41601007387 */ /* 0x0107e20000100800 */
[----:B--2---:R-:W-:Y:S01]  /*19650*/  IMAD.MOV.U32 R13, RZ, RZ, R92 ;  /* 0x000000ffff0d7224 */ /* 0x004fe200078e005c */
[C---:B------:R-:W-:Y:S02]  /*19660*/  IADD3 R92, P3, PT, R81.reuse, R8, RZ ;  /* 0x00000008515c7210 */ /* 0x040fe40007f7e0ff */
[----:B------:R0:W-:Y:S02]  /*19670*/  STL [R1+0xac0], R16 ;  /* 0x000ac01001007387 */ /* 0x0001e40000100800 */
[----:B------:R-:W-:-:S02]  /*19680*/  LEA.HI.X.SX32 R91, R81, R5, 0x1, P3 ;  /* 0x00000005515b7211 */ /* 0x000fc400018f0eff */
[----:B------:R-:W-:Y:S04]  /*19690*/  STL [R1+0xaf8], R92 ;  /* 0x000af85c01007387 */ /* 0x000fe80000100800 */
[----:B---3--:R-:W2:Y:S01]  /*196a0*/  LDL R22, [R1+0x13ac] ;  /* 0x0013ac0001167983 */ /* 0x008ea20000100800 */
[----:B0-----:R-:W-:-:S03]  /*196b0*/  @P0 IMAD.MOV.U32 R16, RZ, RZ, R92 ;  /* 0x000000ffff100224 */ /* 0x001fc600078e005c */
[----:B------:R0:W-:Y:S02]  /*196c0*/  STL [R1+0xabc], R17 ;  /* 0x000abc1101007387 */ /* 0x0001e40000100800 */
[----:B0-----:R-:W-:-:S05]  /*196d0*/  @P0 IMAD.MOV.U32 R17, RZ, RZ, R91 ;  /* 0x000000ffff110224 */ /* 0x001fca00078e005b */
[----:B------:R0:W3:Y:S01]  /*196e0*/  @P0 LDG.E.U8 R93, desc[UR20][R16.64] ;  /* 0x00000014105d0981 */ /* 0x0000e2000c1e1100 */
[----:B------:R-:W-:Y:S02]  /*196f0*/  ISETP.GT.U32.AND P2, PT, R9, R85, PT ;  /* 0x000000550900720c */ /* 0x000fe40003f44070 */
[----:B------:R-:W-:Y:S01]  /*19700*/  SEL R12, R47, R12, !P1 ;  /* 0x0000000c2f0c7207 */ /* 0x000fe20004800000 */
[----:B------:R-:W-:Y:S01]  /*19710*/  @!P5 IMAD.MOV R83, RZ, RZ, -R83 ;  /* 0x000000ffff53d224 */ /* 0x000fe200078e0a53 */
[----:B------:R-:W-:-:S09]  /*19720*/  ISETP.GE.AND P3, PT, R87, RZ, PT ;  /* 0x000000ff5700720c */ /* 0x000fd20003f66270 */
[--C-:B------:R-:W-:Y:S02]  /*19730*/  @!P2 IMAD.IADD R85, R85, 0x1, -R9.reuse ;  /* 0x000000015555a824 */ /* 0x100fe400078e0a09 */
[----:B------:R-:W-:Y:S01]  /*19740*/  IMAD R12, R12, UR5, RZ ;  /* 0x000000050c0c7c24 */ /* 0x000fe2000f8e02ff */
[----:B------:R-:W-:Y:S01]  /*19750*/  SEL R83, R47, R83, !P1 ;  /* 0x000000532f537207 */ /* 0x000fe20004800000 */
[----:B------:R-:W-:Y:S01]  /*19760*/  STL [R1+0xaf4], R91 ;  /* 0x000af45b01007387 */ /* 0x000fe20000100800 */
[----:B------:R-:W-:Y:S01]  /*19770*/  ISETP.GT.U32.AND P2, PT, R9, R85, PT ;  /* 0x000000550900720c */ /* 0x000fe20003f44070 */
[----:B------:R-:W4:Y:S01]  /*19780*/  LDCU UR5, c[0x0][0x3b0] ;  /* 0x00007600ff0577ac */ /* 0x000f220008000800 */
[C---:B0-----:R-:W-:Y:S01]  /*19790*/  IADD3 R16, P5, PT, R12.reuse, R8, RZ ;  /* 0x000000080c107210 */ /* 0x041fe20007fbe0ff */
[----:B------:R0:W-:Y:S01]  /*197a0*/  STL [R1+0xec], R90 ;  /* 0x0000ec5a01007387 */ /* 0x0001e20000100800 */
[----:B------:R-:W-:Y:S01]  /*197b0*/  PRMT R42, RZ, 0x7610, R42 ;  /* 0x00007610ff2a7816 */ /* 0x000fe2000000002a */
[----:B------:R-:W-:Y:S01]  /*197c0*/  IMAD R83, R83, UR4, RZ ;  /* 0x0000000453537c24 */ /* 0x000fe2000f8e02ff */
[----:B------:R-:W-:Y:S01]  /*197d0*/  LEA.HI.X.SX32 R17, R12, R5, 0x1, P5 ;  /* 0x000000050c117211 */ /* 0x000fe200028f0eff */
[----:B------:R-:W1:Y:S04]  /*197e0*/  LDCU UR4, c[0x0][0x3b0] ;  /* 0x00007600ff0477ac */ /* 0x000e680008000800 */
[----:B------:R1:W2:Y:S02]  /*197f0*/  @P0 LDG.E.U8 R42, desc[UR20][R16.64] ;  /* 0x00000014102a0981 */ /* 0x0002a4000c1e1100 */
[----:B------:R-:W-:-:S02]  /*19800*/  @!P2 IMAD.IADD R85, R85, 0x1, -R9 ;  /* 0x000000015555a824 */ /* 0x000fc400078e0a09 */
[----:B0-----:R-:W2:Y:S04]  /*19810*/  LDL.LU R90, [R1+0x1824] ;  /* 0x00182400015a7983 */ /* 0x001ea80000300800 */
[----:B------:R-:W2:Y:S04]  /*19820*/  LDL.LU R91, [R1+0x1820] ;  /* 0x00182000015b7983 */ /* 0x000ea80000300800 */
[----:B------:R-:W2:Y:S01]  /*19830*/  LDL.LU R92, [R1+0x181c] ;  /* 0x00181c00015c7983 */ /* 0x000ea20000300800 */
[----:B------:R-:W-:Y:S01]  /*19840*/  @!P3 IMAD.MOV R85, RZ, RZ, -R85 ;  /* 0x000000ffff55b224 */ /* 0x000fe200078e0a55 */
[----:B------:R-:W-:-:S02]  /*19850*/  PRMT R21, RZ, 0x7610, R21 ;  /* 0x00007610ff157816 */ /* 0x000fc40000000015 */
[----:B---3--:R0:W-:Y:S04]  /*19860*/  STL [R1+0xe8], R93 ;  /* 0x0000e85d01007387 */ /* 0x0081e80000100800 */
[----:B0-----:R-:W3:Y:S04]  /*19870*/  LDL.LU R93, [R1+0x1818] ;  /* 0x00181800015d7983 */ /* 0x001ee80000300800 */
[----:B------:R-:W3:Y:S04]  /*19880*/  LDL R87, [R1+0x13cc] ;  /* 0x0013cc0001577983 */ /* 0x000ee80000100800 */
[----:B------:R1:W-:Y:S04]  /*19890*/  STL [R1+0xb30], R16 ;  /* 0x000b301001007387 */ /* 0x0003e80000100800 */
[----:B------:R0:W-:Y:S01]  /*198a0*/  STL [R1+0xb2c], R17 ;  /* 0x000b2c1101007387 */ /* 0x0001e20000100800 */
[----:B-1----:R-:W-:-:S04]  /*198b0*/  IADD3 R16, P3, PT, R83, R8, RZ ;  /* 0x0000000853107210 */ /* 0x002fc80007f7e0ff */
[----:B0-----:R-:W-:-:S05]  /*198c0*/  LEA.HI.X.SX32 R17, R83, R5, 0x1, P3 ;  /* 0x0000000553117211 */ /* 0x001fca00018f0eff */
[----:B------:R-:W3:Y:S01]  /*198d0*/  @P0 LDG.E.U8 R21, desc[UR20][R16.64] ;  /* 0x0000001410150981 */ /* 0x000ee2000c1e1100 */
[C---:B------:R-:W-:Y:S02]  /*198e0*/  ISETP.GT.U32.AND P6, PT, R9.reuse, R86, PT ;  /* 0x000000560900720c */ /* 0x040fe40003fc4070 */
[C---:B------:R-:W-:Y:S02]  /*198f0*/  ISETP.GT.U32.AND P2, PT, R9.reuse, R88, PT ;  /* 0x000000580900720c */ /* 0x040fe40003f44070 */
[----:B------:R-:W-:-:S09]  /*19900*/  ISETP.GT.U32.AND P5, PT, R9, R89, PT ;  /* 0x000000590900720c */ /* 0x000fd20003fa4070 */
[--C-:B------:R-:W-:Y:S02]  /*19910*/  @!P6 IMAD.IADD R86, R86, 0x1, -R9.reuse ;  /* 0x000000015656e824 */ /* 0x100fe400078e0a09 */
[----:B------:R-:W-:-:S03]  /*19920*/  @!P2 IMAD.IADD R88, R88, 0x1, -R9 ;  /* 0x000000015858a824 */ /* 0x000fc600078e0a09 */
[----:B------:R-:W-:Y:S02]  /*19930*/  ISETP.GT.U32.AND P6, PT, R9, R86, PT ;  /* 0x000000560900720c */ /* 0x000fe40003fc4070 */
[----:B--2---:R-:W-:Y:S02]  /*19940*/  ISETP.GE.AND P2, PT, R22, RZ, PT ;  /* 0x000000ff1600720c */ /* 0x004fe40003f46270 */
[----:B------:R-:W-:Y:S01]  /*19950*/  SEL R85, R47, R85, !P1 ;  /* 0x000000552f557207 */ /* 0x000fe20004800000 */
[----:B------:R0:W-:Y:S01]  /*19960*/  STL [R1+0xe4], R42 ;  /* 0x0000e42a01007387 */ /* 0x0001e20000100800 */
[----:B------:R-:W-:-:S03]  /*19970*/  @!P5 IMAD.IADD R89, R89, 0x1, -R9 ;  /* 0x000000015959d824 */ /* 0x000fc600078e0a09 */
[----:B----4-:R-:W-:Y:S01]  /*19980*/  IMAD R85, R85, UR5, RZ ;  /* 0x0000000555557c24 */ /* 0x010fe2000f8e02ff */
[----:B------:R-:W-:Y:S01]  /*19990*/  PRMT R6, RZ, 0x7610, R6 ;  /* 0x00007610ff067816 */ /* 0x000fe20000000006 */
[----:B------:R-:W1:Y:S02]  /*199a0*/  LDCU UR5, c[0x0][0x3b0] ;  /* 0x00007600ff0577ac */ /* 0x000e640008000800 */
[----:B------:R-:W-:Y:S01]  /*199b0*/  @!P6 IMAD.IADD R86, R86, 0x1, -R9 ;  /* 0x000000015656e824 */ /* 0x000fe200078e0a09 */
[----:B0-----:R-:W2:Y:S04]  /*199c0*/  LDL R42, [R1+0x13ec] ;  /* 0x0013ec00012a7983 */ /* 0x001ea80000100800 */
[----:B------:R-:W-:Y:S01]  /*199d0*/  STL [R1+0x360], R16 ;  /* 0x0003601001007387 */ /* 0x000fe20000100800 */
[----:B------:R-:W-:-:S03]  /*199e0*/  @!P2 IMAD.MOV R86, RZ, RZ, -R86 ;  /* 0x000000ffff56a224 */ /* 0x000fc600078e0a56 */
[----:B------:R-:W-:Y:S01]  /*199f0*/  STL [R1+0x35c], R17 ;  /* 0x00035c1101007387 */ /* 0x000fe20000100800 */
[----:B------:R-:W-:Y:S02]  /*19a00*/  ISETP.GT.U32.AND P2, PT, R9, R89, PT ;  /* 0x000000590900720c */ /* 0x000fe40003f44070 */
[----:B------:R-:W-:-:S05]  /*19a10*/  SEL R86, R47, R86, !P1 ;  /* 0x000000562f567207 */ /* 0x000fca0004800000 */
[----:B------:R-:W-:Y:S01]  /*19a20*/  IMAD R86, R86, UR4, RZ ;  /* 0x0000000456567c24 */ /* 0x000fe2000f8e02ff */
[----:B------:R-:W-:Y:S01]  /*19a30*/  PRMT R14, RZ, 0x7610, R14 ;  /* 0x00007610ff0e7816 */ /* 0x000fe2000000000e */
[----:B------:R-:W0:Y:S04]  /*19a40*/  LDCU UR4, c[0x0][0x3b0] ;  /* 0x00007600ff0477ac */ /* 0x000e280008000800 */
[----:B------:R-:W-:Y:S01]  /*19a50*/  @!P2 IMAD.IADD R89, R89, 0x1, -R9 ;  /* 0x000000015959a824 */ /* 0x000fe200078e0a09 */
[----:B---3--:R-:W-:Y:S01]  /*19a60*/  ISETP.GE.AND P6, PT, R87, RZ, PT ;  /* 0x000000ff5700720c */ /* 0x008fe20003fc6270 */
[----:B------:R3:W-:Y:S04]  /*19a70*/  STL [R1+0xe0], R21 ;  /* 0x0000e01501007387 */ /* 0x0007e80000100800 */
[----:B------:R-:W4:Y:S01]  /*19a80*/  LDL R87, [R1+0x1410] ;  /* 0x0014100001577983 */ /* 0x000f220000100800 */
[----:B---3--:R-:W-:-:S04]  /*19a90*/  IADD3 R21, P5, PT, R85, R8, RZ ;  /* 0x0000000855157210 */ /* 0x008fc80007fbe0ff */
[----:B------:R-:W-:Y:S01]  /*19aa0*/  LEA.HI.X.SX32 R16, R85, R5, 0x1, P5 ;  /* 0x0000000555107211 */ /* 0x000fe200028f0eff */
[----:B------:R-:W-:Y:S04]  /*19ab0*/  STL [R1+0x3a0], R21 ;  /* 0x0003a01501007387 */ /* 0x000fe80000100800 */
[----:B------:R3:W-:Y:S01]  /*19ac0*/  STL [R1+0x39c], R16 ;  /* 0x00039c1001007387 */ /* 0x0007e20000100800 */
[----:B------:R-:W-:Y:S02]  /*19ad0*/  @P0 IMAD.MOV.U32 R17, RZ, RZ, R16 ;  /* 0x000000ffff110224 */ /* 0x000fe400078e0010 */
[----:B---3--:R-:W-:-:S05]  /*19ae0*/  @P0 IMAD.MOV.U32 R16, RZ, RZ, R21 ;  /* 0x000000ffff100224 */ /* 0x008fca00078e0015 */
[----:B------:R3:W4:Y:S02]  /*19af0*/  @P0 LDG.E.U8 R6, desc[UR20][R16.64] ;  /* 0x0000001410060981 */ /* 0x000724000c1e1100 */
[----:B---3--:R-:W-:-:S04]  /*19b00*/  IADD3 R16, P2, PT, R86, R8, RZ ;  /* 0x0000000856107210 */ /* 0x008fc80007f5e0ff */
[----:B------:R-:W-:-:S05]  /*19b10*/  LEA.HI.X.SX32 R17, R86, R5, 0x1, P2 ;  /* 0x0000000556117211 */ /* 0x000fca00010f0eff */
[----:B------:R-:W3:Y:S01]  /*19b20*/  @P0 LDG.E.U8 R14, desc[UR20][R16.64] ;  /* 0x00000014100e0981 */ /* 0x000ee2000c1e1100 */
[----:B------:R-:W-:Y:S02]  /*19b30*/  ISETP.GT.U32.AND P3, PT, R9, R88, PT ;  /* 0x000000580900720c */ /* 0x000fe40003f64070 */
[----:B--2---:R-:W-:Y:S02]  /*19b40*/  ISETP.GE.AND P5, PT, R42, RZ, PT ;  /* 0x000000ff2a00720c */ /* 0x004fe40003fa6270 */
[----:B------:R-:W2:Y:S04]  /*19b50*/  LDL R42, [R1+0x142c] ;  /* 0x00142c00012a7983 */ /* 0x000ea80000100800 */
[----:B------:R-:W2:Y:S05]  /*19b60*/  LDL.LU R22, [R1+0x4] ;  /* 0x0000040001167983 */ /* 0x000eaa0000300800 */
[----:B------:R-:W-:-:S04]  /*19b70*/  @!P3 IMAD.IADD R88, R88, 0x1, -R9 ;  /* 0x000000015858b824 */ /* 0x000fc800078e0a09 */
[----:B------:R-:W-:Y:S01]  /*19b80*/  @!P6 IMAD.MOV R88, RZ, RZ, -R88 ;  /* 0x000000ffff58e224 */ /* 0x000fe200078e0a58 */
[----:B------:R-:W-:-:S04]  /*19b90*/  ISETP.GT.U32.AND P6, PT, R9, R91, PT ;  /* 0x0000005b0900720c */ /* 0x000fc80003fc4070 */
[----:B------:R-:W-:-:S05]  /*19ba0*/  SEL R88, R47, R88, !P1 ;  /* 0x000000582f587207 */ /* 0x000fca0004800000 */
[----:B-1----:R-:W-:Y:S02]  /*19bb0*/  IMAD R88, R88, UR5, RZ ;  /* 0x0000000558587c24 */ /* 0x002fe4000f8e02ff */
[----:B------:R-:W-:Y:S01]  /*19bc0*/  @!P5 IMAD.MOV R89, RZ, RZ, -R89 ;  /* 0x000000ffff59d224 */ /* 0x000fe200078e0a59 */
[----:B------:R-:W-:Y:S01]  /*19bd0*/  PRMT R19, RZ, 0x7610, R19 ;  /* 0x00007610ff137816 */ /* 0x000fe20000000013 */
[----:B------:R-:W-:Y:S01]  /*19be0*/  @!P6 IMAD.IADD R91, R91, 0x1, -R9 ;  /* 0x000000015b5be824 */ /* 0x000fe200078e0a09 */
[----:B------:R-:W-:Y:S01]  /*19bf0*/  IADD3 R21, P6, PT, R88, R8, RZ ;  /* 0x0000000858157210 */ /* 0x000fe20007fde0ff */
[----:B------:R-:W1:Y:S01]  /*19c00*/  LDCU UR5, c[0x0][0x3b0] ;  /* 0x00007600ff0577ac */ /* 0x000e620008000800 */
[----:B------:R-:W-:-:S05]  /*19c10*/  SEL R89, R47, R89, !P1 ;  /* 0x000000592f597207 */ /* 0x000fca0004800000 */
[----:B------:R-:W-:Y:S01]  /*19c20*/  IMAD R89, R89, UR6, RZ ;  /* 0x0000000659597c24 */ /* 0x000fe2000f8e02ff */
[----:B------:R-:W-:Y:S01]  /*19c30*/  PRMT R18, RZ, 0x7610, R18 ;  /* 0x00007610ff127816 */ /* 0x000fe20000000012 */
[----:B------:R-:W0:Y:S01]  /*19c40*/  LDCU UR6, c[0x0][0x3b0] ;  /* 0x00007600ff0677ac */ /* 0x000e220008000800 */
[----:B----4-:R4:W-:Y:S04]  /*19c50*/  STL [R1+0xdc], R6 ;  /* 0x0000dc0601007387 */ /* 0x0109e80000100800 */
[----:B----4-:R-:W4:Y:S04]  /*19c60*/  LDL.LU R6, [R1] ;  /* 0x0000000001067983 */ /* 0x010f280000300800 */
[----:B------:R0:W-:Y:S04]  /*19c70*/  STL [R1+0x3e0], R16 ;  /* 0x0003e01001007387 */ /* 0x0001e80000100800 */
[----:B------:R1:W-:Y:S04]  /*19c80*/  STL [R1+0x3dc], R17 ;  /* 0x0003dc1101007387 */ /* 0x0003e80000100800 */
[----:B---3--:R3:W-:Y:S01]  /*19c90*/  STL [R1+0xd8], R14 ;  /* 0x0000d80e01007387 */ /* 0x0087e20000100800 */
[----:B0-----:R-:W-:-:S05]  /*19ca0*/  LEA.HI.X.SX32 R16, R88, R5, 0x1, P6 ;  /* 0x0000000558107211 */ /* 0x001fca00030f0eff */
[----:B-1----:R-:W-:Y:S01]  /*19cb0*/  @P0 IMAD.MOV.U32 R17, RZ, RZ, R16 ;  /* 0x000000ffff110224 */ /* 0x002fe200078e0010 */
[----:B---3--:R-:W3:Y:S04]  /*19cc0*/  LDL R14, [R1+0x1444] ;  /* 0x00144400010e7983 */ /* 0x008ee80000100800 */
[----:B------:R-:W-:Y:S04]  /*19cd0*/  STL [R1+0x440], R21 ;  /* 0x0004401501007387 */ /* 0x000fe80000100800 */
[----:B------:R0:W-:Y:S02]  /*19ce0*/  STL [R1+0x43c], R16 ;  /* 0x00043c1001007387 */ /* 0x0001e40000100800 */
[----:B0-----:R-:W-:-:S05]  /*19cf0*/  @P0 IMAD.MOV.U32 R16, RZ, RZ, R21 ;  /* 0x000000ffff100224 */ /* 0x001fca00078e0015 */
[----:B------:R0:W4:Y:S02]  /*19d00*/  @P0 LDG.E.U8 R19, desc[UR20][R16.64] ;  /* 0x0000001410130981 */ /* 0x000124000c1e1100 */
[----:B0-----:R-:W-:-:S04]  /*19d10*/  IADD3 R16, P6, PT, R89, R8, RZ ;  /* 0x0000000859107210 */ /* 0x001fc80007fde0ff */
[----:B------:R-:W-:-:S05]  /*19d20*/  LEA.HI.X.SX32 R17, R89, R5, 0x1, P6 ;  /* 0x0000000559117211 */ /* 0x000fca00030f0eff */
[----:B------:R0:W4:Y:S01]  /*19d30*/  @P0 LDG.E.U8 R18, desc[UR20][R16.64] ;  /* 0x0000001410120981 */ /* 0x000122000c1e1100 */
[----:B------:R-:W-:Y:S02]  /*19d40*/  ISETP.GT.U32.AND P3, PT, R9, R90, PT ;  /* 0x0000005a0900720c */ /* 0x000fe40003f64070 */
[----:B------:R-:W-:-:S11]  /*19d50*/  ISETP.GE.AND P5, PT, R87, RZ, PT ;  /* 0x000000ff5700720c */ /* 0x000fd60003fa6270 */
[----:B------:R-:W-:-:S05]  /*19d60*/  @!P3 IMAD.IADD R90, R90, 0x1, -R9 ;  /* 0x000000015a5ab824 */ /* 0x000fca00078e0a09 */
[C---:B------:R-:W-:Y:S02]  /*19d70*/  ISETP.GT.U32.AND P2, PT, R9.reuse, R90, PT ;  /* 0x0000005a0900720c */ /* 0x040fe40003f44070 */
[----:B------:R-:W-:-:S11]  /*19d80*/  ISETP.GT.U32.AND P3, PT, R9, R92, PT ;  /* 0x0000005c0900720c */ /* 0x000fd60003f64070 */
[----:B------:R-:W-:-:S04]  /*19d90*/  @!P2 IMAD.IADD R90, R90, 0x1, -R9 ;  /* 0x000000015a5aa824 */ /* 0x000fc800078e0a09 */
[----:B------:R-:W-:Y:S01]  /*19da0*/  @!P5 IMAD.MOV R90, RZ, RZ, -R90 ;  /* 0x000000ffff5ad224 */ /* 0x000fe200078e0a5a */
[----:B--2---:R-:W-:Y:S01]  /*19db0*/  ISETP.GT.U32.AND P5, PT, R9, R22, PT ;  /* 0x000000160900720c */ /* 0x004fe20003fa4070 */
[----:B------:R-:W-:-:S03]  /*19dc0*/  @!P3 IMAD.IADD R92, R92, 0x1, -R9 ;  /* 0x000000015c5cb824 */ /* 0x000fc600078e0a09 */
[----:B------:R-:W-:Y:S02]  /*19dd0*/  SEL R90, R47, R90, !P1 ;  /* 0x0000005a2f5a7207 */ /* 0x000fe40004800000 */
[----:B------:R-:W-:-:S03]  /*19de0*/  ISETP.GT.U32.AND P2, PT, R9, R92, PT ;  /* 0x0000005c0900720c */ /* 0x000fc60003f44070 */
[----:B------:R-:W-:Y:S01]  /*19df0*/  IMAD R90, R90, UR4, RZ ;  /* 0x000000045a5a7c24 */ /* 0x000fe2000f8e02ff */
[----:B------:R0:W-:Y:S03]  /*19e00*/  STL [R1+0x480], R16 ;  /* 0x0004801001007387 */ /* 0x0001e60000100800 */
[----:B------:R-:W-:Y:S01]  /*19e10*/  @!P5 IMAD.IADD R22, R22, 0x1, -R9 ;  /* 0x000000011616d824 */ /* 0x000fe200078e0a09 */
[----:B------:R1:W-:Y:S01]  /*19e20*/  STL [R1+0x47c], R17 ;  /* 0x00047c1101007387 */ /* 0x0003e20000100800 */
[----:B------:R-:W-:Y:S01]  /*19e30*/  PRMT R12, RZ, 0x7610, R12 ;  /* 0x00007610ff0c7816 */ /* 0x000fe2000000000c */
[----:B------:R-:W2:Y:S01]  /*19e40*/  LDCU UR4, c[0x0][0x3b0] ;  /* 0x00007600ff0477ac */ /* 0x000ea20008000800 */
[----:B0-----:R-:W-:-:S04]  /*19e50*/  IADD3 R16, P5, PT, R90, R8, RZ ;  /* 0x000000085a107210 */ /* 0x001fc80007fbe0ff */
[----:B-1----:R-:W-:Y:S01]  /*19e60*/  LEA.HI.X.SX32 R17, R90, R5, 0x1, P5 ;  /* 0x000000055a117211 */ /* 0x002fe200028f0eff */
[----:B------:R-:W-:Y:S01]  /*19e70*/  @!P2 IMAD.IADD R92, R92, 0x1, -R9 ;  /* 0x000000015c5ca824 */ /* 0x000fe200078e0a09 */
[----:B------:R-:W-:Y:S02]  /*19e80*/  ISETP.GE.AND P6, PT, R42, RZ, PT ;  /* 0x000000ff2a00720c */ /* 0x000fe40003fc6270 */
[----:B------:R-:W2:Y:S04]  /*19e90*/  LDL.LU R42, [R1+0x8] ;  /* 0x00000800012a7983 */ /* 0x000ea80000300800 */
[----:B------:R0:W2:Y:S01]  /*19ea0*/  @P0 LDG.E.U8 R12, desc[UR20][R16.64] ;  /* 0x00000014100c0981 */ /* 0x0000a2000c1e1100 */
[----:B---3--:R-:W-:-:S03]  /*19eb0*/  ISETP.GE.AND P2, PT, R14, RZ, PT ;  /* 0x000000ff0e00720c */ /* 0x008fc60003f46270 */
[----:B------:R-:W3:Y:S04]  /*19ec0*/  LDL R14, [R1+0x1470] ;  /* 0x00147000010e7983 */ /* 0x000ee80000100800 */
[----:B----4-:R1:W-:Y:S04]  /*19ed0*/  STL [R1+0xd0], R18 ;  /* 0x0000d01201007387 */ /* 0x0103e80000100800 */
[----:B-1----:R-:W4:Y:S01]  /*19ee0*/  LDL R18, [R1+0x1488] ;  /* 0x0014880001127983 */ /* 0x002f220000100800 */
[----:B------:R-:W-:-:S13]  /*19ef0*/  ISETP.GT.U32.AND P3, PT, R9, R91, PT ;  /* 0x0000005b0900720c */ /* 0x000fda0003f64070 */
[----:B------:R-:W-:Y:S01]  /*19f00*/  @!P3 IMAD.IADD R91, R91, 0x1, -R9 ;  /* 0x000000015b5bb824 */ /* 0x000fe200078e0a09 */
[C---:B------:R-:W-:Y:S01]  /*19f10*/  ISETP.GT.U32.AND P3, PT, R9.reuse, R6, PT ;  /* 0x000000060900720c */ /* 0x040fe20003f64070 */
[----:B------:R-:W-:Y:S02]  /*19f20*/  @!P2 IMAD.MOV R92, RZ, RZ, -R92 ;  /* 0x000000ffff5ca224 */ /* 0x000fe400078e0a5c */
[----:B------:R-:W-:Y:S01]  /*19f30*/  @!P6 IMAD.MOV R91, RZ, RZ, -R91 ;  /* 0x000000ffff5be224 */ /* 0x000fe200078e0a5b */
[----:B------:R-:W-:Y:S02]  /*19f40*/  ISETP.GT.U32.AND P6, PT, R9, R22, PT ;  /* 0x000000160900720c */ /* 0x000fe40003fc4070 */
[C---:B------:R-:W-:Y:S02]  /*19f50*/  SEL R92, R47.reuse, R92, !P1 ;  /* 0x0000005c2f5c7207 */ /* 0x040fe40004800000 */
[----:B------:R-:W-:-:S05]  /*19f60*/  SEL R91, R47, R91, !P1 ;  /* 0x0000005b2f5b7207 */ /* 0x000fca0004800000 */
[----:B------:R-:W-:Y:S01]  /*19f70*/  @!P3 IMAD.IADD R6, R6, 0x1, -R9 ;  /* 0x000000010606b824 */ /* 0x000fe200078e0a09 */
[----:B------:R-:W-:-:S04]  /*19f80*/  ISETP.GT.U32.AND P3, PT, R9, R93, PT ;  /* 0x0000005d0900720c */ /* 0x000fc80003f64070 */
[----:B------:R-:W-:Y:S01]  /*19f90*/  ISETP.GT.U32.AND P5, PT, R9, R6, PT ;  /* 0x000000060900720c */ /* 0x000fe20003fa4070 */
[----:B------:R-:W-:Y:S01]  /*19fa0*/  STL [R1+0xd4], R19 ;  /* 0x0000d41301007387 */ /* 0x000fe20000100800 */
[----:B------:R-:W-:Y:S01]  /*19fb0*/  IMAD R91, R91, UR5, RZ ;  /* 0x000000055b5b7c24 */ /* 0x000fe2000f8e02ff */
[----:B------:R-:W-:Y:S01]  /*19fc0*/  PRMT R23, RZ, 0x7610, R23 ;  /* 0x00007610ff177816 */ /* 0x000fe20000000017 */
[----:B--2---:R-:W-:Y:S01]  /*19fd0*/  IMAD R92, R92, UR4, RZ ;  /* 0x000000045c5c7c24 */ /* 0x004fe2000f8e02ff */
[----:B------:R0:W-:Y:S01]  /*19fe0*/  STL [R1+0x4c0], R16 ;  /* 0x0004c01001007387 */ /* 0x0001e20000100800 */
[----:B------:R-:W-:Y:S01]  /*19ff0*/  @!P6 IMAD.IADD R22, R22, 0x1, -R9 ;  /* 0x000000011616e824 */ /* 0x000fe200078e0a09 */
[----:B------:R-:W-:Y:S01]  /*1a000*/  PRMT R11, RZ, 0x7610, R11 ;  /* 0x00007610ff0b7816 */ /* 0x000fe2000000000b */
[----:B------:R-:W1:Y:S01]  /*1a010*/  LDCU UR4, c[0x0][0x3b0] ;  /* 0x00007600ff0477ac */ /* 0x000e620008000800 */
[----:B------:R2:W-:Y:S01]  /*1a020*/  STL [R1+0x4bc], R17 ;  /* 0x0004bc1101007387 */ /* 0x0005e20000100800 */
[----:B------:R-:W-:Y:S01]  /*1a030*/  @!P3 IMAD.IADD R93, R93, 0x1, -R9 ;  /* 0x000000015d5db824 */ /* 0x000fe200078e0a09 */
[----:B------:R-:W1:Y:S02]  /*1a040*/  LDCU UR5, c[0x0][0x3b0] ;  /* 0x00007600ff0577ac */ /* 0x000e640008000800 */
[----:B------:R-:W4:Y:S01]  /*1a050*/  LDL R87, [R1+0x14b4] ;  /* 0x0014b40001577983 */ /* 0x000f220000100800 */
[----:B0-----:R-:W-:-:S03]  /*1a060*/  IADD3 R16, P6, PT, R91, R8, RZ ;  /* 0x000000085b107210 */ /* 0x001fc60007fde0ff */
[----:B------:R-:W4:Y:S04]  /*1a070*/  LDL.LU R19, [R1+0xc] ;  /* 0x00000c0001137983 */ /* 0x000f280000300800 */
[----:B------:R-:W4:Y:S01]  /*1a080*/  LDL.LU R21, [R1+0x10] ;  /* 0x0000100001157983 */ /* 0x000f220000300800 */
[----:B------:R-:W-:-:S03]  /*1a090*/  @!P5 IMAD.IADD R6, R6, 0x1, -R9 ;  /* 0x000000010606d824 */ /* 0x000fc600078e0a09 */
[----:B------:R0:W-:Y:S01]  /*1a0a0*/  STL [R1+0xcc], R12 ;  /* 0x0000cc0c01007387 */ /* 0x0001e20000100800 */
[----:B--2---:R-:W-:-:S03]  /*1a0b0*/  LEA.HI.X.SX32 R17, R91, R5, 0x1, P6 ;  /* 0x000000055b117211 */ /* 0x004fc600030f0eff */
[----:B------:R2:W-:Y:S04]  /*1a0c0*/  STL [R1+0x500], R16 ;  /* 0x0005001001007387 */ /* 0x0005e80000100800 */
[----:B------:R2:W4:Y:S01]  /*1a0d0*/  @P0 LDG.E.U8 R23, desc[UR20][R16.64] ;  /* 0x0000001410170981 */ /* 0x000522000c1e1100 */
[----:B0-----:R-:W-:-:S05]  /*1a0e0*/  IADD3 R12, P3, PT, R92, R8, RZ ;  /* 0x000000085c0c7210 */ /* 0x001fca0007f7e0ff */
[----:B--2---:R-:W-:Y:S01]  /*1a0f0*/  @P0 IMAD.MOV.U32 R16, RZ, RZ, R12 ;  /* 0x000000ffff100224 */ /* 0x004fe200078e000c */
[----:B---3--:R-:W-:Y:S02]  /*1a100*/  ISETP.GE.AND P6, PT, R14, RZ, PT ;  /* 0x000000ff0e00720c */ /* 0x008fe40003fc6270 */
[----:B------:R-:W2:Y:S04]  /*1a110*/  LDL.LU R14, [R1+0x1814] ;  /* 0x00181400010e7983 */ /* 0x000ea80000300800 */
[----:B------:R-:W-:Y:S04]  /*1a120*/  STL [R1+0x540], R12 ;  /* 0x0005400c01007387 */ /* 0x000fe80000100800 */
[----:B------:R0:W-:Y:S01]  /*1a130*/  STL [R1+0x4fc], R17 ;  /* 0x0004fc1101007387 */ /* 0x0001e20000100800 */
[----:B----4-:R-:W-:-:S02]  /*1a140*/  ISETP.GE.AND P5, PT, R18, RZ, PT ;  /* 0x000000ff1200720c */ /* 0x010fc40003fa6270 */
[----:B------:R-:W-:-:S05]  /*1a150*/  LEA.HI.X.SX32 R18, R92, R5, 0x1, P3 ;  /* 0x000000055c127211 */ /* 0x000fca00018f0eff */
[----:B0-----:R-:W-:-:S05]  /*1a160*/  @P0 IMAD.MOV.U32 R17, RZ, RZ, R18 ;  /* 0x000000ffff110224 */ /* 0x001fca00078e0012 */
[----:B------:R0:W3:Y:S01]  /*1a170*/  @P0 LDG.E.U8 R11, desc[UR20][R16.64] ;  /* 0x00000014100b0981 */ /* 0x0000e2000c1e1100 */
[C---:B------:R-:W-:Y:S01]  /*1a180*/  ISETP.GT.U32.AND P2, PT, R9.reuse, R42, PT ;  /* 0x0000002a0900720c */ /* 0x040fe20003f44070 */
[----:B------:R-:W-:Y:S02]  /*1a190*/  IMAD.MOV.U32 R12, RZ, RZ, R22 ;  /* 0x000000ffff0c7224 */ /* 0x000fe400078e0016 */
[----:B------:R4:W-:Y:S01]  /*1a1a0*/  STL [R1+0x53c], R18 ;  /* 0x00053c1201007387 */ /* 0x0009e20000100800 */
[----:B------:R-:W-:Y:S01]  /*1a1b0*/  ISETP.GT.U32.AND P3, PT, R9, R93, PT ;  /* 0x0000005d0900720c */ /* 0x000fe20003f64070 */
[----:B------:R-:W-:Y:S02]  /*1a1c0*/  @!P6 IMAD.MOV R12, RZ, RZ, -R12 ;  /* 0x000000ffff0ce224 */ /* 0x000fe400078e0a0c */
[----:B----4-:R-:W4:Y:S06]  /*1a1d0*/  LDL R18, [R1+0x14cc] ;  /* 0x0014cc0001127983 */ /* 0x010f2c0000100800 */
[----:B------:R-:W-:Y:S01]  /*1a1e0*/  @!P2 IMAD.IADD R42, R42, 0x1, -R9 ;  /* 0x000000012a2aa824 */ /* 0x000fe200078e0a09 */
[----:B------:R-:W-:-:S04]  /*1a1f0*/  SEL R12, R47, R12, !P1 ;  /* 0x0000000c2f0c7207 */ /* 0x000fc80004800000 */
[----:B------:R-:W-:Y:S01]  /*1a200*/  ISETP.GT.U32.AND P6, PT, R9, R42, PT ;  /* 0x0000002a0900720c */ /* 0x000fe20003fc4070 */
[----:B------:R-:W-:Y:S02]  /*1a210*/  @!P3 IMAD.IADD R93, R93, 0x1, -R9 ;  /* 0x000000015d5db824 */ /* 0x000fe400078e0a09 */
[----:B------:R-:W-:Y:S01]  /*1a220*/  IMAD R12, R12, UR6, RZ ;  /* 0x000000060c0c7c24 */ /* 0x000fe2000f8e02ff */
[----:B------:R-:W-:Y:S01]  /*1a230*/  PRMT R20, RZ, 0x7610, R20 ;  /* 0x00007610ff147816 */ /* 0x000fe20000000014 */
[----:B------:R-:W0:Y:S01]  /*1a240*/  LDCU UR6, c[0x0][0x3b0] ;  /* 0x00007600ff0677ac */ /* 0x000e220008000800 */
[----:B------:R-:W-:-:S07]  /*1a250*/  ISETP.GE.AND P2, PT, R87, RZ, PT ;  /* 0x000000ff5700720c */ /* 0x000fce0003f46270 */
[----:B------:R-:W-:-:S06]  /*1a260*/  @!P6 IMAD.IADD R42, R42, 0x1, -R9 ;  /* 0x000000012a2ae824 */ /* 0x000fcc00078e0a09 */
[----:B------:R-:W-:Y:S01]  /*1a270*/  @!P2 IMAD.MOV R93, RZ, RZ, -R93 ;  /* 0x000000ffff5da224 */ /* 0x000fe200078e0a5d */
[----:B0-----:R-:W-:-:S04]  /*1a280*/  IADD3 R16, P2, PT, R12, R8, RZ ;  /* 0x000000080c107210 */ /* 0x001fc80007f5e0ff */
[----:B------:R-:W-:Y:S02]  /*1a290*/  LEA.HI.X.SX32 R17, R12, R5, 0x1, P2 ;  /* 0x000000050c117211 */ /* 0x000fe400010f0eff */
[----:B------:R-:W-:-:S03]  /*1a2a0*/  SEL R93, R47, R93, !P1 ;  /* 0x0000005d2f5d7207 */ /* 0x000fc60004800000 */
[----:B------:R0:W4:Y:S02]  /*1a2b0*/  @P0 LDG.E.U8 R20, desc[UR20][R16.64] ;  /* 0x0000001410140981 */ /* 0x000124000c1e1100 */
[----:B-1----:R-:W-:Y:S01]  /*1a2c0*/  IMAD R93, R93, UR5, RZ ;  /* 0x000000055d5d7c24 */ /* 0x002fe2000f8e02ff */
[----:B------:R-:W-:Y:S01]  /*1a2d0*/  PRMT R4, RZ, 0x7610, R4 ;  /* 0x00007610ff047816 */ /* 0x000fe20000000004 */
[----:B------:R-:W1:Y:S01]  /*1a2e0*/  LDCU UR5, c[0x0][0x3b0] ;  /* 0x00007600ff0577ac */ /* 0x000e620008000800 */
[----:B--2---:R-:W-:Y:S01]  /*1a2f0*/  PRMT R14, RZ, 0x7610, R14 ;  /* 0x00007610ff0e7816 */ /* 0x004fe2000000000e */
[----:B---3--:R2:W-:Y:S02]  /*1a300*/  STL [R1+0xc4], R11 ;  /* 0x0000c40b01007387 */ /* 0x0085e40000100800 */
[----:B--2---:R-:W-:-:S04]  /*1a310*/  IMAD.MOV.U32 R11, RZ, RZ, R6 ;  /* 0x000000ffff0b7224 */ /* 0x004fc800078e0006 */
[----:B------:R-:W-:-:S05]  /*1a320*/  @!P5 IMAD.MOV R11, RZ, RZ, -R11 ;  /* 0x000000ffff0bd224 */ /* 0x000fca00078e0a0b */
[----:B------:R-:W-:-:S05]  /*1a330*/  SEL R11, R47, R11, !P1 ;  /* 0x0000000b2f0b7207 */ /* 0x000fca0004800000 */
[----:B------:R-:W-:Y:S01]  /*1a340*/  IMAD R11, R11, UR4, RZ ;  /* 0x000000040b0b7c24 */ /* 0x000fe2000f8e02ff */
[----:B------:R2:W-:Y:S01]  /*1a350*/  STL [R1+0xc8], R23 ;  /* 0x0000c81701007387 */ /* 0x0005e20000100800 */
[----:B------:R-:W-:Y:S01]  /*1a360*/  IMAD.MOV.U32 R6, RZ, RZ, R13 ;  /* 0x000000ffff067224 */ /* 0x000fe200078e000d */
[----:B------:R-:W-:Y:S01]  /*1a370*/  ISETP.GT.U32.AND P5, PT, R9, R19, PT ;  /* 0x000000130900720c */ /* 0x000fe20003fa4070 */
[----:B------:R-:W3:Y:S01]  /*1a380*/  LDCU UR4, c[0x0][0x3b0] ;  /* 0x00007600ff0477ac */ /* 0x000ee20008000800 */
[----:B------:R-:W-:-:S04]  /*1a390*/  IADD3 R87, P6, PT, R11, R8, RZ ;  /* 0x000000080b577210 */ /* 0x000fc80007fde0ff */
[----:B------:R-:W-:Y:S01]  /*1a3a0*/  LEA.HI.X.SX32 R11, R11, R5, 0x1, P6 ;  /* 0x000000050b0b7211 */ /* 0x000fe200030f0eff */
[----:B--2---:R-:W2:Y:S04]  /*1a3b0*/  LDL R23, [R1+0x14e4] ;  /* 0x0014e40001177983 */ /* 0x004ea80000100800 */
[----:B------:R-:W3:Y:S04]  /*1a3c0*/  LDL.LU R13, [R1+0x1c] ;  /* 0x00001c00010d7983 */ /* 0x000ee80000300800 */
[----:B------:R0:W-:Y:S04]  /*1a3d0*/  STL [R1+0x580], R16 ;  /* 0x0005801001007387 */ /* 0x0001e80000100800 */
[----:B------:R-:W-:Y:S04]  /*1a3e0*/  STL [R1+0x5c0], R87 ;  /* 0x0005c05701007387 */ /* 0x000fe80000100800 */
[----:B------:R-:W3:Y:S01]  /*1a3f0*/  LDL R22, [R1+0x1510] ;  /* 0x0015100001167983 */ /* 0x000ee20000100800 */
[----:B0-----:R-:W-:-:S03]  /*1a400*/  @P0 IMAD.MOV.U32 R16, RZ, RZ, R87 ;  /* 0x000000ffff100224 */ /* 0x001fc600078e0057 */
[----:B------:R0:W-:Y:S02]  /*1a410*/  STL [R1+0x57c], R17 ;  /* 0x00057c1101007387 */ /* 0x0001e40000100800 */
[----:B0-----:R-:W-:-:S05]  /*1a420*/  @P0 IMAD.MOV.U32 R17, RZ, RZ, R11 ;  /* 0x000000ffff110224 */ /* 0x001fca00078e000b */
[----:B------:R0:W3:Y:S02]  /*1a430*/  @P0 LDG.E.U8 R14, desc[UR20][R16.64] ;  /* 0x00000014100e0981 */ /* 0x0000e4000c1e1100 */
[----:B0-----:R-:W-:-:S04]  /*1a440*/  IADD3 R16, P6, PT, R93, R8, RZ ;  /* 0x000000085d107210 */ /* 0x001fc80007fde0ff */
[----:B------:R-:W-:-:S05]  /*1a450*/  LEA.HI.X.SX32 R17, R93, R5, 0x1, P6 ;  /* 0x000000055d117211 */ /* 0x000fca00030f0eff */
[----:B------:R-:W3:Y:S01]  /*1a460*/  @P0 LDG.E.U8 R4, desc[UR20][R16.64] ;  /* 0x0000001410040981 */ /* 0x000ee2000c1e1100 */
[----:B------:R-:W-:Y:S01]  /*1a470*/  ISETP.GT.U32.AND P3, PT, R9, R21, PT ;  /* 0x000000150900720c */ /* 0x000fe20003f64070 */
[--C-:B------:R-:W-:Y:S01]  /*1a480*/  @!P5 IMAD.IADD R19, R19, 0x1, -R9.reuse ;  /* 0x000000011313d824 */ /* 0x100fe200078e0a09 */
[----:B----4-:R-:W-:Y:S02]  /*1a490*/  ISETP.GE.AND P2, PT, R18, RZ, PT ;  /* 0x000000ff1200720c */ /* 0x010fe40003f46270 */
[----:B------:R-:W4:Y:S02]  /*1a4a0*/  LDL.LU R18, [R1+0x18] ;  /* 0x0000180001127983 */ /* 0x000f240000300800 */
[----:B------:R-:W-:Y:S02]  /*1a4b0*/  ISETP.GT.U32.AND P5, PT, R9, R19, PT ;  /* 0x000000130900720c */ /* 0x000fe40003fa4070 */
[----:B------:R0:W-:Y:S05]  /*1a4c0*/  STL [R1+0x5bc], R11 ;  /* 0x0005bc0b01007387 */ /* 0x0001ea0000100800 */
[----:B------:R-:W-:-:S02]  /*1a4d0*/  @!P3 IMAD.IADD R21, R21, 0x1, -R9 ;  /* 0x000000011515b824 */ /* 0x000fc400078e0a09 */
[----:B0-----:R-:W-:-:S04]  /*1a4e0*/  IMAD.MOV.U32 R11, RZ, RZ, R42 ;  /* 0x000000ffff0b7224 */ /* 0x001fc800078e002a */
[----:B------:R-:W-:Y:S01]  /*1a4f0*/  @!P2 IMAD.MOV R11, RZ, RZ, -R11 ;  /* 0x000000ffff0ba224 */ /* 0x000fe200078e0a0b */
[----:B------:R0:W-:Y:S01]  /*1a500*/  STL [R1+0xc0], R20 ;  /* 0x0000c01401007387 */ /* 0x0001e20000100800 */
[----:B------:R-:W-:-:S03]  /*1a510*/  @!P5 IMAD.IADD R19, R19, 0x1, -R9 ;  /* 0x000000011313d824 */ /* 0x000fc600078e0a09 */
[----:B------:R-:W-:Y:S01]  /*1a520*/  SEL R11, R47, R11, !P1 ;  /* 0x0000000b2f0b7207 */ /* 0x000fe20004800000 */
[----:B------:R-:W-:Y:S01]  /*1a530*/  IMAD.MOV.U32 R12, RZ, RZ, R19 ;  /* 0x000000ffff0c7224 */ /* 0x000fe200078e0013 */
[----:B0-----:R-:W4:Y:S03]  /*1a540*/  LDL.LU R20, [R1+0x14] ;  /* 0x0000140001147983 */ /* 0x001f260000300800 */
[----:B------:R-:W-:Y:S01]  /*1a550*/  IMAD R11, R11, UR7, RZ ;  /* 0x000000070b0b7c24 */ /* 0x000fe2000f8e02ff */
[----:B------:R-:W-:Y:S01]  /*1a560*/  PRMT R3, RZ, 0x7610, R3 ;  /* 0x00007610ff037816 */ /* 0x000fe20000000003 */
[----:B------:R-:W0:Y:S01]  /*1a570*/  LDCU UR7, c[0x0][0x3b0] ;  /* 0x00007600ff0777ac */ /* 0x000e220008000800 */
[----:B------:R-:W4:Y:S01]  /*1a580*/  LDL.LU R87, [R1+0x1810] ;  /* 0x0018100001577983 */ /* 0x000f220000300800 */
[----:B--2---:R-:W-:-:S13]  /*1a590*/  ISETP.GE.AND P3, PT, R23, RZ, PT ;  /* 0x000000ff1700720c */ /* 0x004fda0003f66270 */
[----:B------:R-:W-:Y:S01]  /*1a5a0*/  @!P3 IMAD.MOV R12, RZ, RZ, -R12 ;  /* 0x000000ffff0cb224 */ /* 0x000fe200078e0a0c */
[----:B---3--:R-:W-:Y:S01]  /*1a5b0*/  ISETP.GE.AND P5, PT, R22, RZ, PT ;  /* 0x000000ff1600720c */ /* 0x008fe20003fa6270 */
[----:B------:R2:W-:Y:S04]  /*1a5c0*/  STL [R1+0xa0], R14 ;  /* 0x0000a00e01007387 */ /* 0x0005e80000100800 */
[----:B--2---:R-:W2:Y:S04]  /*1a5d0*/  LDL.LU R14, [R1+0x180c] ;  /* 0x00180c00010e7983 */ /* 0x004ea80000300800 */
[----:B------:R-:W3:Y:S04]  /*1a5e0*/  LDL.LU R42, [R1+0x1808] ;  /* 0x00180800012a7983 */ /* 0x000ee80000300800 */
[----:B------:R-:W-:Y:S04]  /*1a5f0*/  STL [R1+0x600], R16 ;  /* 0x0006001001007387 */ /* 0x000fe80000100800 */
[----:B------:R-:W-:Y:S04]  /*1a600*/  STL [R1+0x5fc], R17 ;  /* 0x0005fc1101007387 */ /* 0x000fe80000100800 */
[----:B------:R-:W2:Y:S04]  /*1a610*/  LDL.LU R19, [R1+0x20] ;  /* 0x0000200001137983 */ /* 0x000ea80000300800 */
[----:B------:R0:W-:Y:S04]  /*1a620*/  STL [R1+0x1794], R4 ;  /* 0x0017940401007387 */ /* 0x0001e80000100800 */
[----:B------:R-:W2:Y:S01]  /*1a630*/  LDL R22, [R1+0x152c] ;  /* 0x00152c0001167983 */ /* 0x000ea20000100800 */
[----:B0-----:R-:W-:-:S04]  /*1a640*/  IADD3 R4, P3, PT, R11, R8, RZ ;  /* 0x000000080b047210 */ /* 0x001fc80007f7e0ff */
[----:B------:R-:W-:Y:S01]  /*1a650*/  LEA.HI.X.SX32 R16, R11, R5, 0x1, P3 ;  /* 0x000000050b107211 */ /* 0x000fe200018f0eff */
[----:B------:R-:W-:Y:S04]  /*1a660*/  STL [R1+0x640], R4 ;  /* 0x0006400401007387 */ /* 0x000fe80000100800 */
[----:B------:R0:W-:Y:S01]  /*1a670*/  STL [R1+0x63c], R16 ;  /* 0x00063c1001007387 */ /* 0x0001e20000100800 */
[----:B------:R-:W-:Y:S02]  /*1a680*/  @P0 IMAD.MOV.U32 R17, RZ, RZ, R16 ;  /* 0x000000ffff110224 */ /* 0x000fe400078e0010 */
[----:B0-----:R-:W-:Y:S01]  /*1a690*/  @P0 IMAD.MOV.U32 R16, RZ, RZ, R4 ;  /* 0x000000ffff100224 */ /* 0x001fe200078e0004 */
[----:B------:R-:W-:Y:S01]  /*1a6a0*/  ISETP.GT.U32.AND P2, PT, R9, R21, PT ;  /* 0x000000150900720c */ /* 0x000fe20003f44070 */
[----:B------:R-:W2:Y:S04]  /*1a6b0*/  LDL R4, [R1+0x1574] ;  /* 0x0015740001047983 */ /* 0x000ea80000100800 */
[----:B------:R0:W2:Y:S01]  /*1a6c0*/  @P0 LDG.E.U8 R3, desc[UR20][R16.64] ;  /* 0x0000001410030981 */ /* 0x0000a2000c1e1100 */
[----:B------:R-:W-:-:S07]  /*1a6d0*/  SEL R12, R47, R12, !P1 ;  /* 0x0000000c2f0c7207 */ /* 0x000fce0004800000 */
[----:B------:R-:W-:Y:S02]  /*1a6e0*/  @!P2 IMAD.IADD R21, R21, 0x1, -R9 ;  /* 0x000000011515a824 */ /* 0x000fe400078e0a09 */
[----:B------:R-:W-:Y:S01]  /*1a6f0*/  IMAD R12, R12, UR4, RZ ;  /* 0x000000040c0c7c24 */ /* 0x000fe2000f8e02ff */
[----:B------:R-:W-:Y:S01]  /*1a700*/  PRMT R2, RZ, 0x7610, R2 ;  /* 0x00007610ff027816 */ /* 0x000fe20000000002 */
[----:B------:R-:W-:Y:S01]  /*1a710*/  IMAD.MOV.U32 R11, RZ, RZ, R21 ;  /* 0x000000ffff0b7224 */ /* 0x000fe200078e0015 */
[----:B------:R-:W-:Y:S01]  /*1a720*/  ISETP.GT.U32.AND P6, PT, R9, R13, PT ;  /* 0x0000000d0900720c */ /* 0x000fe20003fc4070 */
[----:B------:R-:W1:Y:S02]  /*1a730*/  LDCU UR4, c[0x0][0x3b0] ;  /* 0x00007600ff0477ac */ /* 0x000e640008000800 */
[----:B------:R-:W-:Y:S01]  /*1a740*/  @!P5 IMAD.MOV R11, RZ, RZ, -R11 ;  /* 0x000000ffff0bd224 */ /* 0x000fe200078e0a0b */
[----:B------:R-:W-:-:S04]  /*1a750*/  IADD3 R21, P5, PT, R12, R8, RZ ;  /* 0x000000080c157210 */ /* 0x000fc80007fbe0ff */
[----:B0-----:R-:W-:Y:S01]  /*1a760*/  LEA.HI.X.SX32 R17, R12, R5, 0x1, P5 ;  /* 0x000000050c117211 */ /* 0x001fe200028f0eff */
[----:B------:R-:W-:-:S05]  /*1a770*/  @P0 IMAD.MOV.U32 R16, RZ, RZ, R21 ;  /* 0x000000ffff100224 */ /* 0x000fca00078e0015 */
[----:B------:R0:W3:Y:S01]  /*1a780*/  @P0 LDG.E.U8 R2, desc[UR20][R16.64] ;  /* 0x0000001410020981 */ /* 0x0000e2000c1e1100 */
[----:B------:R-:W-:Y:S01]  /*1a790*/  @!P6 IMAD.IADD R13, R13, 0x1, -R9 ;  /* 0x000000010d0de824 */ /* 0x000fe200078e0a09 */
[----:B----4-:R-:W-:Y:S02]  /*1a7a0*/  ISETP.GT.U32.AND P6, PT, R9, R20, PT ;  /* 0x000000140900720c */ /* 0x010fe40003fc4070 */
[----:B------:R-:W-:-:S05]  /*1a7b0*/  SEL R11, R47, R11, !P1 ;  /* 0x0000000b2f0b7207 */ /* 0x000fca0004800000 */
[----:B-1----:R-:W-:Y:S01]  /*1a7c0*/  IMAD R11, R11, UR5, RZ ;  /* 0x000000050b0b7c24 */ /* 0x002fe2000f8e02ff */
[----:B------:R-:W-:Y:S01]  /*1a7d0*/  PRMT R93, RZ, 0x7610, R93 ;  /* 0x00007610ff5d7816 */ /* 0x000fe2000000005d */
[----:B------:R-:W1:Y:S04]  /*1a7e0*/  LDCU UR5, c[0x0][0x3b0] ;  /* 0x00007600ff0577ac */ /* 0x000e680008000800 */
[----:B------:R-:W-:Y:S01]  /*1a7f0*/  @!P6 IMAD.IADD R20, R20, 0x1, -R9 ;  /* 0x000000011414e824 */ /* 0x000fe200078e0a09 */
[----:B------:R-:W-:-:S04]  /*1a800*/  IADD3 R23, P6, PT, R11, R8, RZ ;  /* 0x000000080b177210 */ /* 0x000fc80007fde0ff */
[----:B------:R-:W-:Y:S01]  /*1a810*/  LEA.HI.X.SX32 R11, R11, R5, 0x1, P6 ;  /* 0x000000050b0b7211 */ /* 0x000fe200030f0eff */
[----:B0-----:R-:W-:Y:S01]  /*1a820*/  @P0 IMAD.MOV.U32 R16, RZ, RZ, R23 ;  /* 0x000000ffff100224 */ /* 0x001fe200078e0017 */
[----:B--2---:R0:W-:Y:S04]  /*1a830*/  STL [R1+0x1798], R3 ;  /* 0x0017980301007387 */ /* 0x0041e80000100800 */
[----:B0-----:R-:W2:Y:S04]  /*1a840*/  LDL.LU R3, [R1+0x2c] ;  /* 0x00002c0001037983 */ /* 0x001ea80000300800 */
[----:B------:R0:W-:Y:S04]  /*1a850*/  STL [R1+0x680], R21 ;  /* 0x0006801501007387 */ /* 0x0001e80000100800 */
[----:B------:R-:W4:Y:S01]  /*1a860*/  LDL R12, [R1+0x1558] ;  /* 0x00155800010c7983 */ /* 0x000f220000100800 */
[----:B------:R-:W-:-:S03]  /*1a870*/  ISETP.GE.AND P5, PT, R22, RZ, PT ;  /* 0x000000ff1600720c */ /* 0x000fc60003fa6270 */
[----:B------:R-:W2:Y:S04]  /*1a880*/  LDL R22, [R1+0x15a8] ;  /* 0x0015a80001167983 */ /* 0x000ea80000100800 */
[----:B------:R1:W-:Y:S01]  /*1a890*/  STL [R1+0x67c], R17 ;  /* 0x00067c1101007387 */ /* 0x0003e20000100800 */
[C---:B------:R-:W-:Y:S02]  /*1a8a0*/  ISETP.GT.U32.AND P2, PT, R9.reuse, R18, PT ;  /* 0x000000120900720c */ /* 0x040fe40003f44070 */
[----:B------:R-:W-:Y:S01]  /*1a8b0*/  ISETP.GT.U32.AND P3, PT, R9, R13, PT ;  /* 0x0000000d0900720c */ /* 0x000fe20003f64070 */
[----:B0-----:R-:W2:Y:S01]  /*1a8c0*/  LDL.LU R21, [R1+0x28] ;  /* 0x0000280001157983 */ /* 0x001ea20000300800 */
[----:B-1----:R-:W-:-:S05]  /*1a8d0*/  @P0 IMAD.MOV.U32 R17, RZ, RZ, R11 ;  /* 0x000000ffff110224 */ /* 0x002fca00078e000b */
[----:B------:R0:W2:Y:S04]  /*1a8e0*/  @P0 LDG.E.U8 R93, desc[UR20][R16.64] ;  /* 0x00000014105d0981 */ /* 0x0000a8000c1e1100 */
[----:B------:R-:W-:-:S05]  /*1a8f0*/  @!P2 IMAD.IADD R18, R18, 0x1, -R9 ;  /* 0x000000011212a824 */ /* 0x000fca00078e0a09 */
[----:B------:R-:W-:Y:S01]  /*1a900*/  ISETP.GT.U32.AND P2, PT, R9, R18, PT ;  /* 0x000000120900720c */ /* 0x000fe20003f44070 */
[----:B------:R-:W-:Y:S01]  /*1a910*/  @!P3 IMAD.IADD R13, R13, 0x1, -R9 ;  /* 0x000000010d0db824 */ /* 0x000fe200078e0a09 */
[----:B------:R-:W-:Y:S01]  /*1a920*/  STL [R1+0x6c0], R23 ;  /* 0x0006c01701007387 */ /* 0x000fe20000100800 */
[----:B------:R-:W-:-:S10]  /*1a930*/  ISETP.GT.U32.AND P6, PT, R9, R20, PT ;  /* 0x000000140900720c */ /* 0x000fd40003fc4070 */
[--C-:B------:R-:W-:Y:S01]  /*1a940*/  @!P2 IMAD.IADD R18, R18, 0x1, -R9.reuse ;  /* 0x000000011212a824 */ /* 0x100fe200078e0a09 */
[----:B---3--:R-:W-:Y:S04]  /*1a950*/  STL [R1+0x179c], R2 ;  /* 0x00179c0201007387 */ /* 0x008fe80000100800 */
[----:B------:R1:W-:Y:S02]  /*1a960*/  STL [R1+0x6bc], R11 ;  /* 0x0006bc0b01007387 */ /* 0x0003e40000100800 */
[----:B-1----:R-:W-:Y:S02]  /*1a970*/  IMAD.MOV.U32 R11, RZ, RZ, R18 ;  /* 0x000000ffff0b7224 */ /* 0x002fe400078e0012 */
[----:B------:R-:W-:Y:S01]  /*1a980*/  @!P6 IMAD.IADD R20, R20, 0x1, -R9 ;  /* 0x000000011414e824 */ /* 0x000fe200078e0a09 */
[----:B------:R-:W-:-:S02]  /*1a990*/  ISETP.GT.U32.AND P3, PT, R9, R19, PT ;  /* 0x000000130900720c */ /* 0x000fc40003f64070 */
[----:B------:R-:W-:-:S11]  /*1a9a0*/  PRMT R92, RZ, 0x7610, R92 ;  /* 0x00007610ff5c7816 */ /* 0x000fd6000000005c */
[----:B------:R-:W-:-:S05]  /*1a9b0*/  @!P3 IMAD.IADD R19, R19, 0x1, -R9 ;  /* 0x000000011313b824 */ /* 0x000fca00078e0a09 */
[----:B------:R-:W-:Y:S02]  /*1a9c0*/  ISETP.GT.U32.AND P3, PT, R9, R19, PT ;  /* 0x000000130900720c */ /* 0x000fe40003f64070 */
[----:B------:R-:W-:-:S11]  /*1a9d0*/  PRMT R91, RZ, 0x7610, R91 ;  /* 0x00007610ff5b7816 */ /* 0x000fd6000000005b */
[----:B------:R-:W-:Y:S01]  /*1a9e0*/  @!P3 IMAD.IADD R19, R19, 0x1, -R9 ;  /* 0x000000011313b824 */ /* 0x000fe200078e0a09 */
[----:B----4-:R-:W-:Y:S01]  /*1a9f0*/  ISETP.GE.AND P2, PT, R12, RZ, PT ;  /* 0x000000ff0c00720c */ /* 0x010fe20003f46270 */
[----:B------:R-:W-:Y:S02]  /*1aa00*/  IMAD.MOV.U32 R12, RZ, RZ, R13 ;  /* 0x000000ffff0c7224 */ /* 0x000fe400078e000d */
[----:B------:R-:W3:Y:S02]  /*1aa10*/  LDL.LU R13, [R1+0x1804] ;  /* 0x00180400010d7983 */ /* 0x000ee40000300800 */
[----:B------:R-:W-:Y:S01]  /*1aa20*/  @!P5 IMAD.MOV R12, RZ, RZ, -R12 ;  /* 0x000000ffff0cd224 */ /* 0x000fe200078e0a0c */
[----:B------:R-:W-:Y:S01]  /*1aa30*/  ISETP.GE.AND P5, PT, R4, RZ, PT ;  /* 0x000000ff0400720c */ /* 0x000fe20003fa6270 */
[----:B------:R-:W4:Y:S06]  /*1aa40*/  LDL.LU R23, [R1+0x30] ;  /* 0x0000300001177983 */ /* 0x000f2c0000300800 */
[----:B------:R-:W-:Y:S01]  /*1aa50*/  @!P2 IMAD.MOV R11, RZ, RZ, -R11 ;  /* 0x000000ffff0ba224 */ /* 0x000fe200078e0a0b */
[----:B--2---:R-:W-:-:S02]  /*1aa60*/  ISETP.GT.U32.AND P2, PT, R9, R3, PT ;  /* 0x000000030900720c */ /* 0x004fc40003f44070 */
[C---:B0-----:R-:W-:Y:S02]  /*1aa70*/  SEL R16, R47.reuse, R12, !P1 ;  /* 0x0000000c2f107207 */ /* 0x041fe40004800000 */
[----:B------:R-:W-:Y:S01]  /*1aa80*/  SEL R11, R47, R11, !P1 ;  /* 0x0000000b2f0b7207 */ /* 0x000fe20004800000 */
[----:B------:R-:W-:Y:S02]  /*1aa90*/  IMAD.MOV.U32 R12, RZ, RZ, R20 ;  /* 0x000000ffff0c7224 */ /* 0x000fe400078e0014 */
[----:B------:R-:W-:Y:S01]  /*1aaa0*/  IMAD R17, R16, UR4, RZ ;  /* 0x0000000410117c24 */ /* 0x000fe2000f8e02ff */
[----:B------:R-:W-:Y:S01]  /*1aab0*/  ISETP.GT.U32.AND P3, PT, R9, R21, PT ;  /* 0x000000150900720c */ /* 0x000fe20003f64070 */
[----:B------:R-:W-:Y:S01]  /*1aac0*/  IMAD R16, R11, UR5, RZ ;  /* 0x000000050b107c24 */ /* 0x000fe2000f8e02ff */
[----:B------:R-:W-:Y:S01]  /*1aad0*/  STL [R1+0x17a0], R93 ;  /* 0x0017a05d01007387 */ /* 0x000fe20000100800 */
[----:B------:R-:W-:Y:S01]  /*1aae0*/  @!P5 IMAD.MOV R12, RZ, RZ, -R12 ;  /* 0x000000ffff0cd224 */ /* 0x000fe200078e0a0c */
[-C--:B------:R-:W-:Y:S01]  /*1aaf0*/  IADD3 R20, P5, PT, R17, R8.reuse, RZ ;  /* 0x0000000811147210 */ /* 0x080fe20007fbe0ff */
[----:B------:R-:W-:Y:S01]  /*1ab00*/  @!P2 IMAD.IADD R3, R3, 0x1, -R9 ;  /* 0x000000010303a824 */ /* 0x000fe200078e0a09 */
[C---:B------:R-:W-:Y:S01]  /*1ab10*/  IADD3 R2, P2, PT, R16.reuse, R8, RZ ;  /* 0x0000000810027210 */ /* 0x040fe20007f5e0ff */
[----:B------:R-:W2:Y:S01]  /*1ab20*/  LDL.LU R18, [R1+0x38] ;  /* 0x0000380001127983 */ /* 0x000ea20000300800 */
[-C--:B------:R-:W-:Y:S01]  /*1ab30*/  LEA.HI.X.SX32 R17, R17, R5.reuse, 0x1, P5 ;  /* 0x0000000511117211 */ /* 0x080fe200028f0eff */
[----:B------:R-:W-:Y:S01]  /*1ab40*/  IMAD.MOV.U32 R11, RZ, RZ, R19 ;  /* 0x000000ffff0b7224 */ /* 0x000fe200078e0013 */
[----:B------:R-:W-:Y:S01]  /*1ab50*/  LEA.HI.X.SX32 R4, R16, R5, 0x1, P2 ;  /* 0x0000000510047211 */ /* 0x000fe200010f0eff */
[----:B------:R-:W-:Y:S01]  /*1ab60*/  @P0 IMAD.MOV.U32 R16, RZ, RZ, R20 ;  /* 0x000000ffff100224 */ /* 0x000fe200078e0014 */
[----:B------:R-:W2:Y:S01]  /*1ab70*/  LDL R19, [R1+0x1630] ;  /* 0x0016300001137983 */ /* 0x000ea20000100800 */
[----:B------:R-:W-:Y:S01]  /*1ab80*/  ISETP.GE.AND P6, PT, R22, RZ, PT ;  /* 0x000000ff1600720c */ /* 0x000fe20003fc6270 */
[----:B------:R-:W-:Y:S01]  /*1ab90*/  @!P3 IMAD.IADD R21, R21, 0x1, -R9 ;  /* 0x000000011515b824 */ /* 0x000fe200078e0a09 */
[----:B------:R-:W-:Y:S01]  /*1aba0*/  PRMT R90, RZ, 0x7610, R90 ;  /* 0x00007610ff5a7816 */ /* 0x000fe2000000005a */
[----:B------:R0:W2:Y:S01]  /*1abb0*/  @P0 LDG.E.U8 R92, desc[UR20][R16.64] ;  /* 0x00000014105c0981 */ /* 0x0000a2000c1e1100 */
[----:B------:R-:W-:Y:S01]  /*1abc0*/  PRMT R89, RZ, 0x7610, R89 ;  /* 0x00007610ff597816 */ /* 0x000fe20000000059 */
[----:B------:R-:W1:Y:S02]  /*1abd0*/  LDCU UR4, c[0x0][0x3b0] ;  /* 0x00007600ff0477ac */ /* 0x000e640008000800 */
[----:B------:R-:W-:Y:S01]  /*1abe0*/  STL [R1+0x708], R20 ;  /* 0x0007081401007387 */ /* 0x000fe20000100800 */
[----:B------:R-:W1:Y:S03]  /*1abf0*/  LDCU UR5, c[0x0][0x3b0] ;  /* 0x00007600ff0577ac */ /* 0x000e660008000800 */
[----:B------:R-:W-:Y:S01]  /*1ac00*/  STL [R1+0x748], R2 ;  /* 0x0007480201007387 */ /* 0x000fe20000100800 */
[----:B0-----:R-:W-:-:S03]  /*1ac10*/  @P0 IMAD.MOV.U32 R16, RZ, RZ, R2 ;  /* 0x000000ffff100224 */ /* 0x001fc600078e0002 */
[----:B------:R0:W-:Y:S01]  /*1ac20*/  STL [R1+0x6fc], R17 ;  /* 0x0006fc1101007387 */ /* 0x0001e20000100800 */
[----:B------:R-:W-:-:S03]  /*1ac30*/  SEL R12, R47, R12, !P1 ;  /* 0x0000000c2f0c7207 */ /* 0x000fc60004800000 */
[----:B------:R-:W3:Y:S01]  /*1ac40*/  LDL R22, [R1+0x15cc] ;  /* 0x0015cc0001167983 */ /* 0x000ee20000100800 */
[----:B0-----:R-:W-:-:S05]  /*1ac50*/  @P0 IMAD.MOV.U32 R17, RZ, RZ, R4 ;  /* 0x000000ffff110224 */ /* 0x001fca00078e0004 */
[----:B------:R0:W3:Y:S01]  /*1ac60*/  @P0 LDG.E.U8 R91, desc[UR20][R16.64] ;  /* 0x00000014105b0981 */ /* 0x0000e2000c1e1100 */
[----:B------:R-:W-:Y:S01]  /*1ac70*/  IMAD R12, R12, UR6, RZ ;  /* 0x000000060c0c7c24 */ /* 0x000fe2000f8e02ff */
[----:B------:R-:W-:Y:S01]  /*1ac80*/  PRMT R88, RZ, 0x7610, R88 ;  /* 0x00007610ff587816 */ /* 0x000fe20000000058 */
[----:B------:R-:W-:Y:S01]  /*1ac90*/  @!P6 IMAD.MOV R11, RZ, RZ, -R11 ;  /* 0x000000ffff0be224 */ /* 0x000fe200078e0a0b */
[----:B------:R0:W-:Y:S01]  /*1aca0*/  STL [R1+0x744], R4 ;  /* 0x0007440401007387 */ /* 0x0001e20000100800 */
[----:B------:R-:W-:Y:S01]  /*1acb0*/  ISETP.GT.U32.AND P6, PT, R9, R3, PT ;  /* 0x000000030900720c */ /* 0x000fe20003fc4070 */
[----:B------:R-:W0:Y:S02]  /*1acc0*/  LDCU UR6, c[0x0][0x3b0] ;  /* 0x00007600ff0677ac */ /* 0x000e240008000800 */
[----:B------:R-:W-:-:S05]  /*1acd0*/  SEL R11, R47, R11, !P1 ;  /* 0x0000000b2f0b7207 */ /* 0x000fca0004800000 */
[----:B------:R-:W-:Y:S01]  /*1ace0*/  IMAD R11, R11, UR7, RZ ;  /* 0x000000070b0b7c24 */ /* 0x000fe2000f8e02ff */
[----:B------:R-:W-:Y:S01]  /*1acf0*/  PRMT R87, RZ, 0x7610, R87 ;  /* 0x00007610ff577816 */ /* 0x000fe20000000057 */
[----:B------:R-:W0:Y:S03]  /*1ad00*/  LDCU UR7, c[0x0][0x3b0] ;  /* 0x00007600ff0777ac */ /* 0x000e260008000800 */
[----:B------:R-:W-:Y:S01]  /*1ad10*/  @!P6 IMAD.IADD R3, R3, 0x1, -R9 ;  /* 0x000000010303e824 */ /* 0x000fe200078e0a09 */
[----:B------:R-:W-:-:S04]  /*1ad20*/  IADD3 R2, P6, PT, R11, R8, RZ ;  /* 0x000000080b027210 */ /* 0x000fc80007fde0ff */
[----:B------:R-:W-:Y:S01]  /*1ad30*/  LEA.HI.X.SX32 R11, R11, R5, 0x1, P6 ;  /* 0x000000050b0b7211 */ /* 0x000fe200030f0eff */
[----:B--2---:R2:W-:Y:S04]  /*1ad40*/  STL [R1+0x17a4], R92 ;  /* 0x0017a45c01007387 */ /* 0x0045e80000100800 */
[----:B0-----:R-:W4:Y:S04]  /*1ad50*/  LDL R4, [R1+0x1658] ;  /* 0x0016580001047983 */ /* 0x001f280000100800 */
[----:B------:R-:W4:Y:S01]  /*1ad60*/  LDL.LU R20, [R1+0x3c] ;  /* 0x00003c0001147983 */ /* 0x000f220000300800 */
[----:B--2---:R-:W-:-:S04]  /*1ad70*/  IADD3 R92, P3, PT, R12, R8, RZ ;  /* 0x000000080c5c7210 */ /* 0x004fc80007f7e0ff */
[----:B------:R-:W-:Y:S01]  /*1ad80*/  LEA.HI.X.SX32 R93, R12, R5, 0x1, P3 ;  /* 0x000000050c5d7211 */ /* 0x000fe200018f0eff */
[----:B------:R-:W-:-:S04]  /*1ad90*/  @P0 IMAD.MOV.U32 R16, RZ, RZ, R92 ;  /* 0x000000ffff100224 */ /* 0x000fc800078e005c */
[----:B------:R-:W-:-:S05]  /*1ada0*/  @P0 IMAD.MOV.U32 R17, RZ, RZ, R93 ;  /* 0x000000ffff110224 */ /* 0x000fca00078e005d */
[----:B------:R0:W2:Y:S01]  /*1adb0*/  @P0 LDG.E.U8 R90, desc[UR20][R16.64] ;  /* 0x00000014105a0981 */ /* 0x0000a2000c1e1100 */
[----:B------:R-:W-:-:S03]  /*1adc0*/  ISETP.GE.AND P3, PT, R19, RZ, PT ;  /* 0x000000ff1300720c */ /* 0x000fc60003f66270 */
[----:B---3--:R-:W-:Y:S01]  /*1add0*/  STL [R1+0x17a8], R91 ;  /* 0x0017a85b01007387 */ /* 0x008fe20000100800 */
[----:B0-----:R-:W-:Y:S02]  /*1ade0*/  @P0 IMAD.MOV.U32 R16, RZ, RZ, R2 ;  /* 0x000000ffff100224 */ /* 0x001fe400078e0002 */
[----:B------:R-:W-:Y:S01]  /*1adf0*/  @P0 IMAD.MOV.U32 R17, RZ, RZ, R11 ;  /* 0x000000ffff110224 */ /* 0x000fe200078e000b */
[----:B------:R-:W-:Y:S04]  /*1ae00*/  STL [R1+0x788], R92 ;  /* 0x0007885c01007387 */ /* 0x000fe80000100800 */
[----:B------:R-:W-:Y:S04]  /*1ae10*/  STL [R1+0x7c8], R2 ;  /* 0x0007c80201007387 */ /* 0x000fe80000100800 */
[----:B------:R-:W-:Y:S04]  /*1ae20*/  STL [R1+0x784], R93 ;  /* 0x0007845d01007387 */ /* 0x000fe80000100800 */
[----:B------:R1:W3:Y:S04]  /*1ae30*/  @P0 LDG.E.U8 R89, desc[UR20][R16.64] ;  /* 0x0000001410590981 */ /* 0x0002e8000c1e1100 */
[----:B------:R-:W3:Y:S01]  /*1ae40*/  LDL R19, [R1+0x15f0] ;  /* 0x0015f00001137983 */ /* 0x000ee20000100800 */
[----:B----4-:R-:W-:-:S02]  /*1ae50*/  ISETP.GT.U32.AND P5, PT, R9, R23, PT ;  /* 0x000000170900720c */ /* 0x010fc40003fa4070 */
[----:B------:R-:W-:Y:S02]  /*1ae60*/  ISETP.GT.U32.AND P2, PT, R9, R18, PT ;  /* 0x000000120900720c */ /* 0x000fe40003f44070 */
[----:B------:R-:W-:-:S09]  /*1ae70*/  ISETP.GE.AND P6, PT, R22, RZ, PT ;  /* 0x000000ff1600720c */ /* 0x000fd20003fc6270 */
[--C-:B------:R-:W-:Y:S01]  /*1ae80*/  @!P5 IMAD.IADD R23, R23, 0x1, -R9.reuse ;  /* 0x000000011717d824 */ /* 0x100fe200078e0a09 */
[----:B------:R-:W-:Y:S01]  /*1ae90*/  ISETP.GT.U32.AND P5, PT, R9, R21, PT ;  /* 0x000000150900720c */ /* 0x000fe20003fa4070 */
[----:B------:R-:W-:Y:S02]  /*1aea0*/  @!P2 IMAD.IADD R18, R18, 0x1, -R9 ;  /* 0x000000011212a824 */ /* 0x000fe400078e0a09 */
[----:B------:R-:W-:-:S03]  /*1aeb0*/  IMAD.MOV.U32 R12, RZ, RZ, R3 ;  /* 0x000000ffff0c7224 */ /* 0x000fc600078e0003 */
[----:B------:R-:W-:Y:S01]  /*1aec0*/  ISETP.GT.U32.AND P2, PT, R9, R18, PT ;  /* 0x000000120900720c */ /* 0x000fe20003f44070 */
[----:B------:R-:W-:-:S06]  /*1aed0*/  @!P3 IMAD.MOV R12, RZ, RZ, -R12 ;  /* 0x000000ffff0cb224 */ /* 0x000fcc00078e0a0c */
[----:B------:R-:W-:Y:S01]  /*1aee0*/  @!P5 IMAD.IADD R21, R21, 0x1, -R9 ;  /* 0x000000011515d824 */ /* 0x000fe200078e0a09 */
[----:B------:R-:W-:Y:S02]  /*1aef0*/  ISETP.GT.U32.AND P5, PT, R9, R23, PT ;  /* 0x000000170900720c */ /* 0x000fe40003fa4070 */
[----:B------:R-:W-:-:S05]  /*1af00*/  SEL R12, R47, R12, !P1 ;  /* 0x0000000c2f0c7207 */ /* 0x000fca0004800000 */
[----:B-1----:R-:W-:Y:S01]  /*1af10*/  IMAD R16, R12, UR4, RZ ;  /* 0x000000040c107c24 */ /* 0x002fe2000f8e02ff */
[----:B------:R-:W-:Y:S01]  /*1af20*/  PRMT R86, RZ, 0x7610, R86 ;  /* 0x00007610ff567816 */ /* 0x000fe20000000056 */
[--C-:B------:R-:W-:Y:S01]  /*1af30*/  @!P2 IMAD.IADD R18, R18, 0x1, -R9.reuse ;  /* 0x000000011212a824 */ /* 0x100fe200078e0a09 */
[----:B------:R-:W0:Y:S03]  /*1af40*/  LDCU UR4, c[0x0][0x3b0] ;  /* 0x00007600ff0477ac */ /* 0x000e260008000800 */
[----:B------:R-:W-:-:S04]  /*1af50*/  @!P5 IMAD.IADD R23, R23, 0x1, -R9 ;  /* 0x000000011717d824 */ /* 0x000fc800078e0a09 */
[----:B------:R-:W-:Y:S01]  /*1af60*/  IMAD.MOV.U32 R12, RZ, RZ, R23 ;  /* 0x000000ffff0c7224 */ /* 0x000fe200078e0017 */
[----:B------:R-:W-:Y:S01]  /*1af70*/  ISETP.GT.U32.AND P3, PT, R9, R20, PT ;  /* 0x000000140900720c */ /* 0x000fe20003f64070 */
[----:B--2---:R-:W-:Y:S04]  /*1af80*/  STL [R1+0x17ac], R90 ;  /* 0x0017ac5a01007387 */ /* 0x004fe80000100800 */
[----:B------:R1:W-:Y:S08]  /*1af90*/  STL [R1+0x7c4], R11 ;  /* 0x0007c40b01007387 */ /* 0x0003f00000100800 */
[----:B------:R-:W-:Y:S01]  /*1afa0*/  @!P3 IMAD.IADD R20, R20, 0x1, -R9 ;  /* 0x000000011414b824 */ /* 0x000fe200078e0a09 */
[----:B------:R-:W2:Y:S01]  /*1afb0*/  LDL.LU R22, [R1+0x44] ;  /* 0x0000440001167983 */ /* 0x000ea20000300800 */
[----:B-1----:R-:W-:-:S04]  /*1afc0*/  IMAD.MOV.U32 R11, RZ, RZ, R21 ;  /* 0x000000ffff0b7224 */ /* 0x002fc800078e0015 */
[----:B------:R-:W-:-:S05]  /*1afd0*/  @!P6 IMAD.MOV R11, RZ, RZ, -R11 ;  /* 0x000000ffff0be224 */ /* 0x000fca00078e0a0b */
[----:B------:R-:W-:Y:S02]  /*1afe0*/  SEL R11, R47, R11, !P1 ;  /* 0x0000000b2f0b7207 */ /* 0x000fe40004800000 */
[----:B------:R-:W-:-:S03]  /*1aff0*/  ISETP.GE.AND P6, PT, R4, RZ, PT ;  /* 0x000000ff0400720c */ /* 0x000fc60003fc6270 */
[----:B------:R-:W-:Y:S01]  /*1b000*/  IMAD R11, R11, UR5, RZ ;  /* 0x000000050b0b7c24 */ /* 0x000fe2000f8e02ff */
[CC--:B------:R-:W-:Y:S01]  /*1b010*/  IADD3 R4, P2, PT, R16.reuse, R8.reuse, RZ ;  /* 0x0000000810047210 */ /* 0x0c0fe20007f5e0ff */
[----:B---3--:R-:W-:Y:S01]  /*1b020*/  STL [R1+0x17b0], R89 ;  /* 0x0017b05901007387 */ /* 0x008fe20000100800 */
[----:B------:R-:W-:Y:S01]  /*1b030*/  ISETP.GE.AND P5, PT, R19, RZ, PT ;  /* 0x000000ff1300720c */ /* 0x000fe20003fa6270 */
[----:B------:R-:W1:Y:S01]  /*1b040*/  LDCU UR5, c[0x0][0x3b0] ;  /* 0x00007600ff0577ac */ /* 0x000e620008000800 */
[----:B------:R-:W-:Y:S01]  /*1b050*/  IADD3 R2, P3, PT, R11, R8, RZ ;  /* 0x000000080b027210 */ /* 0x000fe20007f7e0ff */
[----:B------:R-:W3:Y:S01]  /*1b060*/  LDL R21, [R1+0x1598] ;  /* 0x0015980001157983 */ /* 0x000ee20000100800 */
[----:B------:R-:W-:-:S03]  /*1b070*/  LEA.HI.X.SX32 R16, R16, R5, 0x1, P2 ;  /* 0x0000000510107211 */ /* 0x000fc600010f0eff */
[----:B------:R-:W4:Y:S04]  /*1b080*/  LDL.LU R19, [R1+0x4c] ;  /* 0x00004c0001137983 */ /* 0x000f280000300800 */
[----:B------:R-:W3:Y:S01]  /*1b090*/  LDL.LU R23, [R1+0x50] ;  /* 0x0000500001177983 */ /* 0x000ee20000300800 */
[----:B------:R-:W-:-:S03]  /*1b0a0*/  @P0 IMAD.MOV.U32 R17, RZ, RZ, R16 ;  /* 0x000000ffff110224 */ /* 0x000fc600078e0010 */
[----:B------:R-:W-:Y:S04]  /*1b0b0*/  STL [R1+0x808], R4 ;  /* 0x0008080401007387 */ /* 0x000fe80000100800 */
[----:B------:R-:W-:Y:S04]  /*1b0c0*/  STL [R1+0x848], R2 ;  /* 0x0008480201007387 */ /* 0x000fe80000100800 */
[----:B------:R0:W-:Y:S02]  /*1b0d0*/  STL [R1+0x804], R16 ;  /* 0x0008041001007387 */ /* 0x0001e40000100800 */
[----:B0-----:R-:W-:-:S05]  /*1b0e0*/  @P0 IMAD.MOV.U32 R16, RZ, RZ, R4 ;  /* 0x000000ffff100224 */ /* 0x001fca00078e0004 */
[----:B------:R0:W3:Y:S01]  /*1b0f0*/  @P0 LDG.E.U8 R88, desc[UR20][R16.64] ;  /* 0x0000001410580981 */ /* 0x0000e2000c1e1100 */
[----:B------:R-:W-:Y:S01]  /*1b100*/  LEA.HI.X.SX32 R3, R11, R5, 0x1, P3 ;  /* 0x000000050b037211 */ /* 0x000fe200018f0eff */
[----:B------:R-:W-:-:S05]  /*1b110*/  @!P6 IMAD.MOV R12, RZ, RZ, -R12 ;  /* 0x000000ffff0ce224 */ /* 0x000fca00078e0a0c */
[----:B------:R-:W-:Y:S01]  /*1b120*/  SEL R12, R47, R12, !P1 ;  /* 0x0000000c2f0c7207 */ /* 0x000fe20004800000 */
[----:B0-----:R-:W-:Y:S02]  /*1b130*/  @P0 IMAD.MOV.U32 R16, RZ, RZ, R2 ;  /* 0x000000ffff100224 */ /* 0x001fe400078e0002 */
[----:B------:R-:W-:-:S05]  /*1b140*/  @P0 IMAD.MOV.U32 R17, RZ, RZ, R3 ;  /* 0x000000ffff110224 */ /* 0x000fca00078e0003 */
[----:B------:R0:W4:Y:S02]  /*1b150*/  @P0 LDG.E.U8 R87, desc[UR20][R16.64] ;  /* 0x0000001410570981 */ /* 0x000124000c1e1100 */
[----:B0-----:R-:W-:Y:S01]  /*1b160*/  IMAD R16, R12, UR6, RZ ;  /* 0x000000060c107c24 */ /* 0x001fe2000f8e02ff */
[----:B--2---:R-:W-:Y:S01]  /*1b170*/  ISETP.GT.U32.AND P2, PT, R9, R22, PT ;  /* 0x000000160900720c */ /* 0x004fe20003f44070 */
[----:B---3--:R-:W-:-:S12]  /*1b180*/  STL [R1+0x17b4], R88 ;  /* 0x0017b45801007387 */ /* 0x008fd80000100800 */
[----:B------:R-:W-:Y:S01]  /*1b190*/  @!P2 IMAD.IADD R22, R22, 0x1, -R9 ;  /* 0x000000011616a824 */ /* 0x000fe200078e0a09 */
[----:B------:R-:W-:Y:S01]  /*1b1a0*/  ISETP.GT.U32.AND P6, PT, R9, R20, PT ;  /* 0x000000140900720c */ /* 0x000fe20003fc4070 */
[----:B------:R-:W-:Y:S01]  /*1b1b0*/  IMAD.MOV.U32 R11, RZ, RZ, R18 ;  /* 0x000000ffff0b7224 */ /* 0x000fe200078e0012 */
[----:B------:R0:W-:Y:S01]  /*1b1c0*/  STL [R1+0x844], R3 ;  /* 0x0008440301007387 */ /* 0x0001e20000100800 */
[----:B------:R-:W-:Y:S01]  /*1b1d0*/  ISETP.GE.AND P3, PT, R21, RZ, PT ;  /* 0x000000ff1500720c */ /* 0x000fe20003f66270 */
[----:B------:R-:W2:Y:S01]  /*1b1e0*/  LDCU UR6, c[0x0][0x3b0] ;  /* 0x00007600ff0677ac */ /* 0x000ea20008000800 */
[----:B------:R-:W-:Y:S01]  /*1b1f0*/  @!P5 IMAD.MOV R11, RZ, RZ, -R11 ;  /* 0x000000ffff0bd224 */ /* 0x000fe200078e0a0b */
[----:B------:R-:W3:Y:S01]  /*1b200*/  LDL R18, [R1+0x1620] ;  /* 0x0016200001127983 */ /* 0x000ee20000100800 */
[----:B0-----:R-:W-:-:S04]  /*1b210*/  IADD3 R3, P2, PT, R16, R8, RZ ;  /* 0x0000000810037210 */ /* 0x001fc80007f5e0ff */
[----:B------:R-:W-:Y:S01]  /*1b220*/  LEA.HI.X.SX32 R4, R16, R5, 0x1, P2 ;  /* 0x0000000510047211 */ /* 0x000fe200010f0eff */
[----:B------:R-:W-:-:S04]  /*1b230*/  @P0 IMAD.MOV.U32 R16, RZ, RZ, R3 ;  /* 0x000000ffff100224 */ /* 0x000fc800078e0003 */
[----:B------:R-:W-:-:S05]  /*1b240*/  @P0 IMAD.MOV.U32 R17, RZ, RZ, R4 ;  /* 0x000000ffff110224 */ /* 0x000fca00078e0004 */
[----:B------:R0:W2:Y:S01]  /*1b250*/  @P0 LDG.E.U8 R86, desc[UR20][R16.64] ;  /* 0x0000001410560981 */ /* 0x0000a2000c1e1100 */
[----:B------:R-:W-:Y:S01]  /*1b260*/  SEL R12, R47, R11, !P1 ;  /* 0x0000000b2f0c7207 */ /* 0x000fe20004800000 */
[----:B------:R-:W-:-:S04]  /*1b270*/  @!P6 IMAD.IADD R20, R20, 0x1, -R9 ;  /* 0x000000011414e824 */ /* 0x000fc800078e0a09 */
[----:B------:R-:W-:Y:S02]  /*1b280*/  IMAD.MOV.U32 R11, RZ, RZ, R20 ;  /* 0x000000ffff0b7224 */ /* 0x000fe400078e0014 */
[----:B------:R-:W-:Y:S01]  /*1b290*/  IMAD R12, R12, UR7, RZ ;  /* 0x000000070c0c7c24 */ /* 0x000fe2000f8e02ff */
[----:B----4-:R-:W-:Y:S01]  /*1b2a0*/  STL [R1+0x17b8], R87 ;  /* 0x0017b85701007387 */ /* 0x010fe20000100800 */
[----:B------:R-:W-:Y:S01]  /*1b2b0*/  @!P3 IMAD.MOV R11, RZ, RZ, -R11 ;  /* 0x000000ffff0bb224 */ /* 0x000fe200078e0a0b */
[----:B------:R-:W-:Y:S01]  /*1b2c0*/  ISETP.GT.U32.AND P5, PT, R9, R19, PT ;  /* 0x000000130900720c */ /* 0x000fe20003fa4070 */
[----:B------:R-:W4:Y:S01]  /*1b2d0*/  LDCU UR7, c[0x0][0x3b0] ;  /* 0x00007600ff0777ac */ /* 0x000f220008000800 */
[----:B------:R-:W-:Y:S01]  /*1b2e0*/  IADD3 R2, P3, PT, R12, R8, RZ ;  /* 0x000000080c027210 */ /* 0x000fe20007f7e0ff */
[----:B------:R-:W4:Y:S01]  /*1b2f0*/  LDL.LU R21, [R1+0x48] ;  /* 0x0000480001157983 */ /* 0x000f220000300800 */
[----:B------:R-:W-:-:S03]  /*1b300*/  SEL R11, R47, R11, !P1 ;  /* 0x0000000b2f0b7207 */ /* 0x000fc60004800000 */
[----:B------:R1:W-:Y:S01]  /*1b310*/  STL [R1+0x888], R3 ;  /* 0x0008880301007387 */ /* 0x0003e20000100800 */
[----:B------:R-:W-:Y:S01]  /*1b320*/  PRMT R85, RZ, 0x7610, R85 ;  /* 0x00007610ff557816 */ /* 0x000fe20000000055 */
[----:B0-----:R-:W-:Y:S01]  /*1b330*/  @P0 IMAD.MOV.U32 R16, RZ, RZ, R2 ;  /* 0x000000ffff100224 */ /* 0x001fe200078e0002 */
[----:B-1----:R-:W-:Y:S01]  /*1b340*/  LEA.HI.X.SX32 R3, R12, R5, 0x1, P3 ;  /* 0x000000050c037211 */ /* 0x002fe200018f0eff */
[----:B------:R-:W-:Y:S01]  /*1b350*/  IMAD R12, R11, UR4, RZ ;  /* 0x000000040b0c7c24 */ /* 0x000fe2000f8e02ff */
[----:B------:R-:W-:Y:S01]  /*1b360*/  STL [R1+0x884], R4 ;  /* 0x0008840401007387 */ /* 0x000fe20000100800 */
[----:B------:R-:W-:Y:S01]  /*1b370*/  @!P5 IMAD.IADD R19, R19, 0x1, -R9 ;  /* 0x000000011313d824 */ /* 0x000fe200078e0a09 */
[----:B------:R-:W-:Y:S01]  /*1b380*/  PRMT R84, RZ, 0x7610, R84 ;  /* 0x00007610ff547816 */ /* 0x000fe20000000054 */
[----:B------:R-:W-:Y:S01]  /*1b390*/  @P0 IMAD.MOV.U32 R17, RZ, RZ, R3 ;  /* 0x000000ffff110224 */ /* 0x000fe200078e0003 */
[----:B------:R-:W4:Y:S01]  /*1b3a0*/  LDL R93, [R1+0x1680] ;  /* 0x00168000015d7983 */ /* 0x000f220000100800 */
[----:B------:R-:W-:Y:S01]  /*1b3b0*/  ISETP.GT.U32.AND P2, PT, R9, R22, PT ;  /* 0x000000160900720c */ /* 0x000fe20003f44070 */
[----:B------:R-:W0:Y:S02]  /*1b3c0*/  LDCU UR4, c[0x0][0x3b0] ;  /* 0x00007600ff0477ac */ /* 0x000e240008000800 */
[----:B------:R1:W4:Y:S04]  /*1b3d0*/  @P0 LDG.E.U8 R85, desc[UR20][R16.64] ;  /* 0x0000001410550981 */ /* 0x000328000c1e1100 */
[----:B------:R1:W-:Y:S02]  /*1b3e0*/  STL [R1+0x8c8], R2 ;  /* 0x0008c80201007387 */ /* 0x0003e40000100800 */
[----:B-1----:R-:W-:-:S05]  /*1b3f0*/  IADD3 R2, P5, PT, R12, R8, RZ ;  /* 0x000000080c027210 */ /* 0x002fca0007fbe0ff */
[----:B------:R-:W-:Y:S01]  /*1b400*/  @P0 IMAD.MOV.U32 R16, RZ, RZ, R2 ;  /* 0x000000ffff100224 */ /* 0x000fe200078e0002 */
[----:B--2---:R-:W-:Y:S04]  /*1b410*/  STL [R1+0x17bc], R86 ;  /* 0x0017bc5601007387 */ /* 0x004fe80000100800 */
[----:B------:R1:W-:Y:S01]  /*1b420*/  STL [R1+0x8c4], R3 ;  /* 0x0008c40301007387 */ /* 0x0003e20000100800 */
[----:B------:R-:W-:Y:S02]  /*1b430*/  ISETP.GT.U32.AND P6, PT, R9, R23, PT ;  /* 0x000000170900720c */ /* 0x000fe40003fc4070 */
[----:B---3--:R-:W-:Y:S01]  /*1b440*/  ISETP.GE.AND P3, PT, R18, RZ, PT ;  /* 0x000000ff1200720c */ /* 0x008fe20003f66270 */
[----:B------:R-:W-:Y:S01]  /*1b450*/  @!P2 IMAD.IADD R22, R22, 0x1, -R9 ;  /* 0x000000011616a824 */ /* 0x000fe200078e0a09 */
[----:B------:R-:W2:Y:S01]  /*1b460*/  LDL R4, [R1+0x168c] ;  /* 0x00168c0001047983 */ /* 0x000ea20000100800 */
[----:B-1----:R-:W-:-:S02]  /*1b470*/  LEA.HI.X.SX32 R3, R12, R5, 0x1, P5 ;  /* 0x000000050c037211 */ /* 0x002fc400028f0eff */
[----:B------:R-:W-:Y:S01]  /*1b480*/  IMAD.MOV.U32 R11, RZ, RZ, R22 ;  /* 0x000000ffff0b7224 */ /* 0x000fe200078e0016 */
[----:B------:R-:W3:Y:S02]  /*1b490*/  LDL.LU R20, [R1+0x40] ;  /* 0x0000400001147983 */ /* 0x000ee40000300800 */
[----:B------:R-:W-:-:S03]  /*1b4a0*/  @P0 IMAD.MOV.U32 R17, RZ, RZ, R3 ;  /* 0x000000ffff110224 */ /* 0x000fc600078e0003 */
[----:B------:R-:W-:Y:S01]  /*1b4b0*/  @!P6 IMAD.IADD R23, R23, 0x1, -R9 ;  /* 0x000000011717e824 */ /* 0x000fe200078e0a09 */
[C---:B------:R-:W-:Y:S01]  /*1b4c0*/  ISETP.GT.U32.AND P2, PT, R9.reuse, R19, PT ;  /* 0x000000130900720c */ /* 0x040fe20003f44070 */
[----:B------:R-:W-:Y:S01]  /*1b4d0*/  @!P3 IMAD.MOV R11, RZ, RZ, -R11 ;  /* 0x000000ffff0bb224 */ /* 0x000fe200078e0a0b */
[----:B------:R1:W2:Y:S02]  /*1b4e0*/  @P0 LDG.E.U8 R84, desc[UR20][R16.64] ;  /* 0x0000001410540981 */ /* 0x0002a4000c1e1100 */
[----:B------:R-:W-:Y:S02]  /*1b4f0*/  ISETP.GT.U32.AND P6, PT, R9, R23, PT ;  /* 0x000000170900720c */ /* 0x000fe40003fc4070 */
[----:B------:R-:W-:Y:S01]  /*1b500*/  SEL R11, R47, R11, !P1 ;  /* 0x0000000b2f0b7207 */ /* 0x000fe20004800000 */
[----:B------:R-:W3:Y:S04]  /*1b510*/  LDL.LU R18, [R1+0x34] ;  /* 0x0000340001127983 */ /* 0x000ee80000300800 */
[----:B------:R-:W-:Y:S01]  /*1b520*/  IMAD R11, R11, UR5, RZ ;  /* 0x000000050b0b7c24 */ /* 0x000fe2000f8e02ff */
[----:B------:R-:W-:Y:S01]  /*1b530*/  PRMT R83, RZ, 0x7610, R83 ;  /* 0x00007610ff537816 */ /* 0x000fe20000000053 */
[--C-:B------:R-:W-:Y:S01]  /*1b540*/  @!P2 IMAD.IADD R19, R19, 0x1, -R9.reuse ;  /* 0x000000011313a824 */ /* 0x100fe200078e0a09 */
[----:B----4-:R-:W-:Y:S01]  /*1b550*/  ISETP.GT.U32.AND P3, PT, R9, R21, PT ;  /* 0x000000150900720c */ /* 0x010fe20003f64070 */
[----:B------:R-:W4:Y:S01]  /*1b560*/  LDCU UR5, c[0x0][0x3b0] ;  /* 0x00007600ff0577ac */ /* 0x000f220008000800 */
[----:B------:R-:W-:Y:S01]  /*1b570*/  STL [R1+0x17c0], R85 ;  /* 0x0017c05501007387 */ /* 0x000fe20000100800 */
[----:B------:R-:W-:-:S03]  /*1b580*/  @!P6 IMAD.IADD R23, R23, 0x1, -R9 ;  /* 0x000000011717e824 */ /* 0x000fc600078e0a09 */
[----:B------:R-:W4:Y:S04]  /*1b590*/  LDL R22, [R1+0x169c] ;  /* 0x00169c0001167983 */ /* 0x000f280000100800 */
[----:B------:R0:W-:Y:S04]  /*1b5a0*/  STL [R1+0x908], R2 ;  /* 0x0009080201007387 */ /* 0x0001e80000100800 */
[----:B------:R1:W-:Y:S01]  /*1b5b0*/  STL [R1+0x904], R3 ;  /* 0x0009040301007387 */ /* 0x0003e20000100800 */
[----:B0-----:R-:W-:-:S04]  /*1b5c0*/  IADD3 R2, P6, PT, R11, R8, RZ ;  /* 0x000000080b027210 */ /* 0x001fc80007fde0ff */
[----:B-1----:R-:W-:Y:S01]  /*1b5d0*/  LEA.HI.X.SX32 R3, R11, R5, 0x1, P6 ;  /* 0x000000050b037211 */ /* 0x002fe200030f0eff */
[----:B------:R-:W-:-:S04]  /*1b5e0*/  @P0 IMAD.MOV.U32 R16, RZ, RZ, R2 ;  /* 0x000000ffff100224 */ /* 0x000fc800078e0002 */
[----:B------:R-:W-:Y:S02]  /*1b5f0*/  @P0 IMAD.MOV.U32 R17, RZ, RZ, R3 ;  /* 0x000000ffff110224 */ /* 0x000fe400078e0003 */
[----:B------:R-:W-:-:S03]  /*1b600*/  IMAD.MOV.U32 R12, RZ, RZ, R19 ;  /* 0x000000ffff0c7224 */ /* 0x000fc600078e0013 */
[----:B------:R0:W4:Y:S04]  /*1b610*/  @P0 LDG.E.U8 R83, desc[UR20][R16.64] ;  /* 0x0000001410530981 */ /* 0x000128000c1e1100 */
[----:B--2---:R-:W-:Y:S04]  /*1b620*/  STL [R1+0x17c4], R84 ;  /* 0x0017c45401007387 */ /* 0x004fe80000100800 */
[----:B------:R-:W2:Y:S01]  /*1b630*/  LDL.LU R19, [R1+0x24] ;  /* 0x0000240001137983 */ /* 0x000ea20000300800 */
[----:B------:R-:W-:Y:S02]  /*1b640*/  ISETP.GE.AND P5, PT, R93, RZ, PT ;  /* 0x000000ff5d00720c */ /* 0x000fe40003fa6270 */
[----:B------:R-:W-:Y:S01]  /*1b650*/  ISETP.GE.AND P2, PT, R4, RZ, PT ;  /* 0x000000ff0400720c */ /* 0x000fe20003f46270 */
[----:B------:R-:W-:-:S02]  /*1b660*/  @!P3 IMAD.IADD R21, R21, 0x1, -R9 ;  /* 0x000000011515b824 */ /* 0x000fc400078e0a09 */
[----:B------:R-:W-:-:S03]  /*1b670*/  IMAD.MOV.U32 R11, RZ, RZ, R23 ;  /* 0x000000ffff0b7224 */ /* 0x000fc600078e0017 */
[C---:B------:R-:W-:Y:S02]  /*1b680*/  ISETP.GT.U32.AND P6, PT, R9.reuse, R21, PT ;  /* 0x000000150900720c */ /* 0x040fe40003fc4070 */
[----:B---3--:R-:W-:-:S03]  /*1b690*/  ISETP.GT.U32.AND P3, PT, R9, R20, PT ;  /* 0x000000140900720c */ /* 0x008fc60003f64070 */
[----:B------:R-:W-:Y:S02]  /*1b6a0*/  @!P5 IMAD.MOV R12, RZ, RZ, -R12 ;  /* 0x000000ffff0cd224 */ /* 0x000fe400078e0a0c */
[----:B------:R-:W-:Y:S01]  /*1b6b0*/  @!P2 IMAD.MOV R11, RZ, RZ, -R11 ;  /* 0x000000ffff0ba224 */ /* 0x000fe200078e0a0b */
[----:B----4-:R-:W-:Y:S02]  /*1b6c0*/  ISETP.GE.AND P2, PT, R22, RZ, PT ;  /* 0x000000ff1600720c */ /* 0x010fe40003f46270 */
[C---:B------:R-:W-:Y:S02]  /*1b6d0*/  SEL R12, R47.reuse, R12, !P1 ;  /* 0x0000000c2f0c7207 */ /* 0x040fe40004800000 */
[----:B------:R-:W-:Y:S01]  /*1b6e0*/  SEL R11, R47, R11, !P1 ;  /* 0x0000000b2f0b7207 */ /* 0x000fe20004800000 */
[----:B------:R-:W-:Y:S02]  /*1b6f0*/  @!P6 IMAD.IADD R21, R21, 0x1, -R9 ;  /* 0x000000011515e824 */ /* 0x000fe400078e0a09 */
[----:B0-----:R-:W-:Y:S01]  /*1b700*/  IMAD R16, R12, UR4, RZ ;  /* 0x000000040c107c24 */ /* 0x001fe2000f8e02ff */
[----:B------:R0:W-:Y:S01]  /*1b710*/  STL [R1+0x948], R2 ;  /* 0x0009480201007387 */ /* 0x0001e20000100800 */
[----:B------:R-:W-:-:S02]  /*1b720*/  IMAD R12, R11, UR6, RZ ;  /* 0x000000060b0c7c24 */ /* 0x000fc4000f8e02ff */
[----:B------:R-:W-:Y:S01]  /*1b730*/  @!P3 IMAD.IADD R20, R20, 0x1, -R9 ;  /* 0x000000011414b824 */ /* 0x000fe200078e0a09 */
[----:B------:R1:W-:Y:S01]  /*1b740*/  STL [R1+0x944], R3 ;  /* 0x0009440301007387 */ /* 0x0003e20000100800 */
[----:B------:R-:W-:Y:S01]  /*1b750*/  IMAD.MOV.U32 R11, RZ, RZ, R21 ;  /* 0x000000ffff0b7224 */ /* 0x000fe200078e0015 */
[-C--:B------:R-:W-:Y:S01]  /*1b760*/  IADD3 R4, P6, PT, R16, R8.reuse, RZ ;  /* 0x0000000810047210 */ /* 0x080fe20007fde0ff */
[----:B------:R-:W3:Y:S01]  /*1b770*/  LDCU UR4, c[0x0][0x3b0] ;  /* 0x00007600ff0477ac */ /* 0x000ee20008000800 */
[----:B------:R-:W4:Y:S01]  /*1b780*/  LDL R23, [R1+0x16a8] ;  /* 0x0016a80001177983 */ /* 0x000f220000100800 */
[----:B0-----:R-:W-:Y:S01]  /*1b790*/  IADD3 R2, P3, PT, R12, R8, RZ ;  /* 0x000000080c027210 */ /* 0x001fe20007f7e0ff */
[----:B------:R-:W-:Y:S01]  /*1b7a0*/  @!P2 IMAD.MOV R11, RZ, RZ, -R11 ;  /* 0x000000ffff0ba224 */ /* 0x000fe200078e0a0b */
[-C--:B------:R-:W-:Y:S01]  /*1b7b0*/  LEA.HI.X.SX32 R16, R16, R5.reuse, 0x1, P6 ;  /* 0x0000000510107211 */ /* 0x080fe200030f0eff */
[----:B------:R-:W0:Y:S01]  /*1b7c0*/  LDCU UR6, c[0x0][0x3b0] ;  /* 0x00007600ff0677ac */ /* 0x000e220008000800 */
[----:B-1----:R-:W-:Y:S01]  /*1b7d0*/  LEA.HI.X.SX32 R3, R12, R5, 0x1, P3 ;  /* 0x000000050c037211 */ /* 0x002fe200018f0eff */
[----:B------:R-:W-:Y:S01]  /*1b7e0*/  STL [R1+0x17c8], R83 ;  /* 0x0017c85301007387 */ /* 0x000fe20000100800 */
[----:B------:R-:W-:-:S03]  /*1b7f0*/  SEL R11, R47, R11, !P1 ;  /* 0x0000000b2f0b7207 */ /* 0x000fc60004800000 */
[----:B------:R-:W3:Y:S01]  /*1b800*/  LDL R22, [R1+0x16b0] ;  /* 0x0016b00001167983 */ /* 0x000ee20000100800 */
[----:B------:R-:W-:Y:S01]  /*1b810*/  PRMT R82, RZ, 0x7610, R82 ;  /* 0x00007610ff527816 */ /* 0x000fe20000000052 */
[----:B------:R-:W-:Y:S02]  /*1b820*/  @P0 IMAD.MOV.U32 R17, RZ, RZ, R16 ;  /* 0x000000ffff110224 */ /* 0x000fe400078e0010 */
[----:B------:R-:W-:Y:S04]  /*1b830*/  STL [R1+0x988], R4 ;  /* 0x0009880401007387 */ /* 0x000fe80000100800 */
[----:B------:R-:W-:Y:S01]  /*1b840*/  STL [R1+0x9c8], R2 ;  /* 0x0009c80201007387 */ /* 0x000fe20000100800 */
[----:B------:R-:W-:Y:S01]  /*1b850*/  IMAD R11, R11, UR5, RZ ;  /* 0x000000050b0b7c24 */ /* 0x000fe2000f8e02ff */
[----:B------:R-:W-:Y:S01]  /*1b860*/  PRMT R81, RZ, 0x7610, R81 ;  /* 0x00007610ff517816 */ /* 0x000fe20000000051 */
[----:B------:R-:W1:Y:S01]  /*1b870*/  LDCU UR5, c[0x0][0x3b0] ;  /* 0x00007600ff0577ac */ /* 0x000e620008000800 */
[----:B------:R0:W-:Y:S02]  /*1b880*/  STL [R1+0x984], R16 ;  /* 0x0009841001007387 */ /* 0x0001e40000100800 */
[----:B0-----:R-:W-:-:S05]  /*1b890*/  @P0 IMAD.MOV.U32 R16, RZ, RZ, R4 ;  /* 0x000000ffff100224 */ /* 0x001fca00078e0004 */
[----:B------:R0:W3:Y:S01]  /*1b8a0*/  @P0 LDG.E.U8 R82, desc[UR20][R16.64] ;  /* 0x0000001410520981 */ /* 0x0000e2000c1e1100 */
[----:B------:R-:W-:Y:S01]  /*1b8b0*/  PRMT R80, RZ, 0x7610, R80 ;  /* 0x00007610ff507816 */ /* 0x000fe20000000050 */
[----:B0-----:R-:W-:Y:S02]  /*1b8c0*/  @P0 IMAD.MOV.U32 R16, RZ, RZ, R2 ;  /* 0x000000ffff100224 */ /* 0x001fe400078e0002 */
[----:B------:R-:W-:-:S05]  /*1b8d0*/  @P0 IMAD.MOV.U32 R17, RZ, RZ, R3 ;  /* 0x000000ffff110224 */ /* 0x000fca00078e0003 */
[----:B------:R0:W3:Y:S01]  /*1b8e0*/  @P0 LDG.E.U8 R81, desc[UR20][R16.64] ;  /* 0x0000001410510981 */ /* 0x0000e2000c1e1100 */
[----:B--2---:R-:W-:-:S13]  /*1b8f0*/  ISETP.GT.U32.AND P3, PT, R9, R19, PT ;  /* 0x000000130900720c */ /* 0x004fda0003f64070 */
[----:B------:R-:W-:Y:S01]  /*1b900*/  @!P3 IMAD.IADD R19, R19, 0x1, -R9 ;  /* 0x000000011313b824 */ /* 0x000fe200078e0a09 */
[----:B------:R-:W-:-:S04]  /*1b910*/  IADD3 R2, P3, PT, R11, R8, RZ ;  /* 0x000000080b027210 */ /* 0x000fc80007f7e0ff */
[----:B------:R-:W-:Y:S01]  /*1b920*/  LEA.HI.X.SX32 R4, R11, R5, 0x1, P3 ;  /* 0x000000050b047211 */ /* 0x000fe200018f0eff */
[----:B0-----:R-:W-:-:S04]  /*1b930*/  @P0 IMAD.MOV.U32 R16, RZ, RZ, R2 ;  /* 0x000000ffff100224 */ /* 0x001fc800078e0002 */
[----:B------:R-:W-:-:S05]  /*1b940*/  @P0 IMAD.MOV.U32 R17, RZ, RZ, R4 ;  /* 0x000000ffff110224 */ /* 0x000fca00078e0004 */
[----:B------:R0:W2:Y:S01]  /*1b950*/  @P0 LDG.E.U8 R80, desc[UR20][R16.64] ;  /* 0x0000001410500981 */ /* 0x0000a2000c1e1100 */
[----:B------:R-:W-:-:S13]  /*1b960*/  ISETP.GT.U32.AND P5, PT, R9, R18, PT ;  /* 0x000000120900720c */ /* 0x000fda0003fa4070 */
[----:B------:R-:W-:Y:S01]  /*1b970*/  @!P5 IMAD.IADD R18, R18, 0x1, -R9 ;  /* 0x000000011212d824 */ /* 0x000fe200078e0a09 */
[----:B------:R-:W-:-:S04]  /*1b980*/  ISETP.GT.U32.AND P5, PT, R9, R20, PT ;  /* 0x000000140900720c */ /* 0x000fc80003fa4070 */
[C---:B------:R-:W-:Y:S02]  /*1b990*/  ISETP.GT.U32.AND P2, PT, R9.reuse, R18, PT ;  /* 0x000000120900720c */ /* 0x040fe40003f44070 */
[----:B------:R-:W-:-:S07]  /*1b9a0*/  ISETP.GT.U32.AND P6, PT, R9, R13, PT ;  /* 0x0000000d0900720c */ /* 0x000fce0003fc4070 */
[----:B------:R-:W-:Y:S01]  /*1b9b0*/  @!P5 IMAD.IADD R20, R20, 0x1, -R9 ;  /* 0x000000011414d824 */ /* 0x000fe200078e0a09 */
[----:B----4-:R-:W-:-:S03]  /*1b9c0*/  ISETP.GE.AND P5, PT, R23, RZ, PT ;  /* 0x000000ff1700720c */ /* 0x010fc60003fa6270 */
[--C-:B------:R-:W-:Y:S01]  /*1b9d0*/  @!P2 IMAD.IADD R18, R18, 0x1, -R9.reuse ;  /* 0x000000011212a824 */ /* 0x100fe200078e0a09 */
[----:B---3--:R-:W-:Y:S01]  /*1b9e0*/  ISETP.GE.AND P2, PT, R22, RZ, PT ;  /* 0x000000ff1600720c */ /* 0x008fe20003f46270 */
[----:B------:R-:W-:Y:S01]  /*1b9f0*/  IMAD.MOV.U32 R12, RZ, RZ, R20 ;  /* 0x000000ffff0c7224 */ /* 0x000fe200078e0014 */
[----:B------:R-:W-:Y:S01]  /*1ba00*/  ISETP.GT.U32.AND P3, PT, R9, R19, PT ;  /* 0x000000130900720c */ /* 0x000fe20003f64070 */
[----:B------:R-:W-:Y:S02]  /*1ba10*/  @!P6 IMAD.IADD R13, R13, 0x1, -R9 ;  /* 0x000000010d0de824 */ /* 0x000fe400078e0a09 */
[----:B------:R-:W-:-:S04]  /*1ba20*/  IMAD.MOV.U32 R11, RZ, RZ, R18 ;  /* 0x000000ffff0b7224 */ /* 0x000fc800078e0012 */
[----:B------:R-:W-:Y:S01]  /*1ba30*/  @!P5 IMAD.MOV R12, RZ, RZ, -R12 ;  /* 0x000000ffff0cd224 */ /* 0x000fe200078e0a0c */
[----:B------:R3:W-:Y:S01]  /*1ba40*/  STL [R1+0x9c4], R3 ;  /* 0x0009c40301007387 */ /* 0x0007e20000100800 */
[----:B------:R-:W-:Y:S02]  /*1ba50*/  ISETP.GT.U32.AND P5, PT, R9, R13, PT ;  /* 0x0000000d0900720c */ /* 0x000fe40003fa4070 */
[----:B------:R-:W-:Y:S01]  /*1ba60*/  @!P2 IMAD.MOV R11, RZ, RZ, -R11 ;  /* 0x000000ffff0ba224 */ /* 0x000fe200078e0a0b */
[----:B------:R-:W-:Y:S01]  /*1ba70*/  STL [R1+0x17cc], R82 ;  /* 0x0017cc5201007387 */ /* 0x000fe20000100800 */
[----:B------:R-:W-:-:S03]  /*1ba80*/  SEL R12, R47, R12, !P1 ;  /* 0x0000000c2f0c7207 */ /* 0x000fc60004800000 */
[----:B------:R-:W4:Y:S01]  /*1ba90*/  LDL R21, [R1+0x16c0] ;  /* 0x0016c00001157983 */ /* 0x000f220000100800 */
[----:B------:R-:W-:Y:S01]  /*1baa0*/  SEL R11, R47, R11, !P1 ;  /* 0x0000000b2f0b7207 */ /* 0x000fe20004800000 */
[----:B0-----:R-:W-:Y:S01]  /*1bab0*/  IMAD R16, R12, UR4, RZ ;  /* 0x000000040c107c24 */ /* 0x001fe2000f8e02ff */
[----:B------:R-:W-:Y:S01]  /*1bac0*/  PRMT R79, RZ, 0x7610, R79 ;  /* 0x00007610ff4f7816 */ /* 0x000fe2000000004f */
[--C-:B------:R-:W-:Y:S01]  /*1bad0*/  @!P3 IMAD.IADD R19, R19, 0x1, -R9.reuse ;  /* 0x000000011313b824 */ /* 0x100fe200078e0a09 */
[----:B------:R-:W-:Y:S01]  /*1bae0*/  PRMT R78, RZ, 0x7610, R78 ;  /* 0x00007610ff4e7816 */ /* 0x000fe2000000004e */
[----:B-1----:R-:W-:Y:S01]  /*1baf0*/  IMAD R12, R11, UR5, RZ ;  /* 0x000000050b0c7c24 */ /* 0x002fe2000f8e02ff */
[C---:B------:R-:W-:Y:S01]  /*1bb00*/  IADD3 R17, P6, PT, R16.reuse, R8, RZ ;  /* 0x0000000810117210 */ /* 0x040fe20007fde0ff */
[----:B------:R-:W-:Y:S01]  /*1bb10*/  STL [R1+0x17d0], R81 ;  /* 0x0017d05101007387 */ /* 0x000fe20000100800 */
[----:B------:R-:W-:Y:S01]  /*1bb20*/  @!P5 IMAD.IADD R13, R13, 0x1, -R9 ;  /* 0x000000010d0dd824 */ /* 0x000fe200078e0a09 */
[----:B------:R-:W-:Y:S01]  /*1bb30*/  ISETP.GT.U32.AND P3, PT, R9, R14, PT ;  /* 0x0000000e0900720c */ /* 0x000fe20003f64070 */
[----:B------:R-:W-:Y:S01]  /*1bb40*/  IMAD.MOV.U32 R11, RZ, RZ, R19 ;  /* 0x000000ffff0b7224 */ /* 0x000fe200078e0013 */
[----:B---3--:R-:W3:Y:S01]  /*1bb50*/  LDL.LU R3, [R1+0x58] ;  /* 0x0000580001037983 */ /* 0x008ee20000300800 */
[----:B------:R-:W0:Y:S03]  /*1bb60*/  LDCU UR4, c[0x0][0x3b0] ;  /* 0x00007600ff0477ac */ /* 0x000e260008000800 */
[----:B------:R1:W-:Y:S01]  /*1bb70*/  STL [R1+0xa08], R2 ;  /* 0x000a080201007387 */ /* 0x0003e20000100800 */
[----:B------:R-:W-:Y:S01]  /*1bb80*/  LEA.HI.X.SX32 R16, R16, R5, 0x1, P6 ;  /* 0x0000000510107211 */ /* 0x000fe200030f0eff */
[----:B------:R-:W0:Y:S02]  /*1bb90*/  LDCU UR5, c[0x0][0x3b0] ;  /* 0x00007600ff0577ac */ /* 0x000e240008000800 */
[----:B------:R0:W-:Y:S04]  /*1bba0*/  STL [R1+0xa04], R4 ;  /* 0x000a040401007387 */ /* 0x0001e80000100800 */
[----:B------:R-:W3:Y:S01]  /*1bbb0*/  LDL R20, [R1+0x1580] ;  /* 0x0015800001147983 */ /* 0x000ee20000100800 */
[----:B-1----:R-:W-:-:S03]  /*1bbc0*/  IADD3 R2, P5, PT, R12, R8, RZ ;  /* 0x000000080c027210 */ /* 0x002fc60007fbe0ff */
[----:B------:R-:W3:Y:S01]  /*1bbd0*/  LDL.LU R18, [R1+0x60] ;  /* 0x0000600001127983 */ /* 0x000ee20000300800 */
[----:B------:R-:W-:-:S03]  /*1bbe0*/  LEA.HI.X.SX32 R12, R12, R5, 0x1, P5 ;  /* 0x000000050c0c7211 */ /* 0x000fc600028f0eff */
[----:B--2---:R-:W-:Y:S04]  /*1bbf0*/  STL [R1+0x17d4], R80 ;  /* 0x0017d45001007387 */ /* 0x004fe80000100800 */
[----:B0-----:R-:W2:Y:S04]  /*1bc00*/  LDL.LU R4, [R1+0x6c] ;  /* 0x00006c0001047983 */ /* 0x001ea80000300800 */
[----:B------:R-:W2:Y:S04]  /*1bc10*/  LDL R19, [R1+0x1584] ;  /* 0x0015840001137983 */ /* 0x000ea80000100800 */
[----:B------:R0:W-:Y:S04]  /*1bc20*/  STL [R1+0xa48], R17 ;  /* 0x000a481101007387 */ /* 0x0001e80000100800 */
[----:B------:R-:W-:Y:S01]  /*1bc30*/  STL [R1+0xa88], R2 ;  /* 0x000a880201007387 */ /* 0x000fe20000100800 */
[----:B0-----:R-:W-:-:S03]  /*1bc40*/  @P0 LOP3.LUT R17, R17, R16, RZ, 0x3c, !PT ;  /* 0x0000001011110212 */ /* 0x001fc600078e3cff */
[----:B------:R0:W-:Y:S02]  /*1bc50*/  STL [R1+0xa44], R16 ;  /* 0x000a441001007387 */ /* 0x0001e40000100800 */
[----:B0-----:R-:W-:-:S04]  /*1bc60*/  @P0 LOP3.LUT R16, R17, R16, RZ, 0x3c, !PT ;  /* 0x0000001011100212 */ /* 0x001fc800078e3cff */
[----:B------:R-:W-:-:S05]  /*1bc70*/  @P0 LOP3.LUT R17, R17, R16, RZ, 0x3c, !PT ;  /* 0x0000001011110212 */ /* 0x000fca00078e3cff */
[----:B------:R0:W2:Y:S02]  /*1bc80*/  @P0 LDG.E.U8 R79, desc[UR20][R16.64] ;  /* 0x00000014104f0981 */ /* 0x0000a4000c1e1100 */
[----:B0-----:R-:W-:Y:S02]  /*1bc90*/  @P0 IMAD.MOV.U32 R16, RZ, RZ, R2 ;  /* 0x000000ffff100224 */ /* 0x001fe400078e0002 */
[----:B------:R-:W-:-:S05]  /*1bca0*/  @P0 IMAD.MOV.U32 R17, RZ, RZ, R12 ;  /* 0x000000ffff110224 */ /* 0x000fca00078e000c */
[----:B------:R-:W2:Y:S01]  /*1bcb0*/  @P0 LDG.E.U8 R78, desc[UR20][R16.64] ;  /* 0x00000014104e0981 */ /* 0x000ea2000c1e1100 */
[----:B----4-:R-:W-:Y:S02]  /*1bcc0*/  ISETP.GE.AND P2, PT, R21, RZ, PT ;  /* 0x000000ff1500720c */ /* 0x010fe40003f46270 */
[----:B---3--:R-:W-:-:S11]  /*1bcd0*/  ISETP.GT.U32.AND P6, PT, R9, R3, PT ;  /* 0x000000030900720c */ /* 0x008fd60003fc4070 */
[----:B------:R-:W-:Y:S01]  /*1bce0*/  @!P2 IMAD.MOV R11, RZ, RZ, -R11 ;  /* 0x000000ffff0ba224 */ /* 0x000fe200078e0a0b */
[----:B------:R-:W-:-:S04]  /*1bcf0*/  ISETP.GE.AND P2, PT, R20, RZ, PT ;  /* 0x000000ff1400720c */ /* 0x000fc80003f46270 */
[----:B------:R-:W-:Y:S01]  /*1bd00*/  SEL R11, R47, R11, !P1 ;  /* 0x0000000b2f0b7207 */ /* 0x000fe20004800000 */
[----:B------:R-:W-:-:S04]  /*1bd10*/  @!P3 IMAD.IADD R14, R14, 0x1, -R9 ;  /* 0x000000010e0eb824 */ /* 0x000fc800078e0a09 */
[----:B------:R-:W-:Y:S01]  /*1bd20*/  IMAD R11, R11, UR6, RZ ;  /* 0x000000060b0b7c24 */ /* 0x000fe2000f8e02ff */
[----:B------:R-:W-:Y:S01]  /*1bd30*/  PRMT R77, RZ, 0x7610, R77 ;  /* 0x00007610ff4d7816 */ /* 0x000fe2000000004d */
[----:B------:R-:W-:Y:S01]  /*1bd40*/  @!P6 IMAD.IADD R3, R3, 0x1, -R9 ;  /* 0x000000010303e824 */ /* 0x000fe200078e0a09 */
[----:B------:R-:W-:Y:S01]  /*1bd50*/  ISETP.GT.U32.AND P6, PT, R9, R14, PT ;  /* 0x0000000e0900720c */ /* 0x000fe20003fc4070 */
[----:B------:R-:W0:Y:S01]  /*1bd60*/  LDCU UR6, c[0x0][0x3b0] ;  /* 0x00007600ff0677ac */ /* 0x000e220008000800 */
[----:B------:R-:W-:Y:S01]  /*1bd70*/  @!P2 IMAD.MOV R13, RZ, RZ, -R13 ;  /* 0x000000ffff0da224 */ /* 0x000fe200078e0a0d */
[----:B------:R-:W-:-:S04]  /*1bd80*/  IADD3 R2, P2, PT, R11, R8, RZ ;  /* 0x000000080b027210 */ /* 0x000fc80007f5e0ff */
[----:B------:R-:W-:-:S06]  /*1bd90*/  SEL R13, R47, R13, !P1 ;  /* 0x0000000d2f0d7207 */ /* 0x000fcc0004800000 */
[----:B------:R-:W-:Y:S01]  /*1bda0*/  @!P6 IMAD.IADD R14, R14, 0x1, -R9 ;  /* 0x000000010e0ee824 */ /* 0x000fe200078e0a09 */
[----:B------:R-:W-:Y:S02]  /*1bdb0*/  PRMT R76, RZ, 0x7610, R76 ;  /* 0x00007610ff4c7816 */ /* 0x000fe4000000004c */
[----:B------:R-:W-:-:S13]  /*1bdc0*/  ISETP.GT.U32.AND P5, PT, R9, R18, PT ;  /* 0x000000120900720c */ /* 0x000fda0003fa4070 */
[----:B------:R-:W-:Y:S01]  /*1bdd0*/  @!P5 IMAD.IADD R18, R18, 0x1, -R9 ;  /* 0x000000011212d824 */ /* 0x000fe200078e0a09 */
[----:B--2---:R-:W-:Y:S04]  /*1bde0*/  STL [R1+0x17d8], R79 ;  /* 0x0017d84f01007387 */ /* 0x004fe80000100800 */
[----:B------:R1:W-:Y:S04]  /*1bdf0*/  STL [R1+0xa84], R12 ;  /* 0x000a840c01007387 */ /* 0x0003e80000100800 */
[----:B------:R-:W2:Y:S04]  /*1be00*/  LDL R21, [R1+0x1338] ;  /* 0x0013380001157983 */ /* 0x000ea80000100800 */
[----:B------:R-:W3:Y:S01]  /*1be10*/  LDL R20, [R1+0x1390] ;  /* 0x0013900001147983 */ /* 0x000ee20000100800 */
[----:B-1----:R-:W-:-:S03]  /*1be20*/  LEA.HI.X.SX32 R12, R11, R5, 0x1, P2 ;  /* 0x000000050b0c7211 */ /* 0x002fc600010f0eff */
[----:B------:R-:W4:Y:S01]  /*1be30*/  LDL.LU R23, [R1+0x64] ;  /* 0x0000640001177983 */ /* 0x000f220000300800 */
[----:B------:R-:W-:Y:S01]  /*1be40*/  IMAD R11, R13, UR4, RZ ;  /* 0x000000040d0b7c24 */ /* 0x000fe2000f8e02ff */
[----:B------:R-:W-:Y:S02]  /*1be50*/  ISETP.GE.AND P5, PT, R19, RZ, PT ;  /* 0x000000ff1300720c */ /* 0x000fe40003fa6270 */
[----:B------:R-:W-:Y:S01]  /*1be60*/  STL [R1+0x17dc], R78 ;  /* 0x0017dc4e01007387 */ /* 0x000fe20000100800 */
[----:B------:R-:W-:Y:S01]  /*1be70*/  @P0 IMAD.MOV.U32 R13, RZ, RZ, R12 ;  /* 0x000000ffff0d0224 */ /* 0x000fe200078e000c */
[C---:B------:R-:W-:Y:S01]  /*1be80*/  ISETP.GT.U32.AND P3, PT, R9.reuse, R4, PT ;  /* 0x000000040900720c */ /* 0x040fe20003f64070 */
[----:B------:R-:W1:Y:S01]  /*1be90*/  LDCU UR4, c[0x0][0x3b0] ;  /* 0x00007600ff0477ac */ /* 0x000e620008000800 */
[----:B------:R-:W-:Y:S04]  /*1bea0*/  STL [R1+0xac8], R2 ;  /* 0x000ac80201007387 */ /* 0x000fe80000100800 */
[----:B------:R0:W-:Y:S04]  /*1beb0*/  STL [R1+0xac4], R12 ;  /* 0x000ac40c01007387 */ /* 0x0001e80000100800 */
[----:B------:R-:W3:Y:S01]  /*1bec0*/  LDL R19, [R1+0x13b0] ;  /* 0x0013b00001137983 */ /* 0x000ee20000100800 */
[----:B------:R-:W-:-:S02]  /*1bed0*/  ISETP.GT.U32.AND P2, PT, R9, R3, PT ;  /* 0x000000030900720c */ /* 0x000fc40003f44070 */
[----:B------:R-:W-:Y:S01]  /*1bee0*/  @!P3 IMAD.IADD R4, R4, 0x1, -R9 ;  /* 0x000000010404b824 */ /* 0x000fe200078e0a09 */
[----:B------:R-:W3:Y:S01]  /*1bef0*/  LDL.LU R22, [R1+0x74] ;  /* 0x0000740001167983 */ /* 0x000ee20000300800 */
[----:B0-----:R-:W-:Y:S01]  /*1bf00*/  @P0 IMAD.MOV.U32 R12, RZ, RZ, R2 ;  /* 0x000000ffff0c0224 */ /* 0x001fe200078e0002 */
[----:B------:R-:W-:-:S04]  /*1bf10*/  IADD3 R2, P6, PT, R11, R8, RZ ;  /* 0x000000080b027210 */ /* 0x000fc80007fde0ff */
[----:B------:R0:W3:Y:S01]  /*1bf20*/  @P0 LDG.E.U8 R77, desc[UR20][R12.64] ;  /* 0x000000140c4d0981 */ /* 0x0000e2000c1e1100 */
[----:B------:R-:W-:Y:S01]  /*1bf30*/  LEA.HI.X.SX32 R11, R11, R5, 0x1, P6 ;  /* 0x000000050b0b7211 */ /* 0x000fe200030f0eff */
[----:B0-----:R-:W-:-:S04]  /*1bf40*/  @P0 IMAD.MOV.U32 R12, RZ, RZ, R2 ;  /* 0x000000ffff0c0224 */ /* 0x001fc800078e0002 */
[----:B------:R-:W-:-:S05]  /*1bf50*/  @P0 IMAD.MOV.U32 R13, RZ, RZ, R11 ;  /* 0x000000ffff0d0224 */ /* 0x000fca00078e000b */
[----:B------:R-:W3:Y:S01]  /*1bf60*/  @P0 LDG.E.U8 R76, desc[UR20][R12.64] ;  /* 0x000000140c4c0981 */ /* 0x000ee2000c1e1100 */
[----:B------:R-:W-:Y:S02]  /*1bf70*/  @!P2 IMAD.IADD R3, R3, 0x1, -R9 ;  /* 0x000000010303a824 */ /* 0x000fe400078e0a09 */
[----:B------:R-:W-:-:S05]  /*1bf80*/  @!P5 IMAD.MOV R14, RZ, RZ, -R14 ;  /* 0x000000ffff0ed224 */ /* 0x000fca00078e0a0e */
[----:B------:R-:W-:Y:S02]  /*1bf90*/  SEL R14, R47, R14, !P1 ;  /* 0x0000000e2f0e7207 */ /* 0x000fe40004800000 */
[----:B------:R-:W-:-:S03]  /*1bfa0*/  ISETP.GT.U32.AND P2, PT, R9, R18, PT ;  /* 0x000000120900720c */ /* 0x000fc60003f44070 */
[----:B------:R-:W-:Y:S01]  /*1bfb0*/  IMAD R14, R14, UR6, RZ ;  /* 0x000000060e0e7c24 */ /* 0x000fe2000f8e02ff */
[----:B------:R-:W-:Y:S01]  /*1bfc0*/  PRMT R75, RZ, 0x7610, R75 ;  /* 0x00007610ff4b7816 */ /* 0x000fe2000000004b */
[----:B------:R-:W0:Y:S01]  /*1bfd0*/  LDCU UR6, c[0x0][0x3b0] ;  /* 0x00007600ff0677ac */ /* 0x000e220008000800 */
[----:B------:R-:W-:-:S07]  /*1bfe0*/  PRMT R74, RZ, 0x7610, R74 ;  /* 0x00007610ff4a7816 */ /* 0x000fce000000004a */
[----:B------:R-:W-:Y:S01]  /*1bff0*/  @!P2 IMAD.IADD R18, R18, 0x1, -R9 ;  /* 0x000000011212a824 */ /* 0x000fe200078e0a09 */
[----:B--2---:R-:W-:Y:S02]  /*1c000*/  ISETP.GE.AND P3, PT, R21, RZ, PT ;  /* 0x000000ff1500720c */ /* 0x004fe40003f66270 */
[----:B----4-:R-:W-:Y:S01]  /*1c010*/  ISETP.GT.U32.AND P6, PT, R9, R23, PT ;  /* 0x000000170900720c */ /* 0x010fe20003fc4070 */
[----:B---3--:R-:W-:Y:S04]  /*1c020*/  STL [R1+0x17e0], R77 ;  /* 0x0017e04d01007387 */ /* 0x008fe80000100800 */
[----:B------:R-:W-:Y:S04]  /*1c030*/  STL [R1+0xb00], R2 ;  /* 0x000b000201007387 */ /* 0x000fe80000100800 */
[----:B------:R2:W-:Y:S04]  /*1c040*/  STL [R1+0xafc], R11 ;  /* 0x000afc0b01007387 */ /* 0x0005e80000100800 */
[----:B------:R-:W3:Y:S01]  /*1c050*/  LDL.LU R21, [R1+0x78] ;  /* 0x0000780001157983 */ /* 0x000ee20000300800 */
[----:B--2---:R-:W-:-:S04]  /*1c060*/  IMAD.MOV.U32 R11, RZ, RZ, R3 ;  /* 0x000000ffff0b7224 */ /* 0x004fc800078e0003 */
[----:B------:R-:W-:Y:S01]  /*1c070*/  @!P3 IMAD.MOV R11, RZ, RZ, -R11 ;  /* 0x000000ffff0bb224 */ /* 0x000fe200078e0a0b */
[----:B------:R-:W-:Y:S01]  /*1c080*/  STL [R1+0x17e4], R76 ;  /* 0x0017e44c01007387 */ /* 0x000fe20000100800 */
[----:B------:R-:W-:-:S03]  /*1c090*/  ISETP.GE.AND P3, PT, R20, RZ, PT ;  /* 0x000000ff1400720c */ /* 0x000fc60003f66270 */
[----:B------:R-:W-:Y:S01]  /*1c0a0*/  SEL R11, R47, R11, !P1 ;  /* 0x0000000b2f0b7207 */ /* 0x000fe20004800000 */
[----:B------:R-:W2:Y:S01]  /*1c0b0*/  LDL R20, [R1+0x13d0] ;  /* 0x0013d00001147983 */ /* 0x000ea20000100800 */
[----:B------:R-:W-:Y:S01]  /*1c0c0*/  @!P6 IMAD.IADD R23, R23, 0x1, -R9 ;  /* 0x000000011717e824 */ /* 0x000fe200078e0a09 */
[C---:B------:R-:W-:Y:S02]  /*1c0d0*/  IADD3 R3, P6, PT, R14.reuse, R8, RZ ;  /* 0x000000080e037210 */ /* 0x040fe40007fde0ff */
[----:B-1----:R-:W-:Y:S01]  /*1c0e0*/  IMAD R11, R11, UR4, RZ ;  /* 0x000000040b0b7c24 */ /* 0x002fe2000f8e02ff */
[----:B------:R-:W-:Y:S02]  /*1c0f0*/  ISETP.GE.AND P2, PT, R19, RZ, PT ;  /* 0x000000ff1300720c */ /* 0x000fe40003f46270 */
[----:B------:R-:W-:Y:S02]  /*1c100*/  ISETP.GT.U32.AND P5, PT, R9, R4, PT ;  /* 0x000000040900720c */ /* 0x000fe40003fa4070 */
[-C--:B------:R-:W-:Y:S01]  /*1c110*/  LEA.HI.X.SX32 R13, R14, R5.reuse, 0x1, P6 ;  /* 0x000000050e0d7211 */ /* 0x080fe200030f0eff */
[----:B------:R1:W-:Y:S01]  /*1c120*/  STL [R1+0xb38], R3 ;  /* 0x000b380301007387 */ /* 0x0003e20000100800 */
[C---:B------:R-:W-:Y:S01]  /*1c130*/  IADD3 R2, P6, PT, R11.reuse, R8, RZ ;  /* 0x000000080b027210 */ /* 0x040fe20007fde0ff */
[----:B------:R-:W-:Y:S01]  /*1c140*/  @P0 IMAD.MOV.U32 R16, RZ, RZ, R3 ;  /* 0x000000ffff100224 */ /* 0x000fe200078e0003 */
[----:B------:R-:W4:Y:S01]  /*1c150*/  LDCU UR4, c[0x0][0x3b0] ;  /* 0x00007600ff0477ac */ /* 0x000f220008000800 */
[----:B------:R-:W-:Y:S01]  /*1c160*/  @P0 IMAD.MOV.U32 R17, RZ, RZ, R13 ;  /* 0x000000ffff110224 */ /* 0x000fe200078e000d */
[----:B------:R0:W-:Y:S04]  /*1c170*/  STL [R1+0xb34], R13 ;  /* 0x000b340d01007387 */ /* 0x0001e80000100800 */
[----:B------:R-:W2:Y:S01]  /*1c180*/  LDL R19, [R1+0x13f0] ;  /* 0x0013f00001137983 */ /* 0x000ea20000100800 */
[----:B-1----:R-:W-:-:S03]  /*1c190*/  LEA.HI.X.SX32 R3, R11, R5, 0x1, P6 ;  /* 0x000000050b037211 */ /* 0x002fc600030f0eff */
[----:B------:R1:W2:Y:S02]  /*1c1a0*/  @P0 LDG.E.U8 R75, desc[UR20][R16.64] ;  /* 0x00000014104b0981 */ /* 0x0002a4000c1e1100 */
[----:B-1----:R-:W-:Y:S02]  /*1c1b0*/  @P0 IMAD.MOV.U32 R16, RZ, RZ, R2 ;  /* 0x000000ffff100224 */ /* 0x002fe400078e0002 */
[----:B------:R-:W-:-:S05]  /*1c1c0*/  @P0 IMAD.MOV.U32 R17, RZ, RZ, R3 ;  /* 0x000000ffff110224 */ /* 0x000fca00078e0003 */
[----:B------:R1:W2:Y:S01]  /*1c1d0*/  @P0 LDG.E.U8 R74, desc[UR20][R16.64] ;  /* 0x00000014104a0981 */ /* 0x0002a2000c1e1100 */
[----:B------:R-:W-:Y:S01]  /*1c1e0*/  @!P5 IMAD.IADD R4, R4, 0x1, -R9 ;  /* 0x000000010404d824 */ /* 0x000fe200078e0a09 */
[C---:B------:R-:W-:Y:S01]  /*1c1f0*/  ISETP.GT.U32.AND P5, PT, R9.reuse, R22, PT ;  /* 0x000000160900720c */ /* 0x040fe20003fa4070 */
[----:B------:R-:W-:Y:S02]  /*1c200*/  IMAD.MOV.U32 R12, RZ, RZ, R18 ;  /* 0x000000ffff0c7224 */ /* 0x000fe400078e0012 */
[----:B------:R-:W-:Y:S01]  /*1c210*/  IMAD.MOV.U32 R11, RZ, RZ, R4 ;  /* 0x000000ffff0b7224 */ /* 0x000fe200078e0004 */
[----:B------:R-:W2:Y:S01]  /*1c220*/  LDL.LU R18, [R1+0x7c] ;  /* 0x00007c0001127983 */ /* 0x000ea20000300800 */
[----:B------:R-:W-:Y:S01]  /*1c230*/  @!P3 IMAD.MOV R12, RZ, RZ, -R12 ;  /* 0x000000ffff0cb224 */ /* 0x000fe200078e0a0c */
[----:B------:R-:W-:Y:S01]  /*1c240*/  ISETP.GT.U32.AND P3, PT, R9, R23, PT ;  /* 0x000000170900720c */ /* 0x000fe20003f64070 */
[----:B------:R-:W-:-:S06]  /*1c250*/  @!P2 IMAD.MOV R11, RZ, RZ, -R11 ;  /* 0x000000ffff0ba224 */ /* 0x000fcc00078e0a0b */
[----:B------:R-:W-:Y:S01]  /*1c260*/  @!P5 IMAD.IADD R22, R22, 0x1, -R9 ;  /* 0x000000011616d824 */ /* 0x000fe200078e0a09 */
[----:B0-----:R-:W-:-:S04]  /*1c270*/  SEL R13, R47, R12, !P1 ;  /* 0x0000000c2f0d7207 */ /* 0x001fc80004800000 */
[----:B------:R-:W-:Y:S01]  /*1c280*/  ISETP.GT.U32.AND P5, PT, R9, R22, PT ;  /* 0x000000160900720c */ /* 0x000fe20003fa4070 */
[----:B------:R-:W-:Y:S01]  /*1c290*/  @!P3 IMAD.IADD R23, R23, 0x1, -R9 ;  /* 0x000000011717b824 */ /* 0x000fe200078e0a09 */
[----:B------:R-:W-:Y:S01]  /*1c2a0*/  SEL R12, R47, R11, !P1 ;  /* 0x0000000b2f0c7207 */ /* 0x000fe20004800000 */
[----:B------:R-:W-:Y:S01]  /*1c2b0*/  IMAD R13, R13, UR5, RZ ;  /* 0x000000050d0d7c24 */ /* 0x000fe2000f8e02ff */
[----:B------:R0:W-:Y:S01]  /*1c2c0*/  STL [R1+0x368], R2 ;  /* 0x0003680201007387 */ /* 0x0001e20000100800 */
[----:B------:R-:W-:Y:S01]  /*1c2d0*/  IMAD.MOV.U32 R11, RZ, RZ, R23 ;  /* 0x000000ffff0b7224 */ /* 0x000fe200078e0017 */
[----:B------:R-:W-:Y:S01]  /*1c2e0*/  PRMT R73, RZ, 0x7610, R73 ;  /* 0x00007610ff497816 */ /* 0x000fe20000000049 */
[----:B----4-:R-:W-:Y:S01]  /*1c2f0*/  IMAD R12, R12, UR4, RZ ;  /* 0x000000040c0c7c24 */ /* 0x010fe2000f8e02ff */
[----:B------:R-:W-:Y:S01]  /*1c300*/  PRMT R72, RZ, 0x7610, R72 ;  /* 0x00007610ff487816 */ /* 0x000fe20000000048 */
[----:B------:R-:W4:Y:S04]  /*1c310*/  LDCU UR4, c[0x0][0x3b0] ;  /* 0x00007600ff0477ac */ /* 0x000f280008000800 */
[----:B------:R-:W-:Y:S01]  /*1c320*/  @!P5 IMAD.IADD R22, R22, 0x1, -R9 ;  /* 0x000000011616d824 */ /* 0x000fe200078e0a09 */
[----:B------:R-:W-:Y:S01]  /*1c330*/  PRMT R71, RZ, 0x7610, R71 ;  /* 0x00007610ff477816 */ /* 0x000fe20000000047 */
[----:B------:R-:W0:Y:S01]  /*1c340*/  LDCU UR5, c[0x0][0x3b0] ;  /* 0x00007600ff0577ac */ /* 0x000e220008000800 */
[----:B---3--:R-:W-:-:S02]  /*1c350*/  ISETP.GT.U32.AND P6, PT, R9, R21, PT ;  /* 0x000000150900720c */ /* 0x008fc40003fc4070 */
[----:B--2---:R-:W-:-:S11]  /*1c360*/  ISETP.GE.AND P2, PT, R20, RZ, PT ;  /* 0x000000ff1400720c */ /* 0x004fd60003f46270 */
[----:B------:R-:W-:Y:S01]  /*1c370*/  @!P6 IMAD.IADD R21, R21, 0x1, -R9 ;  /* 0x000000011515e824 */ /* 0x000fe200078e0a09 */
[----:B-1----:R-:W-:-:S04]  /*1c380*/  IADD3 R16, P6, PT, R13, R8, RZ ;  /* 0x000000080d107210 */ /* 0x002fc80007fde0ff */
[-C--:B------:R-:W-:Y:S01]  /*1c390*/  LEA.HI.X.SX32 R17, R13, R5.reuse, 0x1, P6 ;  /* 0x000000050d117211 */ /* 0x080fe200030f0eff */
[----:B------:R-:W-:Y:S01]  /*1c3a0*/  @!P2 IMAD.MOV R11, RZ, RZ, -R11 ;  /* 0x000000ffff0ba224 */ /* 0x000fe200078e0a0b */
[C---:B0-----:R-:W-:Y:S02]  /*1c3b0*/  IADD3 R2, P2, PT, R12.reuse, R8, RZ ;  /* 0x000000080c027210 */ /* 0x041fe40007f5e0ff */
[----:B------:R-:W-:Y:S01]  /*1c3c0*/  ISETP.GE.AND P5, PT, R19, RZ, PT ;  /* 0x000000ff1300720c */ /* 0x000fe20003fa6270 */
[----:B------:R-:W-:Y:S01]  /*1c3d0*/  @P0 IMAD.MOV.U32 R13, RZ, RZ, R17 ;  /* 0x000000ffff0d0224 */ /* 0x000fe200078e0011 */
[----:B------:R-:W-:Y:S01]  /*1c3e0*/  LEA.HI.X.SX32 R4, R12, R5, 0x1, P2 ;  /* 0x000000050c047211 */ /* 0x000fe200010f0eff */
[----:B------:R-:W-:Y:S01]  /*1c3f0*/  @P0 IMAD.MOV.U32 R12, RZ, RZ, R16 ;  /* 0x000000ffff0c0224 */ /* 0x000fe200078e0010 */
[----:B------:R-:W-:Y:S01]  /*1c400*/  SEL R14, R47, R11, !P1 ;  /* 0x0000000b2f0e7207 */ /* 0x000fe20004800000 */
[----:B------:R-:W-:Y:S01]  /*1c410*/  STL [R1+0x17e8], R75 ;  /* 0x0017e84b01007387 */ /* 0x000fe20000100800 */
[----:B------:R-:W-:-:S03]  /*1c420*/  IMAD.MOV.U32 R11, RZ, RZ, R22 ;  /* 0x000000ffff0b7224 */ /* 0x000fc600078e0016 */
[----:B------:R0:W-:Y:S01]  /*1c430*/  STL [R1+0x364], R3 ;  /* 0x0003640301007387 */ /* 0x0001e20000100800 */
[----:B------:R-:W-:Y:S01]  /*1c440*/  IMAD R14, R14, UR6, RZ ;  /* 0x000000060e0e7c24 */ /* 0x000fe2000f8e02ff */
[----:B------:R-:W-:Y:S01]  /*1c450*/  ISETP.GT.U32.AND P3, PT, R9, R21, PT ;  /* 0x000000150900720c */ /* 0x000fe20003f64070 */
[----:B------:R-:W1:Y:S01]  /*1c460*/  LDCU UR6, c[0x0][0x3b0] ;  /* 0x00007600ff0677ac */ /* 0x000e620008000800 */
[----:B------:R2:W3:Y:S01]  /*1c470*/  @P0 LDG.E.U8 R73, desc[UR20][R12.64] ;  /* 0x000000140c490981 */ /* 0x0004e2000c1e1100 */
[----:B------:R-:W-:-:S03]  /*1c480*/  @!P5 IMAD.MOV R11, RZ, RZ, -R11 ;  /* 0x000000ffff0bd224 */ /* 0x000fc600078e0a0b */
[----:B------:R-:W-:Y:S04]  /*1c490*/  STL [R1+0x17ec], R74 ;  /* 0x0017ec4a01007387 */ /* 0x000fe80000100800 */
[----:B------:R-:W4:Y:S01]  /*1c4a0*/  LDL R20, [R1+0x140c] ;  /* 0x00140c0001147983 */ /* 0x000f220000100800 */
[----:B--2---:R-:W-:Y:S02]  /*1c4b0*/  @P0 IMAD.MOV.U32 R12, RZ, RZ, R2 ;  /* 0x000000ffff0c0224 */ /* 0x004fe400078e0002 */
[----:B------:R-:W-:Y:S01]  /*1c4c0*/  @P0 IMAD.MOV.U32 R13, RZ, RZ, R4 ;  /* 0x000000ffff0d0224 */ /* 0x000fe200078e0004 */
[----:B------:R-:W2:Y:S04]  /*1c4d0*/  LDL.LU R93, [R1+0x88] ;  /* 0x00008800015d7983 */ /* 0x000ea80000300800 */
[----:B0-----:R-:W2:Y:S04]  /*1c4e0*/  LDL.LU R3, [R1+0x8c] ;  /* 0x00008c0001037983 */ /* 0x001ea80000300800 */
[----:B------:R-:W-:Y:S04]  /*1c4f0*/  STL [R1+0x3a8], R16 ;  /* 0x0003a81001007387 */ /* 0x000fe80000100800 */
[----:B------:R0:W-:Y:S04]  /*1c500*/  STL [R1+0x3e8], R2 ;  /* 0x0003e80201007387 */ /* 0x0001e80000100800 */
[----:B------:R-:W-:Y:S04]  /*1c510*/  STL [R1+0x3a4], R17 ;  /* 0x0003a41101007387 */ /* 0x000fe80000100800 */
[----:B------:R1:W2:Y:S01]  /*1c520*/  @P0 LDG.E.U8 R72, desc[UR20][R12.64] ;  /* 0x000000140c480981 */ /* 0x0002a2000c1e1100 */
[----:B0-----:R-:W-:-:S03]  /*1c530*/  IADD3 R2, P5, PT, R14, R8, RZ ;  /* 0x000000080e027210 */ /* 0x001fc60007fbe0ff */
[----:B------:R0:W-:Y:S04]  /*1c540*/  STL [R1+0x3e4], R4 ;  /* 0x0003e40401007387 */ /* 0x0001e80000100800 */
[----:B------:R-:W2:Y:S01]  /*1c550*/  LDL R19, [R1+0x1434] ;  /* 0x0014340001137983 */ /* 0x000ea20000100800 */
[----:B-1----:R-:W-:Y:S02]  /*1c560*/  SEL R12, R47, R11, !P1 ;  /* 0x0000000b2f0c7207 */ /* 0x002fe40004800000 */
[----:B0-----:R-:W-:-:S03]  /*1c570*/  LEA.HI.X.SX32 R4, R14, R5, 0x1, P5 ;  /* 0x000000050e047211 */ /* 0x001fc600028f0eff */
[----:B------:R-:W-:Y:S01]  /*1c580*/  IMAD R14, R12, UR7, RZ ;  /* 0x000000070c0e7c24 */ /* 0x000fe2000f8e02ff */
[----:B------:R-:W-:Y:S01]  /*1c590*/  PRMT R70, RZ, 0x7610, R70 ;  /* 0x00007610ff467816 */ /* 0x000fe20000000046 */
[----:B------:R-:W-:Y:S01]  /*1c5a0*/  @P0 IMAD.MOV.U32 R12, RZ, RZ, R2 ;  /* 0x000000ffff0c0224 */ /* 0x000fe200078e0002 */
[----:B------:R-:W-:Y:S01]  /*1c5b0*/  ISETP.GT.U32.AND P2, PT, R9, R18, PT ;  /* 0x000000120900720c */ /* 0x000fe20003f44070 */
[----:B------:R-:W-:Y:S01]  /*1c5c0*/  @P0 IMAD.MOV.U32 R13, RZ, RZ, R4 ;  /* 0x000000ffff0d0224 */ /* 0x000fe200078e0004 */
[----:B------:R-:W-:Y:S01]  /*1c5d0*/  PRMT R69, RZ, 0x7610, R69 ;  /* 0x00007610ff457816 */ /* 0x000fe20000000045 */
[----:B------:R-:W-:Y:S01]  /*1c5e0*/  @!P3 IMAD.IADD R21, R21, 0x1, -R9 ;  /* 0x000000011515b824 */ /* 0x000fe200078e0a09 */
[----:B------:R-:W-:Y:S01]  /*1c5f0*/  PRMT R68, RZ, 0x7610, R68 ;  /* 0x00007610ff447816 */ /* 0x000fe20000000044 */
[----:B------:R-:W0:Y:S01]  /*1c600*/  LDCU UR7, c[0x0][0x3b0] ;  /* 0x00007600ff0777ac */ /* 0x000e220008000800 */
[----:B------:R1:W2:Y:S01]  /*1c610*/  @P0 LDG.E.U8 R71, desc[UR20][R12.64] ;  /* 0x000000140c470981 */ /* 0x0002a2000c1e1100 */
[----:B------:R-:W-:-:S03]  /*1c620*/  IMAD.MOV.U32 R11, RZ, RZ, R21 ;  /* 0x000000ffff0b7224 */ /* 0x000fc600078e0015 */
[----:B---3--:R-:W-:Y:S01]  /*1c630*/  STL [R1+0x17f0], R73 ;  /* 0x0017f04901007387 */ /* 0x008fe20000100800 */
[----:B----4-:R-:W-:Y:S02]  /*1c640*/  ISETP.GE.AND P6, PT, R20, RZ, PT ;  /* 0x000000ff1400720c */ /* 0x010fe40003fc6270 */
[----:B--2---:R-:W-:-:S11]  /*1c650*/  ISETP.GT.U32.AND P3, PT, R9, R93, PT ;  /* 0x0000005d0900720c */ /* 0x004fd60003f64070 */
[----:B------:R-:W-:Y:S01]  /*1c660*/  @!P6 IMAD.MOV R11, RZ, RZ, -R11 ;  /* 0x000000ffff0be224 */ /* 0x000fe200078e0a0b */
[----:B------:R-:W-:Y:S04]  /*1c670*/  STL [R1+0x17f4], R72 ;  /* 0x0017f44801007387 */ /* 0x000fe80000100800 */
[----:B------:R-:W2:Y:S04]  /*1c680*/  LDL.LU R20, [R1+0x94] ;  /* 0x0000940001147983 */ /* 0x000ea80000300800 */
[----:B------:R3:W-:Y:S01]  /*1c690*/  STL [R1+0x448], R2 ;  /* 0x0004480201007387 */ /* 0x0007e20000100800 */
[----:B------:R-:W-:-:S03]  /*1c6a0*/  @!P3 IMAD.IADD R93, R93, 0x1, -R9 ;  /* 0x000000015d5db824 */ /* 0x000fc600078e0a09 */
[----:B------:R4:W-:Y:S01]  /*1c6b0*/  STL [R1+0x444], R4 ;  /* 0x0004440401007387 */ /* 0x0009e20000100800 */
[----:B---3--:R-:W-:-:S03]  /*1c6c0*/  IADD3 R2, P6, PT, R14, R8, RZ ;  /* 0x000000080e027210 */ /* 0x008fc60007fde0ff */
[----:B------:R-:W3:Y:S01]  /*1c6d0*/  LDL R21, [R1+0x144c] ;  /* 0x00144c0001157983 */ /* 0x000ee20000100800 */
[----:B------:R-:W-:Y:S02]  /*1c6e0*/  ISETP.GE.AND P3, PT, R19, RZ, PT ;  /* 0x000000ff1300720c */ /* 0x000fe40003f66270 */
[----:B-1----:R-:W-:Y:S01]  /*1c6f0*/  LEA.HI.X.SX32 R12, R14, R5, 0x1, P6 ;  /* 0x000000050e0c7211 */ /* 0x002fe200030f0eff */
[----:B----4-:R-:W4:Y:S04]  /*1c700*/  LDL.LU R4, [R1+0xa4] ;  /* 0x0000a40001047983 */ /* 0x010f280000300800 */
[----:B------:R-:W-:Y:S01]  /*1c710*/  STL [R1+0x17f8], R71 ;  /* 0x0017f84701007387 */ /* 0x000fe20000100800 */
[----:B------:R-:W-:-:S03]  /*1c720*/  @P0 IMAD.MOV.U32 R13, RZ, RZ, R12 ;  /* 0x000000ffff0d0224 */ /* 0x000fc600078e000c */
[----:B------:R-:W2:Y:S04]  /*1c730*/  LDL R19, [R1+0x1478] ;  /* 0x0014780001137983 */ /* 0x000ea80000100800 */
[----:B------:R-:W-:Y:S04]  /*1c740*/  STL [R1+0x488], R2 ;  /* 0x0004880201007387 */ /* 0x000fe80000100800 */
[----:B------:R1:W-:Y:S01]  /*1c750*/  STL [R1+0x484], R12 ;  /* 0x0004840c01007387 */ /* 0x0003e20000100800 */
[----:B------:R-:W-:Y:S01]  /*1c760*/  @!P2 IMAD.IADD R18, R18, 0x1, -R9 ;  /* 0x000000011212a824 */ /* 0x000fe200078e0a09 */
[----:B------:R-:W-:-:S02]  /*1c770*/  SEL R11, R47, R11, !P1 ;  /* 0x0000000b2f0b7207 */ /* 0x000fc40004800000 */
[----:B------:R-:W2:Y:S01]  /*1c780*/  LDL.LU R23, [R1+0x9c] ;  /* 0x00009c0001177983 */ /* 0x000ea20000300800 */
[----:B-1----:R-:W-:-:S05]  /*1c790*/  @P0 IMAD.MOV.U32 R12, RZ, RZ, R2 ;  /* 0x000000ffff0c0224 */ /* 0x002fca00078e0002 */
[----:B------:R-:W2:Y:S01]  /*1c7a0*/  @P0 LDG.E.U8 R70, desc[UR20][R12.64] ;  /* 0x000000140c460981 */ /* 0x000ea2000c1e1100 */
[----:B------:R-:W-:Y:S01]  /*1c7b0*/  ISETP.GT.U32.AND P2, PT, R9, R18, PT ;  /* 0x000000120900720c */ /* 0x000fe20003f44070 */
[----:B------:R-:W-:Y:S01]  /*1c7c0*/  IMAD R14, R11, UR4, RZ ;  /* 0x000000040b0e7c24 */ /* 0x000fe2000f8e02ff */
[----:B------:R-:W-:Y:S01]  /*1c7d0*/  ISETP.GT.U32.AND P5, PT, R9, R3, PT ;  /* 0x000000030900720c */ /* 0x000fe20003fa4070 */
[----:B------:R-:W1:Y:S10]  /*1c7e0*/  LDCU UR4, c[0x0][0x3b0] ;  /* 0x00007600ff0477ac */ /* 0x000e740008000800 */
[----:B------:R-:W-:-:S04]  /*1c7f0*/  @!P2 IMAD.IADD R18, R18, 0x1, -R9 ;  /* 0x000000011212a824 */ /* 0x000fc800078e0a09 */
[----:B------:R-:W-:Y:S02]  /*1c800*/  IMAD.MOV.U32 R11, RZ, RZ, R18 ;  /* 0x000000ffff0b7224 */ /* 0x000fe400078e0012 */
[----:B------:R-:W-:Y:S02]  /*1c810*/  @!P5 IMAD.IADD R3, R3, 0x1, -R9 ;  /* 0x000000010303d824 */ /* 0x000fe400078e0a09 */
[----:B------:R-:W-:-:S03]  /*1c820*/  @!P3 IMAD.MOV R11, RZ, RZ, -R11 ;  /* 0x000000ffff0bb224 */ /* 0x000fc600078e0a0b */
[C---:B------:R-:W-:Y:S01]  /*1c830*/  ISETP.GT.U32.AND P6, PT, R9.reuse, R3, PT ;  /* 0x000000030900720c */ /* 0x040fe20003fc4070 */
[----:B--2---:R-:W-:Y:S04]  /*1c840*/  STL [R1+0x17fc], R70 ;  /* 0x0017fc4601007387 */ /* 0x004fe80000100800 */
[----:B------:R-:W2:Y:S01]  /*1c850*/  LDL R18, [R1+0x1490] ;  /* 0x0014900001127983 */ /* 0x000ea20000100800 */
[C---:B------:R-:W-:Y:S02]  /*1c860*/  ISETP.GT.U32.AND P3, PT, R9.reuse, R20, PT ;  /* 0x000000140900720c */ /* 0x040fe40003f64070 */
[----:B------:R-:W-:Y:S02]  /*1c870*/  ISETP.GT.U32.AND P5, PT, R9, R93, PT ;  /* 0x0000005d0900720c */ /* 0x000fe40003fa4070 */
[----:B------:R-:W-:-:S02]  /*1c880*/  IADD3 R2, P2, PT, R14, R8, RZ ;  /* 0x000000080e027210 */ /* 0x000fc40007f5e0ff */
[----:B------:R-:W-:Y:S02]  /*1c890*/  SEL R11, R47, R11, !P1 ;  /* 0x0000000b2f0b7207 */ /* 0x000fe40004800000 */
[----:B------:R-:W-:Y:S01]  /*1c8a0*/  LEA.HI.X.SX32 R12, R14, R5, 0x1, P2 ;  /* 0x000000050e0c7211 */ /* 0x000fe200010f0eff */
[----:B------:R-:W-:Y:S02]  /*1c8b0*/  STL [R1+0x4c8], R2 ;  /* 0x0004c80201007387 */ /* 0x000fe40000100800 */
[----:B------:R-:W-:Y:S01]  /*1c8c0*/  IMAD R11, R11, UR5, RZ ;  /* 0x000000050b0b7c24 */ /* 0x000fe2000f8e02ff */
[----:B---3--:R-:W-:Y:S01]  /*1c8d0*/  ISETP.GE.AND P2, PT, R21, RZ, PT ;  /* 0x000000ff1500720c */ /* 0x008fe20003f46270 */
[----:B------:R3:W-:Y:S01]  /*1c8e0*/  STL [R1+0x4c4], R12 ;  /* 0x0004c40c01007387 */ /* 0x0007e20000100800 */
[----:B------:R-:W-:Y:S01]  /*1c8f0*/  @P0 IMAD.MOV.U32 R13, RZ, RZ, R12 ;  /* 0x000000ffff0d0224 */ /* 0x000fe200078e000c */
[----:B------:R-:W0:Y:S01]  /*1c900*/  LDCU UR5, c[0x0][0x3b0] ;  /* 0x00007600ff0577ac */ /* 0x000e220008000800 */
[--C-:B------:R-:W-:Y:S01]  /*1c910*/  @!P6 IMAD.IADD R3, R3, 0x1, -R9.reuse ;  /* 0x000000010303e824 */ /* 0x100fe200078e0a09 */
[----:B------:R-:W2:Y:S01]  /*1c920*/  LDL R21, [R1+0x14a8] ;  /* 0x0014a80001157983 */ /* 0x000ea20000100800 */
[--C-:B------:R-:W-:Y:S01]  /*1c930*/  @!P3 IMAD.IADD R20, R20, 0x1, -R9.reuse ;  /* 0x000000011414b824 */ /* 0x100fe200078e0a09 */
[----:B------:R-:W-:Y:S01]  /*1c940*/  ISETP.GE.AND P3, PT, R19, RZ, PT ;  /* 0x000000ff1300720c */ /* 0x000fe20003f66270 */
[----:B------:R-:W-:Y:S01]  /*1c950*/  @!P5 IMAD.IADD R93, R93, 0x1, -R9 ;  /* 0x000000015d5dd824 */ /* 0x000fe200078e0a09 */
[----:B------:R-:W2:Y:S01]  /*1c960*/  LDL.LU R22, [R1+0xa8] ;  /* 0x0000a80001167983 */ /* 0x000ea20000300800 */
[----:B---3--:R-:W-:Y:S01]  /*1c970*/  @P0 IMAD.MOV.U32 R12, RZ, RZ, R2 ;  /* 0x000000ffff0c0224 */ /* 0x008fe200078e0002 */
[----:B------:R-:W-:-:S04]  /*1c980*/  IADD3 R2, P6, PT, R11, R8, RZ ;  /* 0x000000080b027210 */ /* 0x000fc80007fde0ff */
[----:B------:R-:W-:Y:S01]  /*1c990*/  LEA.HI.X.SX32 R11, R11, R5, 0x1, P6 ;  /* 0x000000050b0b7211 */ /* 0x000fe200030f0eff */
[----:B------:R3:W2:Y:S01]  /*1c9a0*/  @P0 LDG.E.U8 R69, desc[UR20][R12.64] ;  /* 0x000000140c450981 */ /* 0x0006a2000c1e1100 */
[----:B------:R-:W-:-:S03]  /*1c9b0*/  ISETP.GT.U32.AND P6, PT, R9, R23, PT ;  /* 0x000000170900720c */ /* 0x000fc60003fc4070 */
[----:B------:R-:W-:Y:S01]  /*1c9c0*/  STL [R1+0x508], R2 ;  /* 0x0005080201007387 */ /* 0x000fe20000100800 */
[----:B------:R-:W-:Y:S02]  /*1c9d0*/  @P0 IMAD.MOV.U32 R17, RZ, RZ, R11 ;  /* 0x000000ffff110224 */ /* 0x000fe400078e000b */
[----:B---3--:R-:W-:Y:S01]  /*1c9e0*/  IMAD.MOV.U32 R12, RZ, RZ, R93 ;  /* 0x000000ffff0c7224 */ /* 0x008fe200078e005d */
[----:B------:R3:W-:Y:S03]  /*1c9f0*/  STL [R1+0x504], R11 ;  /* 0x0005040b01007387 */ /* 0x0007e60000100800 */
[----:B------:R-:W-:Y:S01]  /*1ca00*/  @!P2 IMAD.MOV R12, RZ, RZ, -R12 ;  /* 0x000000ffff0ca224 */ /* 0x000fe200078e0a0c */
[----:B------:R-:W2:Y:S01]  /*1ca10*/  LDL.LU R19, [R1+0xb0] ;  /* 0x0000b00001137983 */ /* 0x000ea20000300800 */
[----:B---3--:R-:W-:-:S03]  /*1ca20*/  IMAD.MOV.U32 R11, RZ, RZ, R3 ;  /* 0x000000ffff0b7224 */ /* 0x008fc600078e0003 */
[----:B------:R-:W-:Y:S01]  /*1ca30*/  SEL R12, R47, R12, !P1 ;  /* 0x0000000c2f0c7207 */ /* 0x000fe20004800000 */
[----:B------:R-:W-:Y:S01]  /*1ca40*/  @!P3 IMAD.MOV R11, RZ, RZ, -R11 ;  /* 0x000000ffff0bb224 */ /* 0x000fe200078e0a0b */
[----:B------:R-:W-:-:S03]  /*1ca50*/  ISETP.GT.U32.AND P2, PT, R9, R20, PT ;  /* 0x000000140900720c */ /* 0x000fc60003f44070 */
[----:B-1----:R-:W-:Y:S01]  /*1ca60*/  IMAD R13, R12, UR4, RZ ;  /* 0x000000040c0d7c24 */ /* 0x002fe2000f8e02ff */
[----:B----4-:R-:W-:Y:S01]  /*1ca70*/  ISETP.GT.U32.AND P5, PT, R9, R4, PT ;  /* 0x000000040900720c */ /* 0x010fe20003fa4070 */
[----:B------:R-:W-:Y:S01]  /*1ca80*/  @!P6 IMAD.IADD R23, R23, 0x1, -R9 ;  /* 0x000000011717e824 */ /* 0x000fe200078e0a09 */
[----:B--2---:R-:W-:-:S07]  /*1ca90*/  ISETP.GE.AND P3, PT, R18, RZ, PT ;  /* 0x000000ff1200720c */ /* 0x004fce0003f66270 */
[----:B------:R-:W-:Y:S01]  /*1caa0*/  @!P2 IMAD.IADD R20, R20, 0x1, -R9 ;  /* 0x000000011414a824 */ /* 0x000fe200078e0a09 */
[----:B------:R-:W2:Y:S01]  /*1cab0*/  LDL R18, [R1+0x14d4] ;  /* 0x0014d40001127983 */ /* 0x000ea20000100800 */
[----:B------:R-:W-:Y:S01]  /*1cac0*/  IADD3 R3, P6, PT, R13, R8, RZ ;  /* 0x000000080d037210 */ /* 0x000fe20007fde0ff */
[----:B------:R-:W-:Y:S01]  /*1cad0*/  @P0 IMAD.MOV.U32 R16, RZ, RZ, R2 ;  /* 0x000000ffff100224 */ /* 0x000fe200078e0002 */
[----:B------:R-:W-:Y:S01]  /*1cae0*/  SEL R11, R47, R11, !P1 ;  /* 0x0000000b2f0b7207 */ /* 0x000fe20004800000 */
[----:B------:R-:W1:Y:S01]  /*1caf0*/  LDCU UR4, c[0x0][0x3b0] ;  /* 0x00007600ff0477ac */ /* 0x000e620008000800 */
[----:B------:R-:W-:Y:S01]  /*1cb00*/  LEA.HI.X.SX32 R13, R13, R5, 0x1, P6 ;  /* 0x000000050d0d7211 */ /* 0x000fe200030f0eff */
[----:B------:R3:W-:Y:S01]  /*1cb10*/  STL [R1+0x548], R3 ;  /* 0x0005480301007387 */ /* 0x0007e20000100800 */
[----:B------:R-:W-:-:S03]  /*1cb20*/  IMAD.MOV.U32 R12, RZ, RZ, R20 ;  /* 0x000000ffff0c7224 */ /* 0x000fc600078e0014 */
[----:B------:R4:W-:Y:S04]  /*1cb30*/  STL [R1+0x544], R13 ;  /* 0x0005440d01007387 */ /* 0x0009e80000100800 */
[----:B------:R-:W2:Y:S01]  /*1cb40*/  LDL R20, [R1+0x14ec] ;  /* 0x0014ec0001147983 */ /* 0x000ea20000100800 */
[----:B------:R-:W-:Y:S01]  /*1cb50*/  @!P5 IMAD.IADD R4, R4, 0x1, -R9 ;  /* 0x000000010404d824 */ /* 0x000fe200078e0a09 */
[----:B------:R-:W-:Y:S01]  /*1cb60*/  ISETP.GE.AND P2, PT, R21, RZ, PT ;  /* 0x000000ff1500720c */ /* 0x000fe20003f46270 */
[----:B0-----:R-:W-:Y:S01]  /*1cb70*/  IMAD R11, R11, UR5, RZ ;  /* 0x000000050b0b7c24 */ /* 0x001fe2000f8e02ff */
[----:B------:R0:W2:Y:S01]  /*1cb80*/  @P0 LDG.E.U8 R68, desc[UR20][R16.64] ;  /* 0x0000001410440981 */ /* 0x0000a2000c1e1100 */
[----:B------:R-:W-:Y:S01]  /*1cb90*/  @!P3 IMAD.MOV R12, RZ, RZ, -R12 ;  /* 0x000000ffff0cb224 */ /* 0x000fe200078e0a0c */
[----:B------:R-:W-:Y:S01]  /*1cba0*/  ISETP.GT.U32.AND P5, PT, R9, R4, PT ;  /* 0x000000040900720c */ /* 0x000fe20003fa4070 */
[----:B------:R-:W1:Y:S01]  /*1cbb0*/  LDCU UR5, c[0x0][0x3b0] ;  /* 0x00007600ff0577ac */ /* 0x000e620008000800 */
[----:B------:R-:W-:Y:S01]  /*1cbc0*/  IADD3 R2, P6, PT, R11, R8, RZ ;  /* 0x000000080b027210 */ /* 0x000fe20007fde0ff */
[----:B------:R-:W2:Y:S01]  /*1cbd0*/  LDL.LU R21, [R1+0xb4] ;  /* 0x0000b40001157983 */ /* 0x000ea20000300800 */
[----:B------:R-:W-:-:S09]  /*1cbe0*/  ISETP.GT.U32.AND P3, PT, R9, R23, PT ;  /* 0x000000170900720c */ /* 0x000fd20003f64070 */
[----:B------:R-:W-:Y:S01]  /*1cbf0*/  @!P5 IMAD.IADD R4, R4, 0x1, -R9 ;  /* 0x000000010404d824 */ /* 0x000fe200078e0a09 */
[----:B------:R-:W-:Y:S01]  /*1cc00*/  ISETP.GT.U32.AND P5, PT, R9, R22, PT ;  /* 0x000000160900720c */ /* 0x000fe20003fa4070 */
[----:B0-----:R-:W-:Y:S01]  /*1cc10*/  @P0 IMAD.MOV.U32 R16, RZ, RZ, R3 ;  /* 0x000000ffff100224 */ /* 0x001fe200078e0003 */
[----:B---3--:R-:W-:Y:S01]  /*1cc20*/  LEA.HI.X.SX32 R3, R11, R5, 0x1, P6 ;  /* 0x000000050b037211 */ /* 0x008fe200030f0eff */
[----:B------:R-:W-:Y:S01]  /*1cc30*/  IMAD.MOV.U32 R11, RZ, RZ, R4 ;  /* 0x000000ffff0b7224 */ /* 0x000fe200078e0004 */
[----:B------:R-:W-:Y:S01]  /*1cc40*/  PRMT R67, RZ, 0x7610, R67 ;  /* 0x00007610ff437816 */ /* 0x000fe20000000043 */
[----:B------:R-:W-:Y:S02]  /*1cc50*/  @P0 IMAD.MOV.U32 R17, RZ, RZ, R13 ;  /* 0x000000ffff110224 */ /* 0x000fe400078e000d */
[----:B------:R-:W-:Y:S01]  /*1cc60*/  @!P2 IMAD.MOV R11, RZ, RZ, -R11 ;  /* 0x000000ffff0ba224 */ /* 0x000fe200078e0a0b */
[----:B------:R-:W-:Y:S01]  /*1cc70*/  ISETP.GT.U32.AND P6, PT, R9, R19, PT ;  /* 0x000000130900720c */ /* 0x000fe20003fc4070 */
[----:B------:R-:W-:Y:S04]  /*1cc80*/  STL [R1+0x588], R2 ;  /* 0x0005880201007387 */ /* 0x000fe80000100800 */
[--C-:B------:R-:W-:Y:S01]  /*1cc90*/  @!P5 IMAD.IADD R22, R22, 0x1, -R9.reuse ;  /* 0x000000011616d824 */ /* 0x100fe200078e0a09 */
[C---:B----4-:R-:W-:Y:S01]  /*1cca0*/  SEL R13, R47.reuse, R12, !P1 ;  /* 0x0000000c2f0d7207 */ /* 0x050fe20004800000 */
[----:B------:R0:W-:Y:S01]  /*1ccb0*/  STL [R1+0x584], R3 ;  /* 0x0005840301007387 */ /* 0x0001e20000100800 */
[----:B------:R-:W-:Y:S01]  /*1ccc0*/  SEL R12, R47, R11, !P1 ;  /* 0x0000000b2f0c7207 */ /* 0x000fe20004800000 */
[----:B------:R-:W-:Y:S01]  /*1ccd0*/  @!P3 IMAD.IADD R23, R23, 0x1, -R9 ;  /* 0x000000011717b824 */ /* 0x000fe200078e0a09 */
[----:B------:R-:W-:Y:S01]  /*1cce0*/  ISETP.GT.U32.AND P5, PT, R9, R22, PT ;  /* 0x000000160900720c */ /* 0x000fe20003fa4070 */
[----:B------:R3:W4:Y:S01]  /*1ccf0*/  @P0 LDG.E.U8 R67, desc[UR20][R16.64] ;  /* 0x0000001410430981 */ /* 0x000722000c1e1100 */
[----:B------:R-:W-:Y:S01]  /*1cd00*/  PRMT R66, RZ, 0x7610, R66 ;  /* 0x00007610ff427816 */ /* 0x000fe20000000042 */
[----:B------:R-:W-:Y:S01]  /*1cd10*/  IMAD R13, R13, UR6, RZ ;  /* 0x000000060d0d7c24 */ /* 0x000fe2000f8e02ff */
[----:B------:R-:W-:Y:S01]  /*1cd20*/  PRMT R65, RZ, 0x7610, R65 ;  /* 0x00007610ff417816 */ /* 0x000fe20000000041 */
[----:B------:R-:W-:Y:S01]  /*1cd30*/  IMAD.MOV.U32 R11, RZ, RZ, R23 ;  /* 0x000000ffff0b7224 */ /* 0x000fe200078e0017 */
[----:B------:R-:W-:Y:S01]  /*1cd40*/  PRMT R63, RZ, 0x7610, R63 ;  /* 0x00007610ff3f7816 */ /* 0x000fe2000000003f */
[----:B-1----:R-:W-:Y:S01]  /*1cd50*/  IMAD R12, R12, UR4, RZ ;  /* 0x000000040c0c7c24 */ /* 0x002fe2000f8e02ff */
[----:B------:R-:W1:Y:S01]  /*1cd60*/  LDCU UR4, c[0x0][0x3b0] ;  /* 0x00007600ff0477ac */ /* 0x000e620008000800 */
[----:B---3--:R-:W-:Y:S01]  /*1cd70*/  @P0 IMAD.MOV.U32 R16, RZ, RZ, R2 ;  /* 0x000000ffff100224 */ /* 0x008fe200078e0002 */
[----:B------:R-:W-:Y:S01]  /*1cd80*/  PRMT R62, RZ, 0x7610, R62 ;  /* 0x00007610ff3e7816 */ /* 0x000fe2000000003e */
[----:B------:R-:W-:Y:S01]  /*1cd90*/  @P0 IMAD.MOV.U32 R17, RZ, RZ, R3 ;  /* 0x000000ffff110224 */ /* 0x000fe200078e0003 */
[----:B------:R-:W-:Y:S01]  /*1cda0*/  PRMT R61, RZ, 0x7610, R61 ;  /* 0x00007610ff3d7816 */ /* 0x000fe2000000003d */
[--C-:B------:R-:W-:Y:S01]  /*1cdb0*/  @!P6 IMAD.IADD R19, R19, 0x1, -R9.reuse ;  /* 0x000000011313e824 */ /* 0x100fe200078e0a09 */
[----:B------:R-:W-:Y:S01]  /*1cdc0*/  PRMT R60, RZ, 0x7610, R60 ;  /* 0x00007610ff3c7816 */ /* 0x000fe2000000003c */
[----:B------:R-:W-:Y:S01]  /*1cdd0*/  @!P5 IMAD.IADD R22, R22, 0x1, -R9 ;  /* 0x000000011616d824 */ /* 0x000fe200078e0a09 */
[----:B------:R3:W4:Y:S01]  /*1cde0*/  @P0 LDG.E.U8 R66, desc[UR20][R16.64] ;  /* 0x0000001410420981 */ /* 0x000722000c1e1100 */
[----:B------:R-:W-:Y:S01]  /*1cdf0*/  PRMT R59, RZ, 0x7610, R59 ;  /* 0x00007610ff3b7816 */ /* 0x000fe2000000003b */
[----:B------:R-:W0:Y:S01]  /*1ce00*/  LDCU UR6, c[0x0][0x3b0] ;  /* 0x00007600ff0677ac */ /* 0x000e220008000800 */
[----:B---3--:R-:W-:-:S02]  /*1ce10*/  IADD3 R16, P6, PT, R13, R8, RZ ;  /* 0x000000080d107210 */ /* 0x008fc40007fde0ff */
[----:B--2---:R-:W-:Y:S02]  /*1ce20*/  ISETP.GE.AND P2, PT, R18, RZ, PT ;  /* 0x000000ff1200720c */ /* 0x004fe40003f46270 */
[----:B------:R-:W2:Y:S04]  /*1ce30*/  LDL R18, [R1+0x151c] ;  /* 0x00151c0001127983 */ /* 0x000ea80000100800 */
[----:B------:R-:W3:Y:S04]  /*1ce40*/  LDL.LU R93, [R1+0xb8] ;  /* 0x0000b800015d7983 */ /* 0x000ee80000300800 */
[----:B0-----:R-:W4:Y:S03]  /*1ce50*/  LDL.LU R3, [R1+0x144] ;  /* 0x0001440001037983 */ /* 0x001f260000300800 */
[----:B------:R-:W-:Y:S01]  /*1ce60*/  @!P2 IMAD.MOV R11, RZ, RZ, -R11 ;  /* 0x000000ffff0ba224 */ /* 0x000fe200078e0a0b */
[----:B------:R-:W-:Y:S01]  /*1ce70*/  IADD3 R2, P2, PT, R12, R8, RZ ;  /* 0x000000080c027210 */ /* 0x000fe20007f5e0ff */
[----:B------:R-:W-:Y:S01]  /*1ce80*/  STL [R1+0x5c8], R16 ;  /* 0x0005c81001007387 */ /* 0x000fe20000100800 */
[----:B------:R-:W-:-:S03]  /*1ce90*/  ISETP.GE.AND P5, PT, R20, RZ, PT ;  /* 0x000000ff1400720c */ /* 0x000fc60003fa6270 */
[----:B------:R0:W-:Y:S04]  /*1cea0*/  STL [R1+0x608], R2 ;  /* 0x0006080201007387 */ /* 0x0001e80000100800 */
[----:B------:R-:W4:Y:S01]  /*1ceb0*/  LDL R20, [R1+0x1534] ;  /* 0x0015340001147983 */ /* 0x000f220000100800 */
[----:B------:R-:W-:Y:S02]  /*1cec0*/  ISETP.GT.U32.AND P3, PT, R9, R19, PT ;  /* 0x000000130900720c */ /* 0x000fe40003f64070 */
[-C--:B------:R-:W-:Y:S02]  /*1ced0*/  LEA.HI.X.SX32 R17, R13, R5.reuse, 0x1, P6 ;  /* 0x000000050d117211 */ /* 0x080fe400030f0eff */
[----:B------:R-:W-:Y:S02]  /*1cee0*/  LEA.HI.X.SX32 R4, R12, R5, 0x1, P2 ;  /* 0x000000050c047211 */ /* 0x000fe400010f0eff */
[----:B------:R-:W-:-:S02]  /*1cef0*/  SEL R14, R47, R11, !P1 ;  /* 0x0000000b2f0e7207 */ /* 0x000fc40004800000 */
[----:B------:R-:W-:Y:S01]  /*1cf00*/  ISETP.GT.U32.AND P2, PT, R9, R21, PT ;  /* 0x000000150900720c */ /* 0x000fe20003f44070 */
[----:B------:R-:W-:Y:S02]  /*1cf10*/  @P0 IMAD.MOV.U32 R12, RZ, RZ, R16 ;  /* 0x000000ffff0c0224 */ /* 0x000fe400078e0010 */
[----:B------:R-:W-:Y:S02]  /*1cf20*/  @P0 IMAD.MOV.U32 R13, RZ, RZ, R17 ;  /* 0x000000ffff0d0224 */ /* 0x000fe400078e0011 */
[----:B------:R-:W-:Y:S02]  /*1cf30*/  IMAD.MOV.U32 R11, RZ, RZ, R22 ;  /* 0x000000ffff0b7224 */ /* 0x000fe400078e0016 */
[----:B------:R-:W-:Y:S01]  /*1cf40*/  IMAD R14, R14, UR5, RZ ;  /* 0x000000050e0e7c24 */ /* 0x000fe2000f8e02ff */
[----:B------:R-:W-:Y:S01]  /*1cf50*/  STL [R1+0x5c4], R17 ;  /* 0x0005c41101007387 */ /* 0x000fe20000100800 */
[----:B------:R-:W-:Y:S01]  /*1cf60*/  @!P5 IMAD.MOV R11, RZ, RZ, -R11 ;  /* 0x000000ffff0bd224 */ /* 0x000fe200078e0a0b */
[----:B------:R-:W1:Y:S01]  /*1cf70*/  LDCU UR5, c[0x0][0x3b0] ;  /* 0x00007600ff0577ac */ /* 0x000e620008000800 */
[--C-:B------:R-:W-:Y:S01]  /*1cf80*/  @!P3 IMAD.IADD R19, R19, 0x1, -R9.reuse ;  /* 0x000000011313b824 */ /* 0x100fe200078e0a09 */
[----:B------:R0:W4:Y:S04]  /*1cf90*/  @P0 LDG.E.U8 R65, desc[UR20][R12.64] ;  /* 0x000000140c410981 */ /* 0x000128000c1e1100 */
[----:B------:R1:W-:Y:S01]  /*1cfa0*/  STL [R1+0x604], R4 ;  /* 0x0006040401007387 */ /* 0x0003e20000100800 */
[----:B------:R-:W-:-:S02]  /*1cfb0*/  @!P2 IMAD.IADD R21, R21, 0x1, -R9 ;  /* 0x000000011515a824 */ /* 0x000fc400078e0a09 */
[----:B0-----:R-:W-:Y:S01]  /*1cfc0*/  @P0 IMAD.MOV.U32 R12, RZ, RZ, R2 ;  /* 0x000000ffff0c0224 */ /* 0x001fe200078e0002 */
[----:B------:R-:W-:Y:S01]  /*1cfd0*/  IADD3 R2, P3, PT, R14, R8, RZ ;  /* 0x000000080e027210 */ /* 0x000fe20007f7e0ff */
[----:B------:R-:W-:-:S03]  /*1cfe0*/  @P0 IMAD.MOV.U32 R13, RZ, RZ, R4 ;  /* 0x000000ffff0d0224 */ /* 0x000fc600078e0004 */
[----:B-1----:R-:W-:Y:S02]  /*1cff0*/  LEA.HI.X.SX32 R4, R14, R5, 0x1, P3 ;  /* 0x000000050e047211 */ /* 0x002fe400018f0eff */
[----:B------:R0:W4:Y:S01]  /*1d000*/  @P0 LDG.E.U8 R63, desc[UR20][R12.64] ;  /* 0x000000140c3f0981 */ /* 0x000122000c1e1100 */
[----:B------:R-:W-:Y:S02]  /*1d010*/  ISETP.GT.U32.AND P2, PT, R9, R21, PT ;  /* 0x000000150900720c */ /* 0x000fe40003f44070 */
[----:B0-----:R-:W-:Y:S01]  /*1d020*/  SEL R12, R47, R11, !P1 ;  /* 0x0000000b2f0c7207 */ /* 0x001fe20004800000 */
[----:B------:R-:W-:Y:S02]  /*1d030*/  IMAD.MOV.U32 R11, RZ, RZ, R19 ;  /* 0x000000ffff0b7224 */ /* 0x000fe400078e0013 */
[----:B------:R-:W-:Y:S02]  /*1d040*/  @P0 IMAD.MOV.U32 R13, RZ, RZ, R4 ;  /* 0x000000ffff0d0224 */ /* 0x000fe400078e0004 */
[----:B------:R-:W-:Y:S01]  /*1d050*/  IMAD R14, R12, UR7, RZ ;  /* 0x000000070c0e7c24 */ /* 0x000fe2000f8e02ff */
[----:B------:R-:W-:Y:S01]  /*1d060*/  PRMT R58, RZ, 0x7610, R58 ;  /* 0x00007610ff3a7816 */ /* 0x000fe2000000003a */
[----:B------:R-:W-:Y:S01]  /*1d070*/  @P0 IMAD.MOV.U32 R12, RZ, RZ, R2 ;  /* 0x000000ffff0c0224 */ /* 0x000fe200078e0002 */
[----:B------:R-:W-:-:S03]  /*1d080*/  PRMT R57, RZ, 0x7610, R57 ;  /* 0x00007610ff397816 */ /* 0x000fc60000000039 */
[----:B------:R-:W-:Y:S01]  /*1d090*/  @!P2 IMAD.IADD R21, R21, 0x1, -R9 ;  /* 0x000000011515a824 */ /* 0x000fe200078e0a09 */
[----:B------:R-:W0:Y:S01]  /*1d0a0*/  LDCU UR7, c[0x0][0x3b0] ;  /* 0x00007600ff0777ac */ /* 0x000e220008000800 */
[----:B------:R1:W4:Y:S01]  /*1d0b0*/  @P0 LDG.E.U8 R62, desc[UR20][R12.64] ;  /* 0x000000140c3e0981 */ /* 0x000322000c1e1100 */
[----:B--2---:R-:W-:-:S03]  /*1d0c0*/  ISETP.GE.AND P6, PT, R18, RZ, PT ;  /* 0x000000ff1200720c */ /* 0x004fc60003fc6270 */
[----:B------:R-:W2:Y:S01]  /*1d0d0*/  LDL.LU R18, [R1+0x150] ;  /* 0x0001500001127983 */ /* 0x000ea20000300800 */
[----:B---3--:R-:W-:-:S03]  /*1d0e0*/  ISETP.GT.U32.AND P5, PT, R9, R93, PT ;  /* 0x0000005d0900720c */ /* 0x008fc60003fa4070 */
[----:B------:R-:W-:Y:S04]  /*1d0f0*/  STL [R1+0x648], R2 ;  /* 0x0006480201007387 */ /* 0x000fe80000100800 */
[----:B------:R3:W-:Y:S04]  /*1d100*/  STL [R1+0x644], R4 ;  /* 0x0006440401007387 */ /* 0x0007e80000100800 */
[----:B------:R-:W2:Y:S02]  /*1d110*/  LDL R19, [R1+0x154c] ;  /* 0x00154c0001137983 */ /* 0x000ea40000100800 */
[----:B------:R-:W-:-:S02]  /*1d120*/  @!P5 IMAD.IADD R93, R93, 0x1, -R9 ;  /* 0x000000015d5dd824 */ /* 0x000fc400078e0a09 */
[----:B---3--:R-:W3:Y:S01]  /*1d130*/  LDL.LU R4, [R1+0x184] ;  /* 0x0001840001047983 */ /* 0x008ee20000300800 */
[----:B----4-:R-:W-:Y:S01]  /*1d140*/  ISETP.GE.AND P5, PT, R20, RZ, PT ;  /* 0x000000ff1400720c */ /* 0x010fe20003fa6270 */
[----:B------:R-:W-:Y:S02]  /*1d150*/  @!P6 IMAD.MOV R11, RZ, RZ, -R11 ;  /* 0x000000ffff0be224 */ /* 0x000fe400078e0a0b */
[----:B------:R-:W4:Y:S01]  /*1d160*/  LDL R20, [R1+0x1578] ;  /* 0x0015780001147983 */ /* 0x000f220000100800 */
[C---:B------:R-:W-:Y:S02]  /*1d170*/  IADD3 R2, P6, PT, R14.reuse, R8, RZ ;  /* 0x000000080e027210 */ /* 0x040fe40007fde0ff */
[----:B------:R-:W-:Y:S02]  /*1d180*/  SEL R11, R47, R11, !P1 ;  /* 0x0000000b2f0b7207 */ /* 0x000fe40004800000 */
[----:B-1----:R-:W-:Y:S01]  /*1d190*/  LEA.HI.X.SX32 R12, R14, R5, 0x1, P6 ;  /* 0x000000050e0c7211 */ /* 0x002fe200030f0eff */
[----:B------:R-:W-:Y:S02]  /*1d1a0*/  STL [R1+0x688], R2 ;  /* 0x0006880201007387 */ /* 0x000fe40000100800 */
[----:B------:R-:W-:Y:S01]  /*1d1b0*/  IMAD R14, R11, UR4, RZ ;  /* 0x000000040b0e7c24 */ /* 0x000fe2000f8e02ff */
[----:B------:R-:W-:Y:S01]  /*1d1c0*/  ISETP.GT.U32.AND P3, PT, R9, R3, PT ;  /* 0x000000030900720c */ /* 0x000fe20003f64070 */
[----:B------:R-:W3:Y:S01]  /*1d1d0*/  LDL.LU R23, [R1+0x160] ;  /* 0x0001600001177983 */ /* 0x000ee20000300800 */
[----:B------:R-:W-:Y:S01]  /*1d1e0*/  IMAD.MOV.U32 R11, RZ, RZ, R21 ;  /* 0x000000ffff0b7224 */ /* 0x000fe200078e0015 */
[----:B------:R-:W1:Y:S02]  /*1d1f0*/  LDCU UR4, c[0x0][0x3b0] ;  /* 0x00007600ff0477ac */ /* 0x000e640008000800 */
[----:B------:R0:W-:Y:S04]  /*1d200*/  STL [R1+0x684], R12 ;  /* 0x0006840c01007387 */ /* 0x0001e80000100800 */
[----:B------:R-:W3:Y:S04]  /*1d210*/  LDL R21, [R1+0x15e8] ;  /* 0x0015e80001157983 */ /* 0x000ee80000100800 */
[----:B------:R-:W-:-:S02]  /*1d220*/  @!P3 IMAD.IADD R3, R3, 0x1, -R9 ;  /* 0x000000010303b824 */ /* 0x000fc400078e0a09 */
[----:B------:R-:W-:Y:S02]  /*1d230*/  @!P5 IMAD.MOV R11, RZ, RZ, -R11 ;  /* 0x000000ffff0bd224 */ /* 0x000fe400078e0a0b */
[----:B------:R-:W-:Y:S01]  /*1d240*/  @P0 IMAD.MOV.U32 R13, RZ, RZ, R12 ;  /* 0x000000ffff0d0224 */ /* 0x000fe200078e000c */
[C---:B------:R-:W-:Y:S01]  /*1d250*/  ISETP.GT.U32.AND P6, PT, R9.reuse, R3, PT ;  /* 0x000000030900720c */ /* 0x040fe20003fc4070 */
[----:B0-----:R-:W-:Y:S01]  /*1d260*/  @P0 IMAD.MOV.U32 R12, RZ, RZ, R2 ;  /* 0x000000ffff0c0224 */ /* 0x001fe200078e0002 */
[----:B------:R-:W-:Y:S02]  /*1d270*/  ISETP.GT.U32.AND P3, PT, R9, R93, PT ;  /* 0x0000005d0900720c */ /* 0x000fe40003f64070 */
[C---:B------:R-:W-:Y:S02]  /*1d280*/  IADD3 R2, P2, PT, R14.reuse, R8, RZ ;  /* 0x000000080e027210 */ /* 0x040fe40007f5e0ff */
[----:B------:R-:W-:Y:S01]  /*1d290*/  SEL R11, R47, R11, !P1 ;  /* 0x0000000b2f0b7207 */ /* 0x000fe20004800000 */
[----:B------:R0:W3:Y:S04]  /*1d2a0*/  @P0 LDG.E.U8 R61, desc[UR20][R12.64] ;  /* 0x000000140c3d0981 */ /* 0x0000e8000c1e1100 */
[----:B------:R-:W-:Y:S01]  /*1d2b0*/  IMAD R11, R11, UR5, RZ ;  /* 0x000000050b0b7c24 */ /* 0x000fe2000f8e02ff */
[----:B------:R-:W-:Y:S01]  /*1d2c0*/  STL [R1+0x6c8], R2 ;  /* 0x0006c80201007387 */ /* 0x000fe20000100800 */
[--C-:B------:R-:W-:Y:S01]  /*1d2d0*/  @!P6 IMAD.IADD R3, R3, 0x1, -R9.reuse ;  /* 0x000000010303e824 */ /* 0x100fe200078e0a09 */
[----:B------:R-:W1:Y:S01]  /*1d2e0*/  LDCU UR5, c[0x0][0x3b0] ;  /* 0x00007600ff0577ac */ /* 0x000e620008000800 */
[----:B0-----:R-:W-:Y:S01]  /*1d2f0*/  LEA.HI.X.SX32 R12, R14, R5, 0x1, P2 ;  /* 0x000000050e0c7211 */ /* 0x001fe200010f0eff */
[----:B------:R-:W-:-:S04]  /*1d300*/  @!P3 IMAD.IADD R93, R93, 0x1, -R9 ;  /* 0x000000015d5db824 */ /* 0x000fc800078e0a09 */
[----:B------:R0:W-:Y:S01]  /*1d310*/  STL [R1+0x6c4], R12 ;  /* 0x0006c40c01007387 */ /* 0x0001e20000100800 */
[----:B------:R-:W-:Y:S02]  /*1d320*/  @P0 IMAD.MOV.U32 R13, RZ, RZ, R12 ;  /* 0x000000ffff0d0224 */ /* 0x000fe400078e000c */
[----:B0-----:R-:W-:Y:S01]  /*1d330*/  @P0 IMAD.MOV.U32 R12, RZ, RZ, R2 ;  /* 0x000000ffff0c0224 */ /* 0x001fe200078e0002 */
[----:B------:R-:W-:-:S04]  /*1d340*/  IADD3 R2, P6, PT, R11, R8, RZ ;  /* 0x000000080b027210 */ /* 0x000fc80007fde0ff */
[----:B------:R-:W-:Y:S01]  /*1d350*/  LEA.HI.X.SX32 R11, R11, R5, 0x1, P6 ;  /* 0x000000050b0b7211 */ /* 0x000fe200030f0eff */
[----:B------:R0:W3:Y:S04]  /*1d360*/  @P0 LDG.E.U8 R60, desc[UR20][R12.64] ;  /* 0x000000140c3c0981 */ /* 0x0000e8000c1e1100 */
[----:B------:R-:W-:Y:S02]  /*1d370*/  @P0 IMAD.MOV.U32 R17, RZ, RZ, R11 ;  /* 0x000000ffff110224 */ /* 0x000fe400078e000b */
[----:B0-----:R-:W-:Y:S01]  /*1d380*/  IMAD.MOV.U32 R12, RZ, RZ, R93 ;  /* 0x000000ffff0c7224 */ /* 0x001fe200078e005d */
[----:B--2---:R-:W-:Y:S02]  /*1d390*/  ISETP.GT.U32.AND P5, PT, R9, R18, PT ;  /* 0x000000120900720c */ /* 0x004fe40003fa4070 */
[----:B------:R-:W-:-:S11]  /*1d3a0*/  ISETP.GE.AND P2, PT, R19, RZ, PT ;  /* 0x000000ff1300720c */ /* 0x000fd60003f46270 */
[----:B------:R-:W-:Y:S01]  /*1d3b0*/  @!P5 IMAD.IADD R18, R18, 0x1, -R9 ;  /* 0x000000011212d824 */ /* 0x000fe200078e0a09 */
[----:B------:R-:W2:Y:S04]  /*1d3c0*/  LDL R19, [R1+0x1674] ;  /* 0x0016740001137983 */ /* 0x000ea80000100800 */
[----:B------:R-:W2:Y:S01]  /*1d3d0*/  LDL.LU R22, [R1+0xbc] ;  /* 0x0000bc0001167983 */ /* 0x000ea20000300800 */
[----:B----4-:R-:W-:-:S03]  /*1d3e0*/  ISETP.GE.AND P5, PT, R20, RZ, PT ;  /* 0x000000ff1400720c */ /* 0x010fc60003fa6270 */
[----:B------:R-:W-:Y:S01]  /*1d3f0*/  STL [R1+0x710], R2 ;  /* 0x0007100201007387 */ /* 0x000fe20000100800 */
[----:B------:R-:W-:-:S03]  /*1d400*/  @!P2 IMAD.MOV R12, RZ, RZ, -R12 ;  /* 0x000000ffff0ca224 */ /* 0x000fc600078e0a0c */
[----:B------:R0:W-:Y:S01]  /*1d410*/  STL [R1+0x70c], R11 ;  /* 0x00070c0b01007387 */ /* 0x0001e20000100800 */
[----:B---3--:R-:W-:-:S03]  /*1d420*/  ISETP.GT.U32.AND P6, PT, R9, R23, PT ;  /* 0x000000170900720c */ /* 0x008fc60003fc4070 */
[----:B------:R-:W3:Y:S01]  /*1d430*/  LDL.LU R20, [R1+0xac] ;  /* 0x0000ac0001147983 */ /* 0x000ee20000300800 */
[----:B0-----:R-:W-:Y:S01]  /*1d440*/  IMAD.MOV.U32 R11, RZ, RZ, R3 ;  /* 0x000000ffff0b7224 */ /* 0x001fe200078e0003 */
[----:B------:R-:W-:-:S03]  /*1d450*/  SEL R12, R47, R12, !P1 ;  /* 0x0000000c2f0c7207 */ /* 0x000fc60004800000 */
[----:B------:R-:W-:Y:S01]  /*1d460*/  @!P5 IMAD.MOV R11, RZ, RZ, -R11 ;  /* 0x000000ffff0bd224 */ /* 0x000fe200078e0a0b */
[----:B------:R-:W-:Y:S02]  /*1d470*/  ISETP.GE.AND P5, PT, R21, RZ, PT ;  /* 0x000000ff1500720c */ /* 0x000fe40003fa6270 */
[----:B------:R-:W-:Y:S01]  /*1d480*/  ISETP.GT.U32.AND P2, PT, R9, R18, PT ;  /* 0x000000120900720c */ /* 0x000fe20003f44070 */
[----:B------:R-:W4:Y:S01]  /*1d490*/  LDL R21, [R1+0x1618] ;  /* 0x0016180001157983 */ /* 0x000f220000100800 */
[----:B-1----:R-:W-:Y:S02]  /*1d4a0*/  IMAD R13, R12, UR4, RZ ;  /* 0x000000040c0d7c24 */ /* 0x002fe4000f8e02ff */
[----:B------:R-:W-:Y:S01]  /*1d4b0*/  @!P6 IMAD.IADD R23, R23, 0x1, -R9 ;  /* 0x000000011717e824 */ /* 0x000fe200078e0a09 */
[----:B------:R-:W-:Y:S01]  /*1d4c0*/  ISETP.GT.U32.AND P3, PT, R9, R4, PT ;  /* 0x000000040900720c */ /* 0x000fe20003f64070 */
[----:B------:R-:W-:Y:S01]  /*1d4d0*/  @P0 IMAD.MOV.U32 R16, RZ, RZ, R2 ;  /* 0x000000ffff100224 */ /* 0x000fe200078e0002 */
[C---:B------:R-:W-:Y:S01]  /*1d4e0*/  IADD3 R3, P6, PT, R13.reuse, R8, RZ ;  /* 0x000000080d037210 */ /* 0x040fe20007fde0ff */
[----:B------:R-:W0:Y:S03]  /*1d4f0*/  LDCU UR4, c[0x0][0x3b0] ;  /* 0x00007600ff0477ac */ /* 0x000e260008000800 */
[----:B------:R-:W-:-:S02]  /*1d500*/  LEA.HI.X.SX32 R13, R13, R5, 0x1, P6 ;  /* 0x000000050d0d7211 */ /* 0x000fc400030f0eff */
[--C-:B------:R-:W-:Y:S01]  /*1d510*/  @!P2 IMAD.IADD R18, R18, 0x1, -R9.reuse ;  /* 0x000000011212a824 */ /* 0x100fe200078e0a09 */
[----:B------:R1:W-:Y:S03]  /*1d520*/  STL [R1+0x750], R3 ;  /* 0x0007500301007387 */ /* 0x0003e60000100800 */
[----:B------:R-:W-:Y:S01]  /*1d530*/  IMAD.MOV.U32 R12, RZ, RZ, R18 ;  /* 0x000000ffff0c7224 */ /* 0x000fe200078e0012 */
[----:B------:R0:W-:Y:S04]  /*1d540*/  STL [R1+0x74c], R13 ;  /* 0x00074c0d01007387 */ /* 0x0001e80000100800 */
[----:B------:R-:W4:Y:S01]  /*1d550*/  LDL R18, [R1+0x15b4] ;  /* 0x0015b40001127983 */ /* 0x000f220000100800 */
[----:B------:R-:W-:Y:S01]  /*1d560*/  @!P3 IMAD.IADD R4, R4, 0x1, -R9 ;  /* 0x000000010404b824 */ /* 0x000fe200078e0a09 */
[----:B------:R-:W-:-:S02]  /*1d570*/  SEL R11, R47, R11, !P1 ;  /* 0x0000000b2f0b7207 */ /* 0x000fc40004800000 */
[----:B------:R0:W4:Y:S02]  /*1d580*/  @P0 LDG.E.U8 R59, desc[UR20][R16.64] ;  /* 0x00000014103b0981 */ /* 0x000124000c1e1100 */
[----:B------:R-:W-:Y:S01]  /*1d590*/  ISETP.GT.U32.AND P3, PT, R9, R4, PT ;  /* 0x000000040900720c */ /* 0x000fe20003f64070 */
[----:B------:R-:W-:Y:S01]  /*1d5a0*/  IMAD R11, R11, UR5, RZ ;  /* 0x000000050b0b7c24 */ /* 0x000fe2000f8e02ff */
[----:B------:R-:W2:Y:S01]  /*1d5b0*/  LDCU UR5, c[0x0][0x3b0] ;  /* 0x00007600ff0577ac */ /* 0x000ea20008000800 */
[----:B------:R-:W-:Y:S01]  /*1d5c0*/  @!P5 IMAD.MOV R12, RZ, RZ, -R12 ;  /* 0x000000ffff0cd224 */ /* 0x000fe200078e0a0c */
[----:B------:R-:W-:Y:S02]  /*1d5d0*/  ISETP.GT.U32.AND P5, PT, R9, R23, PT ;  /* 0x000000170900720c */ /* 0x000fe40003fa4070 */
[----:B------:R-:W-:-:S07]  /*1d5e0*/  IADD3 R2, P6, PT, R11, R8, RZ ;  /* 0x000000080b027210 */ /* 0x000fce0007fde0ff */
[----:B------:R-:W-:Y:S02]  /*1d5f0*/  @!P3 IMAD.IADD R4, R4, 0x1, -R9 ;  /* 0x000000010404b824 */ /* 0x000fe400078e0a09 */
[----:B0-----:R-:W-:Y:S01]  /*1d600*/  @P0 IMAD.MOV.U32 R16, RZ, RZ, R3 ;  /* 0x000000ffff100224 */ /* 0x001fe200078e0003 */
[----:B-1----:R-:W-:Y:S01]  /*1d610*/  LEA.HI.X.SX32 R3, R11, R5, 0x1, P6 ;  /* 0x000000050b037211 */ /* 0x002fe200030f0eff */
[----:B------:R-:W-:Y:S02]  /*1d620*/  IMAD.MOV.U32 R11, RZ, RZ, R4 ;  /* 0x000000ffff0b7224 */ /* 0x000fe400078e0004 */
[----:B------:R-:W-:Y:S01]  /*1d630*/  @P0 IMAD.MOV.U32 R17, RZ, RZ, R13 ;  /* 0x000000ffff110224 */ /* 0x000fe200078e000d */
[----:B------:R-:W-:Y:S01]  /*1d640*/  SEL R13, R47, R12, !P1 ;  /* 0x0000000c2f0d7207 */ /* 0x000fe20004800000 */
[----:B------:R-:W-:-:S03]  /*1d650*/  @!P5 IMAD.IADD R23, R23, 0x1, -R9 ;  /* 0x000000011717d824 */ /* 0x000fc600078e0a09 */
[----:B------:R0:W4:Y:S01]  /*1d660*/  @P0 LDG.E.U8 R58, desc[UR20][R16.64] ;  /* 0x00000014103a0981 */ /* 0x000122000c1e1100 */
[----:B------:R-:W-:Y:S01]  /*1d670*/  IMAD R13, R13, UR6, RZ ;  /* 0x000000060d0d7c24 */ /* 0x000fe2000f8e02ff */
[----:B------:R-:W-:Y:S01]  /*1d680*/  PRMT R56, RZ, 0x7610, R56 ;  /* 0x00007610ff387816 */ /* 0x000fe20000000038 */
[----:B------:R-:W1:Y:S01]  /*1d690*/  LDCU UR6, c[0x0][0x3b0] ;  /* 0x00007600ff0677ac */ /* 0x000e620008000800 */
[----:B0-----:R-:W-:Y:S02]  /*1d6a0*/  @P0 IMAD.MOV.U32 R16, RZ, RZ, R2 ;  /* 0x000000ffff100224 */ /* 0x001fe400078e0002 */
[----:B------:R-:W-:-:S05]  /*1d6b0*/  @P0 IMAD.MOV.U32 R17, RZ, RZ, R3 ;  /* 0x000000ffff110224 */ /* 0x000fca00078e0003 */
[----:B------:R0:W4:Y:S01]  /*1d6c0*/  @P0 LDG.E.U8 R57, desc[UR20][R16.64] ;  /* 0x0000001410390981 */ /* 0x000122000c1e1100 */
[----:B--2---:R-:W-:-:S03]  /*1d6d0*/  ISETP.GE.AND P2, PT, R19, RZ, PT ;  /* 0x000000ff1300720c */ /* 0x004fc60003f46270 */
[----:B------:R-:W2:Y:S01]  /*1d6e0*/  LDL.LU R19, [R1+0x98] ;  /* 0x0000980001137983 */ /* 0x000ea20000300800 */
[----:B------:R-:W-:-:S03]  /*1d6f0*/  ISETP.GT.U32.AND P3, PT, R9, R22, PT ;  /* 0x000000160900720c */ /* 0x000fc60003f64070 */
[----:B------:R-:W-:Y:S06]  /*1d700*/  STL [R1+0x790], R2 ;  /* 0x0007900201007387 */ /* 0x000fec0000100800 */
[----:B------:R-:W-:-:S04]  /*1d710*/  @!P2 IMAD.MOV R11, RZ, RZ, -R11 ;  /* 0x000000ffff0ba224 */ /* 0x000fc800078e0a0b */
[----:B------:R-:W-:Y:S01]  /*1d720*/  @!P3 IMAD.IADD R22, R22, 0x1, -R9 ;  /* 0x000000011616b824 */ /* 0x000fe200078e0a09 */
[----:B---3--:R-:W-:Y:S01]  /*1d730*/  ISETP.GT.U32.AND P6, PT, R9, R20, PT ;  /* 0x000000140900720c */ /* 0x008fe20003fc4070 */
[----:B------:R3:W-:Y:S01]  /*1d740*/  STL [R1+0x78c], R3 ;  /* 0x00078c0301007387 */ /* 0x0007e20000100800 */
[----:B------:R-:W-:Y:S02]  /*1d750*/  SEL R12, R47, R11, !P1 ;  /* 0x0000000b2f0c7207 */ /* 0x000fe40004800000 */
[----:B------:R-:W-:Y:S02]  /*1d760*/  ISETP.GT.U32.AND P2, PT, R9, R22, PT ;  /* 0x000000160900720c */ /* 0x000fe40003f44070 */
[----:B----4-:R-:W-:Y:S02]  /*1d770*/  ISETP.GE.AND P3, PT, R21, RZ, PT ;  /* 0x000000ff1500720c */ /* 0x010fe40003f66270 */
[----:B------:R-:W4:Y:S01]  /*1d780*/  LDL R21, [R1+0x163c] ;  /* 0x00163c0001157983 */ /* 0x000f220000100800 */
[----:B------:R-:W-:-:S03]  /*1d790*/  IMAD.MOV.U32 R11, RZ, RZ, R23 ;  /* 0x000000ffff0b7224 */ /* 0x000fc600078e0017 */
[----:B------:R-:W4:Y:S01]  /*1d7a0*/  LDL.LU R93, [R1+0x90] ;  /* 0x00009000015d7983 */ /* 0x000f220000300800 */
[----:B------:R-:W-:Y:S01]  /*1d7b0*/  IMAD R12, R12, UR4, RZ ;  /* 0x000000040c0c7c24 */ /* 0x000fe2000f8e02ff */
[----:B------:R-:W-:Y:S01]  /*1d7c0*/  PRMT R55, RZ, 0x7610, R55 ;  /* 0x00007610ff377816 */ /* 0x000fe20000000037 */
[--C-:B------:R-:W-:Y:S01]  /*1d7d0*/  @!P6 IMAD.IADD R20, R20, 0x1, -R9.reuse ;  /* 0x000000011414e824 */ /* 0x100fe200078e0a09 */
[-C--:B0-----:R-:W-:Y:S01]  /*1d7e0*/  IADD3 R16, P6, PT, R13, R8.reuse, RZ ;  /* 0x000000080d107210 */ /* 0x081fe20007fde0ff */
[----:B---3--:R-:W3:Y:S01]  /*1d7f0*/  LDL.LU R3, [R1+0x84] ;  /* 0x0000840001037983 */ /* 0x008ee20000300800 */
[----:B------:R-:W-:Y:S01]  /*1d800*/  @!P2 IMAD.IADD R22, R22, 0x1, -R9 ;  /* 0x000000011616a824 */ /* 0x000fe200078e0a09 */
[----:B------:R-:W0:Y:S01]  /*1d810*/  LDCU UR4, c[0x0][0x3b0] ;  /* 0x00007600ff0477ac */ /* 0x000e220008000800 */
[----:B------:R-:W-:Y:S01]  /*1d820*/  @!P3 IMAD.MOV R11, RZ, RZ, -R11 ;  /* 0x000000ffff0bb224 */ /* 0x000fe200078e0a0b */
[----:B------:R-:W-:Y:S01]  /*1d830*/  IADD3 R2, P3, PT, R12, R8, RZ ;  /* 0x000000080c027210 */ /* 0x000fe20007f7e0ff */
[----:B------:R-:W-:Y:S04]  /*1d840*/  STL [R1+0x7d0], R16 ;  /* 0x0007d01001007387 */ /* 0x000fe80000100800 */
[----:B------:R0:W-:Y:S01]  /*1d850*/  STL [R1+0x810], R2 ;  /* 0x0008100201007387 */ /* 0x0001e20000100800 */
[----:B------:R-:W-:-:S03]  /*1d860*/  ISETP.GE.AND P2, PT, R18, RZ, PT ;  /* 0x000000ff1200720c */ /* 0x000fc60003f46270 */
[----:B------:R-:W3:Y:S01]  /*1d870*/  LDL R18, [R1+0x15d8] ;  /* 0x0015d80001127983 */ /* 0x000ee20000100800 */
[----:B------:R-:W-:Y:S02]  /*1d880*/  ISETP.GT.U32.AND P5, PT, R9, R20, PT ;  /* 0x000000140900720c */ /* 0x000fe40003fa4070 */
[----:B------:R-:W-:Y:S02]  /*1d890*/  LEA.HI.X.SX32 R17, R13, R5, 0x1, P6 ;  /* 0x000000050d117211 */ /* 0x000fe400030f0eff */
[----:B------:R-:W-:Y:S01]  /*1d8a0*/  SEL R14, R47, R11, !P1 ;  /* 0x0000000b2f0e7207 */ /* 0x000fe20004800000 */
[----:B------:R-:W-:Y:S01]  /*1d8b0*/  IMAD.MOV.U32 R11, RZ, RZ, R22 ;  /* 0x000000ffff0b7224 */ /* 0x000fe200078e0016 */
[----:B------:R-:W-:Y:S01]  /*1d8c0*/  LEA.HI.X.SX32 R4, R12, R5, 0x1, P3 ;  /* 0x000000050c047211 */ /* 0x000fe200018f0eff */
[----:B------:R-:W-:Y:S02]  /*1d8d0*/  @P0 IMAD.MOV.U32 R12, RZ, RZ, R16 ;  /* 0x000000ffff0c0224 */ /* 0x000fe400078e0010 */
[----:B------:R-:W-:Y:S01]  /*1d8e0*/  @P0 IMAD.MOV.U32 R13, RZ, RZ, R17 ;  /* 0x000000ffff0d0224 */ /* 0x000fe200078e0011 */
[----:B------:R-:W-:Y:S01]  /*1d8f0*/  STL [R1+0x7cc], R17 ;  /* 0x0007cc1101007387 */ /* 0x000fe20000100800 */
[----:B------:R-:W-:Y:S01]  /*1d900*/  IMAD R14, R14, UR5, RZ ;  /* 0x000000050e0e7c24 */ /* 0x000fe2000f8e02ff */
[----:B------:R-:W-:Y:S01]  /*1d910*/  PRMT R54, RZ, 0x7610, R54 ;  /* 0x00007610ff367816 */ /* 0x000fe20000000036 */
[----:B------:R-:W-:Y:S01]  /*1d920*/  @!P2 IMAD.MOV R11, RZ, RZ, -R11 ;  /* 0x000000ffff0ba224 */ /* 0x000fe200078e0a0b */
[----:B------:R0:W-:Y:S01]  /*1d930*/  STL [R1+0x80c], R4 ;  /* 0x00080c0401007387 */ /* 0x0001e20000100800 */
[----:B------:R-:W-:Y:S01]  /*1d940*/  @!P5 IMAD.IADD R20, R20, 0x1, -R9 ;  /* 0x000000011414d824 */ /* 0x000fe200078e0a09 */
[----:B------:R-:W1:Y:S02]  /*1d950*/  LDCU UR5, c[0x0][0x3b0] ;  /* 0x00007600ff0577ac */ /* 0x000e640008000800 */
[----:B------:R0:W3:Y:S02]  /*1d960*/  @P0 LDG.E.U8 R56, desc[UR20][R12.64] ;  /* 0x000000140c380981 */ /* 0x0000e4000c1e1100 */
[----:B0-----:R-:W-:Y:S01]  /*1d970*/  @P0 IMAD.MOV.U32 R12, RZ, RZ, R2 ;  /* 0x000000ffff0c0224 */ /* 0x001fe200078e0002 */
[----:B------:R-:W-:Y:S01]  /*1d980*/  IADD3 R2, P5, PT, R14, R8, RZ ;  /* 0x000000080e027210 */ /* 0x000fe20007fbe0ff */
[----:B------:R-:W-:-:S03]  /*1d990*/  @P0 IMAD.MOV.U32 R13, RZ, RZ, R4 ;  /* 0x000000ffff0d0224 */ /* 0x000fc600078e0004 */
[----:B------:R-:W-:Y:S02]  /*1d9a0*/  LEA.HI.X.SX32 R4, R14, R5, 0x1, P5 ;  /* 0x000000050e047211 */ /* 0x000fe400028f0eff */
[----:B------:R0:W3:Y:S02]  /*1d9b0*/  @P0 LDG.E.U8 R55, desc[UR20][R12.64] ;  /* 0x000000140c370981 */ /* 0x0000e4000c1e1100 */
[----:B0-----:R-:W-:Y:S01]  /*1d9c0*/  SEL R12, R47, R11, !P1 ;  /* 0x0000000b2f0c7207 */ /* 0x001fe20004800000 */
[----:B------:R-:W-:-:S04]  /*1d9d0*/  IMAD.MOV.U32 R11, RZ, RZ, R20 ;  /* 0x000000ffff0b7224 */ /* 0x000fc800078e0014 */
[----:B------:R-:W-:Y:S01]  /*1d9e0*/  IMAD R14, R12, UR7, RZ ;  /* 0x000000070c0e7c24 */ /* 0x000fe2000f8e02ff */
[----:B------:R-:W-:Y:S01]  /*1d9f0*/  PRMT R53, RZ, 0x7610, R53 ;  /* 0x00007610ff357816 */ /* 0x000fe20000000035 */
[----:B------:R-:W-:Y:S01]  /*1da00*/  @P0 IMAD.MOV.U32 R12, RZ, RZ, R2 ;  /* 0x000000ffff0c0224 */ /* 0x000fe200078e0002 */
[----:B------:R-:W-:Y:S01]  /*1da10*/  PRMT R52, RZ, 0x7610, R52 ;  /* 0x00007610ff347816 */ /* 0x000fe20000000034 */
[----:B------:R-:W-:Y:S01]  /*1da20*/  @P0 IMAD.MOV.U32 R13, RZ, RZ, R4 ;  /* 0x000000ffff0d0224 */ /* 0x000fe200078e0004 */
[----:B------:R-:W-:Y:S01]  /*1da30*/  PRMT R51, RZ, 0x7610, R51 ;  /* 0x00007610ff337816 */ /* 0x000fe20000000033 */
[----:B------:R-:W0:Y:S03]  /*1da40*/  LDCU UR7, c[0x0][0x3b0] ;  /* 0x00007600ff0777ac */ /* 0x000e260008000800 */
[----:B------:R0:W3:Y:S01]  /*1da50*/  @P0 LDG.E.U8 R54, desc[UR20][R12.64] ;  /* 0x000000140c360981 */ /* 0x0000e2000c1e1100 */
[----:B--2---:R-:W-:-:S13]  /*1da60*/  ISETP.GT.U32.AND P6, PT, R9, R19, PT ;  /* 0x000000130900720c */ /* 0x004fda0003fc4070 */
[----:B------:R-:W-:-:S05]  /*1da70*/  @!P6 IMAD.IADD R19, R19, 0x1, -R9 ;  /* 0x000000011313e824 */ /* 0x000fca00078e0a09 */
[----:B------:R-:W-:Y:S02]  /*1da80*/  ISETP.GT.U32.AND P6, PT, R9, R19, PT ;  /* 0x000000130900720c */ /* 0x000fe40003fc4070 */
[----:B----4-:R-:W-:Y:S02]  /*1da90*/  ISETP.GE.AND P3, PT, R21, RZ, PT ;  /* 0x000000ff1500720c */ /* 0x010fe40003f66270 */
[----:B------:R-:W2:Y:S01]  /*1daa0*/  LDL.LU R21, [R1+0x80] ;  /* 0x0000800001157983 */ /* 0x000ea20000300800 */
[----:B------:R-:W-:-:S03]  /*1dab0*/  ISETP.GT.U32.AND P2, PT, R9, R93, PT ;  /* 0x0000005d0900720c */ /* 0x000fc60003f44070 */
[----:B------:R4:W-:Y:S04]  /*1dac0*/  STL [R1+0x850], R2 ;  /* 0x0008500201007387 */ /* 0x0009e80000100800 */
[----:B------:R0:W-:Y:S04]  /*1dad0*/  STL [R1+0x84c], R4 ;  /* 0x00084c0401007387 */ /* 0x0001e80000100800 */
[----:B------:R-:W2:Y:S02]  /*1dae0*/  LDL R20, [R1+0x1664] ;  /* 0x0016640001147983 */ /* 0x000ea40000100800 */
[----:B------:R-:W-:-:S02]  /*1daf0*/  @!P2 IMAD.IADD R93, R93, 0x1, -R9 ;  /* 0x000000015d5da824 */ /* 0x000fc400078e0a09 */
[----:B------:R-:W2:Y:S01]  /*1db00*/  LDL.LU R23, [R1+0x70] ;  /* 0x0000700001177983 */ /* 0x000ea20000300800 */
[----:B------:R-:W-:Y:S01]  /*1db10*/  @!P3 IMAD.MOV R11, RZ, RZ, -R11 ;  /* 0x000000ffff0bb224 */ /* 0x000fe200078e0a0b */
[----:B---3--:R-:W-:Y:S02]  /*1db20*/  ISETP.GE.AND P2, PT, R18, RZ, PT ;  /* 0x000000ff1200720c */ /* 0x008fe40003f46270 */
[----:B------:R-:W3:Y:S01]  /*1db30*/  LDL R18, [R1+0x1608] ;  /* 0x0016080001127983 */ /* 0x000ee20000100800 */
[CC--:B----4-:R-:W-:Y:S01]  /*1db40*/  IADD3 R2, P3, PT, R14.reuse, R8.reuse, RZ ;  /* 0x000000080e027210 */ /* 0x0d0fe20007f7e0ff */
[----:B------:R-:W-:Y:S01]  /*1db50*/  @!P6 IMAD.IADD R19, R19, 0x1, -R9 ;  /* 0x000000011313e824 */ /* 0x000fe200078e0a09 */
[----:B------:R-:W-:Y:S02]  /*1db60*/  SEL R11, R47, R11, !P1 ;  /* 0x0000000b2f0b7207 */ /* 0x000fe40004800000 */
[----:B0-----:R-:W-:Y:S01]  /*1db70*/  LEA.HI.X.SX32 R4, R14, R5, 0x1, P3 ;  /* 0x000000050e047211 */ /* 0x001fe200018f0eff */
[----:B------:R0:W-:Y:S02]  /*1db80*/  STL [R1+0x890], R2 ;  /* 0x0008900201007387 */ /* 0x0001e40000100800 */
[----:B------:R-:W-:Y:S01]  /*1db90*/  IMAD R14, R11, UR4, RZ ;  /* 0x000000040b0e7c24 */ /* 0x000fe2000f8e02ff */
[----:B------:R-:W-:Y:S01]  /*1dba0*/  ISETP.GT.U32.AND P5, PT, R9, R3, PT ;  /* 0x000000030900720c */ /* 0x000fe20003fa4070 */
[----:B------:R4:W-:Y:S01]  /*1dbb0*/  STL [R1+0x88c], R4 ;  /* 0x00088c0401007387 */ /* 0x0009e20000100800 */
[----:B------:R-:W-:Y:S01]  /*1dbc0*/  IMAD.MOV.U32 R11, RZ, RZ, R19 ;  /* 0x000000ffff0b7224 */ /* 0x000fe200078e0013 */
[----:B------:R-:W1:Y:S02]  /*1dbd0*/  LDCU UR4, c[0x0][0x3b0] ;  /* 0x00007600ff0477ac */ /* 0x000e640008000800 */
[----:B------:R-:W3:Y:S04]  /*1dbe0*/  LDL.LU R22, [R1+0x68] ;  /* 0x0000680001167983 */ /* 0x000ee80000300800 */
[----:B------:R-:W3:Y:S01]  /*1dbf0*/  LDL R19, [R1+0x1694] ;  /* 0x0016940001137983 */ /* 0x000ee20000100800 */
[----:B------:R-:W-:Y:S01]  /*1dc00*/  @P0 IMAD.MOV.U32 R12, RZ, RZ, R2 ;  /* 0x000000ffff0c0224 */ /* 0x000fe200078e0002 */
[----:B0-----:R-:W-:-:S02]  /*1dc10*/  IADD3 R2, P6, PT, R14, R8, RZ ;  /* 0x000000080e027210 */ /* 0x001fc40007fde0ff */
[----:B------:R-:W-:Y:S02]  /*1dc20*/  @!P5 IMAD.IADD R3, R3, 0x1, -R9 ;  /* 0x000000010303d824 */ /* 0x000fe400078e0a09 */
[----:B------:R-:W-:Y:S01]  /*1dc30*/  @P0 IMAD.MOV.U32 R13, RZ, RZ, R4 ;  /* 0x000000ffff0d0224 */ /* 0x000fe200078e0004 */
[----:B----4-:R-:W-:Y:S01]  /*1dc40*/  LEA.HI.X.SX32 R4, R14, R5, 0x1, P6 ;  /* 0x000000050e047211 */ /* 0x010fe200030f0eff */
[----:B------:R-:W-:Y:S01]  /*1dc50*/  @!P2 IMAD.MOV R11, RZ, RZ, -R11 ;  /* 0x000000ffff0ba224 */ /* 0x000fe200078e0a0b */
[----:B------:R-:W-:Y:S01]  /*1dc60*/  ISETP.GT.U32.AND P3, PT, R9, R3, PT ;  /* 0x000000030900720c */ /* 0x000fe20003f64070 */
[----:B------:R-:W-:Y:S03]  /*1dc70*/  STL [R1+0x8d0], R2 ;  /* 0x0008d00201007387 */ /* 0x000fe60000100800 */
[----:B------:R-:W-:Y:S01]  /*1dc80*/  SEL R11, R47, R11, !P1 ;  /* 0x0000000b2f0b7207 */ /* 0x000fe20004800000 */
[----:B------:R0:W4:Y:S04]  /*1dc90*/  @P0 LDG.E.U8 R53, desc[UR20][R12.64] ;  /* 0x000000140c350981 */ /* 0x000128000c1e1100 */
[----:B------:R0:W-:Y:S01]  /*1dca0*/  STL [R1+0x8cc], R4 ;  /* 0x0008cc0401007387 */ /* 0x0001e20000100800 */
[----:B-1----:R-:W-:Y:S01]  /*1dcb0*/  IMAD R11, R11, UR5, RZ ;  /* 0x000000050b0b7c24 */ /* 0x002fe2000f8e02ff */
[----:B------:R-:W-:Y:S01]  /*1dcc0*/  ISETP.GT.U32.AND P5, PT, R9, R93, PT ;  /* 0x0000005d0900720c */ /* 0x000fe20003fa4070 */
[----:B------:R-:W1:Y:S01]  /*1dcd0*/  LDCU UR5, c[0x0][0x3b0] ;  /* 0x00007600ff0577ac */ /* 0x000e620008000800 */
[----:B0-----:R-:W-:-:S02]  /*1dce0*/  @P0 IMAD.MOV.U32 R13, RZ, RZ, R4 ;  /* 0x000000ffff0d0224 */ /* 0x001fc400078e0004 */
[----:B------:R-:W4:Y:S01]  /*1dcf0*/  LDL R4, [R1+0x16a0] ;  /* 0x0016a00001047983 */ /* 0x000f220000100800 */
[----:B------:R-:W-:Y:S02]  /*1dd00*/  @P0 IMAD.MOV.U32 R12, RZ, RZ, R2 ;  /* 0x000000ffff0c0224 */ /* 0x000fe400078e0002 */
[----:B------:R-:W-:Y:S01]  /*1dd10*/  @!P3 IMAD.IADD R3, R3, 0x1, -R9 ;  /* 0x000000010303b824 */ /* 0x000fe200078e0a09 */
[----:B------:R-:W-:Y:S02]  /*1dd20*/  IADD3 R2, P3, PT, R11, R8, RZ ;  /* 0x000000080b027210 */ /* 0x000fe40007f7e0ff */
[----:B--2---:R-:W-:Y:S02]  /*1dd30*/  ISETP.GT.U32.AND P2, PT, R9, R21, PT ;  /* 0x000000150900720c */ /* 0x004fe40003f44070 */
[----:B------:R-:W-:-:S11]  /*1dd40*/  ISETP.GE.AND P6, PT, R20, RZ, PT ;  /* 0x000000ff1400720c */ /* 0x000fd60003fc6270 */
[--C-:B------:R-:W-:Y:S01]  /*1dd50*/  @!P2 IMAD.IADD R21, R21, 0x1, -R9.reuse ;  /* 0x000000011515a824 */ /* 0x100fe200078e0a09 */
[----:B------:R-:W2:Y:S01]  /*1dd60*/  LDL.LU R20, [R1+0x5c] ;  /* 0x00005c0001147983 */ /* 0x000ea20000300800 */
[----:B------:R-:W-:Y:S01]  /*1dd70*/  LEA.HI.X.SX32 R11, R11, R5, 0x1, P3 ;  /* 0x000000050b0b7211 */ /* 0x000fe200018f0eff */
[----:B------:R-:W-:Y:S02]  /*1dd80*/  @!P5 IMAD.IADD R93, R93, 0x1, -R9 ;  /* 0x000000015d5dd824 */ /* 0x000fe400078e0a09 */
[----:B------:R0:W2:Y:S01]  /*1dd90*/  @P0 LDG.E.U8 R52, desc[UR20][R12.64] ;  /* 0x000000140c340981 */ /* 0x0000a2000c1e1100 */
[----:B---3--:R-:W-:-:S03]  /*1dda0*/  ISETP.GE.AND P2, PT, R18, RZ, PT ;  /* 0x000000ff1200720c */ /* 0x008fc60003f46270 */
[----:B------:R-:W-:Y:S01]  /*1ddb0*/  STL [R1+0x910], R2 ;  /* 0x0009100201007387 */ /* 0x000fe20000100800 */
[----:B------:R-:W-:-:S03]  /*1ddc0*/  @P0 IMAD.MOV.U32 R17, RZ, RZ, R11 ;  /* 0x000000ffff110224 */ /* 0x000fc600078e000b */
[----:B------:R-:W3:Y:S04]  /*1ddd0*/  LDL.LU R18, [R1+0x54] ;  /* 0x0000540001127983 */ /* 0x000ee80000300800 */
[----:B------:R0:W-:Y:S02]  /*1dde0*/  STL [R1+0x90c], R11 ;  /* 0x00090c0b01007387 */ /* 0x0001e40000100800 */
[----:B0-----:R-:W-:-:S04]  /*1ddf0*/  IMAD.MOV.U32 R11, RZ, RZ, R3 ;  /* 0x000000ffff0b7224 */ /* 0x001fc800078e0003 */
[----:B------:R-:W-:Y:S01]  /*1de00*/  @!P2 IMAD.MOV R11, RZ, RZ, -R11 ;  /* 0x000000ffff0ba224 */ /* 0x000fe200078e0a0b */
[----:B------:R-:W-:Y:S02]  /*1de10*/  ISETP.GE.AND P2, PT, R19, RZ, PT ;  /* 0x000000ff1300720c */ /* 0x000fe40003f46270 */
[----:B------:R-:W3:Y:S01]  /*1de20*/  LDL R19, [R1+0x16ac] ;  /* 0x0016ac0001137983 */ /* 0x000ee20000100800 */
[----:B------:R-:W-:Y:S01]  /*1de30*/  ISETP.GT.U32.AND P5, PT, R9, R23, PT ;  /* 0x000000170900720c */ /* 0x000fe20003fa4070 */
[----:B------:R-:W-:-:S04]  /*1de40*/  IMAD.MOV.U32 R12, RZ, RZ, R93 ;  /* 0x000000ffff0c7224 */ /* 0x000fc800078e005d */
[----:B------:R-:W-:Y:S01]  /*1de50*/  @!P6 IMAD.MOV R12, RZ, RZ, -R12 ;  /* 0x000000ffff0ce224 */ /* 0x000fe200078e0a0c */
[C---:B------:R-:W-:Y:S02]  /*1de60*/  ISETP.GT.U32.AND P6, PT, R9.reuse, R22, PT ;  /* 0x000000160900720c */ /* 0x040fe40003fc4070 */
[----:B------:R-:W-:Y:S02]  /*1de70*/  ISETP.GT.U32.AND P3, PT, R9, R21, PT ;  /* 0x000000150900720c */ /* 0x000fe40003f64070 */
[----:B------:R-:W-:-:S03]  /*1de80*/  SEL R12, R47, R12, !P1 ;  /* 0x0000000c2f0c7207 */ /* 0x000fc60004800000 */
[--C-:B------:R-:W-:Y:S02]  /*1de90*/  @!P5 IMAD.IADD R23, R23, 0x1, -R9.reuse ;  /* 0x000000011717d824 */ /* 0x100fe400078e0a09 */
[----:B------:R-:W-:Y:S01]  /*1dea0*/  IMAD R13, R12, UR4, RZ ;  /* 0x000000040c0d7c24 */ /* 0x000fe2000f8e02ff */
[----:B------:R-:W-:Y:S01]  /*1deb0*/  SEL R11, R47, R11, !P1 ;  /* 0x0000000b2f0b7207 */ /* 0x000fe20004800000 */
[----:B------:R-:W-:Y:S01]  /*1dec0*/  @P0 IMAD.MOV.U32 R16, RZ, RZ, R2 ;  /* 0x000000ffff100224 */ /* 0x000fe200078e0002 */
[----:B------:R-:W-:Y:S01]  /*1ded0*/  ISETP.GT.U32.AND P5, PT, R9, R23, PT ;  /* 0x000000170900720c */ /* 0x000fe20003fa4070 */
[--C-:B------:R-:W-:Y:S01]  /*1dee0*/  @!P6 IMAD.IADD R22, R22, 0x1, -R9.reuse ;  /* 0x000000011616e824 */ /* 0x100fe200078e0a09 */
[-C--:B------:R-:W-:Y:S01]  /*1def0*/  IADD3 R3, P6, PT, R13, R8.reuse, RZ ;  /* 0x000000080d037210 */ /* 0x080fe20007fde0ff */
[----:B------:R-:W-:Y:S01]  /*1df00*/  @!P3 IMAD.IADD R21, R21, 0x1, -R9 ;  /* 0x000000011515b824 */ /* 0x000fe200078e0a09 */
[----:B----4-:R-:W-:Y:S01]  /*1df10*/  ISETP.GE.AND P3, PT, R4, RZ, PT ;  /* 0x000000ff0400720c */ /* 0x010fe20003f66270 */
[----:B-1----:R-:W-:Y:S01]  /*1df20*/  IMAD R11, R11, UR5, RZ ;  /* 0x000000050b0b7c24 */ /* 0x002fe2000f8e02ff */
[-C--:B------:R-:W-:Y:S01]  /*1df30*/  LEA.HI.X.SX32 R4, R13, R5.reuse, 0x1, P6 ;  /* 0x000000050d047211 */ /* 0x080fe200030f0eff */
[----:B------:R0:W-:Y:S01]  /*1df40*/  STL [R1+0x950], R3 ;  /* 0x0009500301007387 */ /* 0x0001e20000100800 */
[----:B------:R-:W-:Y:S01]  /*1df50*/  IMAD.MOV.U32 R12, RZ, RZ, R21 ;  /* 0x000000ffff0c7224 */ /* 0x000fe200078e0015 */
[----:B------:R-:W1:Y:S02]  /*1df60*/  LDCU UR4, c[0x0][0x3b0] ;  /* 0x00007600ff0477ac */ /* 0x000e640008000800 */
[----:B------:R4:W-:Y:S02]  /*1df70*/  STL [R1+0x94c], R4 ;  /* 0x00094c0401007387 */ /* 0x0009e40000100800 */
[----:B------:R-:W-:Y:S01]  /*1df80*/  @!P5 IMAD.IADD R23, R23, 0x1, -R9 ;  /* 0x000000011717d824 */ /* 0x000fe200078e0a09 */
[----:B------:R-:W-:Y:S01]  /*1df90*/  PRMT R50, RZ, 0x7610, R50 ;  /* 0x00007610ff327816 */ /* 0x000fe20000000032 */
[----:B------:R-:W4:Y:S01]  /*1dfa0*/  LDL R21, [R1+0x16b8] ;  /* 0x0016b80001157983 */ /* 0x000f220000100800 */
[----:B------:R-:W-:Y:S01]  /*1dfb0*/  @!P2 IMAD.MOV R12, RZ, RZ, -R12 ;  /* 0x000000ffff0ca224 */ /* 0x000fe200078e0a0c */
[C---:B------:R-:W-:Y:S01]  /*1dfc0*/  IADD3 R2, P2, PT, R11.reuse, R8, RZ ;  /* 0x000000080b027210 */ /* 0x040fe20007f5e0ff */
[----:B------:R-:W1:Y:S01]  /*1dfd0*/  LDCU UR5, c[0x0][0x3b0] ;  /* 0x00007600ff0577ac */ /* 0x000e620008000800 */
[----:B------:R0:W4:Y:S04]  /*1dfe0*/  @P0 LDG.E.U8 R51, desc[UR20][R16.64] ;  /* 0x0000001410330981 */ /* 0x000128000c1e1100 */
[----:B------:R1:W-:Y:S01]  /*1dff0*/  STL [R1+0x990], R2 ;  /* 0x0009900201007387 */ /* 0x0003e20000100800 */
[----:B0-----:R-:W-:Y:S01]  /*1e000*/  @P0 IMAD.MOV.U32 R16, RZ, RZ, R3 ;  /* 0x000000ffff100224 */ /* 0x001fe200078e0003 */
[----:B------:R-:W-:-:S05]  /*1e010*/  LEA.HI.X.SX32 R3, R11, R5, 0x1, P2 ;  /* 0x000000050b037211 */ /* 0x000fca00010f0eff */
[----:B------:R0:W-:Y:S01]  /*1e020*/  STL [R1+0x98c], R3 ;  /* 0x00098c0301007387 */ /* 0x0001e20000100800 */
[----:B--2---:R-:W-:-:S13]  /*1e030*/  ISETP.GT.U32.AND P5, PT, R9, R20, PT ;  /* 0x000000140900720c */ /* 0x004fda0003fa4070 */
[----:B------:R-:W-:Y:S01]  /*1e040*/  @!P5 IMAD.IADD R20, R20, 0x1, -R9 ;  /* 0x000000011414d824 */ /* 0x000fe200078e0a09 */
[----:B---3--:R-:W-:Y:S02]  /*1e050*/  ISETP.GE.AND P5, PT, R19, RZ, PT ;  /* 0x000000ff1300720c */ /* 0x008fe40003fa6270 */
[----:B------:R-:W2:Y:S01]  /*1e060*/  LDL R19, [R1+0x16c8] ;  /* 0x0016c80001137983 */ /* 0x000ea20000100800 */
[C---:B------:R-:W-:Y:S01]  /*1e070*/  ISETP.GT.U32.AND P6, PT, R9.reuse, R22, PT ;  /* 0x000000160900720c */ /* 0x040fe20003fc4070 */
[----:B------:R-:W-:Y:S02]  /*1e080*/  IMAD.MOV.U32 R11, RZ, RZ, R23 ;  /* 0x000000ffff0b7224 */ /* 0x000fe400078e0017 */
[----:B------:R-:W-:Y:S02]  /*1e090*/  @P0 IMAD.MOV.U32 R17, RZ, RZ, R4 ;  /* 0x000000ffff110224 */ /* 0x000fe400078e0004 */
[----:B------:R-:W-:Y:S01]  /*1e0a0*/  @!P3 IMAD.MOV R11, RZ, RZ, -R11 ;  /* 0x000000ffff0bb224 */ /* 0x000fe200078e0a0b */
[----:B------:R-:W-:Y:S01]  /*1e0b0*/  ISETP.GT.U32.AND P3, PT, R9, R20, PT ;  /* 0x000000140900720c */ /* 0x000fe20003f64070 */
[----:B----4-:R-:W3:Y:S01]  /*1e0c0*/  LDL.LU R4, [R1+0x1b0] ;  /* 0x0001b00001047983 */ /* 0x010ee20000300800 */
[----:B------:R-:W-:-:S02]  /*1e0d0*/  SEL R13, R47, R12, !P1 ;  /* 0x0000000c2f0d7207 */ /* 0x000fc40004800000 */
[----:B------:R-:W-:Y:S01]  /*1e0e0*/  SEL R12, R47, R11, !P1 ;  /* 0x0000000b2f0c7207 */ /* 0x000fe20004800000 */
[----:B------:R4:W3:Y:S01]  /*1e0f0*/  @P0 LDG.E.U8 R50, desc[UR20][R16.64] ;  /* 0x0000001410320981 */ /* 0x0008e2000c1e1100 */
[----:B------:R-:W-:Y:S01]  /*1e100*/  PRMT R49, RZ, 0x7610, R49 ;  /* 0x00007610ff317816 */ /* 0x000fe20000000031 */
[----:B------:R-:W-:Y:S01]  /*1e110*/  @!P6 IMAD.IADD R22, R22, 0x1, -R9 ;  /* 0x000000011616e824 */ /* 0x000fe200078e0a09 */
[----:B------:R-:W-:Y:S01]  /*1e120*/  ISETP.GT.U32.AND P2, PT, R9, R18, PT ;  /* 0x000000120900720c */ /* 0x000fe20003f44070 */
[----:B------:R-:W-:Y:S01]  /*1e130*/  IMAD R13, R13, UR6, RZ ;  /* 0x000000060d0d7c24 */ /* 0x000fe2000f8e02ff */
[----:B------:R-:W-:Y:S01]  /*1e140*/  PRMT R48, RZ, 0x7610, R48 ;  /* 0x00007610ff307816 */ /* 0x000fe20000000030 */
[----:B------:R-:W-:Y:S01]  /*1e150*/  IMAD.MOV.U32 R11, RZ, RZ, R22 ;  /* 0x000000ffff0b7224 */ /* 0x000fe200078e0016 */
[----:B------:R-:W-:Y:S01]  /*1e160*/  PRMT R46, RZ, 0x7610, R46 ;  /* 0x00007610ff2e7816 */ /* 0x000fe2000000002e */
[----:B-1----:R-:W-:Y:S01]  /*1e170*/  IMAD R12, R12, UR4, RZ ;  /* 0x000000040c0c7c24 */ /* 0x002fe2000f8e02ff */
[----:B------:R-:W-:Y:S01]  /*1e180*/  PRMT R45, RZ, 0x7610, R45 ;  /* 0x00007610ff2d7816 */ /* 0x000fe2000000002d */
[----:B----4-:R-:W-:Y:S01]  /*1e190*/  @P0 IMAD.MOV.U32 R16, RZ, RZ, R2 ;  /* 0x000000ffff100224 */ /* 0x010fe200078e0002 */
[----:B------:R-:W1:Y:S01]  /*1e1a0*/  LDCU UR4, c[0x0][0x3b0] ;  /* 0x00007600ff0477ac */ /* 0x000e620008000800 */
[----:B------:R-:W-:-:S02]  /*1e1b0*/  @P0 IMAD.MOV.U32 R17, RZ, RZ, R3 ;  /* 0x000000ffff110224 */ /* 0x000fc400078e0003 */
[----:B------:R-:W-:Y:S01]  /*1e1c0*/  @!P5 IMAD.MOV R11, RZ, RZ, -R11 ;  /* 0x000000ffff0bd224 */ /* 0x000fe200078e0a0b */
[----:B------:R-:W-:Y:S01]  /*1e1d0*/  PRMT R44, RZ, 0x7610, R44 ;  /* 0x00007610ff2c7816 */ /* 0x000fe2000000002c */
[--C-:B------:R-:W-:Y:S01]  /*1e1e0*/  @!P3 IMAD.IADD R20, R20, 0x1, -R9.reuse ;  /* 0x000000011414b824 */ /* 0x100fe200078e0a09 */
[----:B------:R4:W3:Y:S01]  /*1e1f0*/  @P0 LDG.E.U8 R49, desc[UR20][R16.64] ;  /* 0x0000001410310981 */ /* 0x0008e2000c1e1100 */
[-C--:B------:R-:W-:Y:S01]  /*1e200*/  IADD3 R2, P5, PT, R12, R8.reuse, RZ ;  /* 0x000000080c027210 */ /* 0x080fe20007fbe0ff */
[----:B------:R-:W-:Y:S01]  /*1e210*/  @!P2 IMAD.IADD R18, R18, 0x1, -R9 ;  /* 0x000000011212a824 */ /* 0x000fe200078e0a09 */
[----:B------:R-:W-:Y:S01]  /*1e220*/  ISETP.GE.AND P3, PT, R21, RZ, PT ;  /* 0x000000ff1500720c */ /* 0x000fe20003f66270 */
[----:B------:R-:W1:Y:S01]  /*1e230*/  LDCU UR6, c[0x0][0x3b0] ;  /* 0x00007600ff0677ac */ /* 0x000e620008000800 */
[----:B----4-:R-:W-:-:S04]  /*1e240*/  IADD3 R16, P6, PT, R13, R8, RZ ;  /* 0x000000080d107210 */ /* 0x010fc80007fde0ff */
[-C--:B------:R-:W-:Y:S01]  /*1e250*/  LEA.HI.X.SX32 R17, R13, R5.reuse, 0x1, P6 ;  /* 0x000000050d117211 */ /* 0x080fe200030f0eff */
[----:B------:R-:W-:Y:S01]  /*1e260*/  STL [R1+0x9d0], R16 ;  /* 0x0009d01001007387 */ /* 0x000fe20000100800 */
[----:B0-----:R-:W-:Y:S01]  /*1e270*/  LEA.HI.X.SX32 R3, R12, R5, 0x1, P5 ;  /* 0x000000050c037211 */ /* 0x001fe200028f0eff */
[----:B------:R-:W-:Y:S02]  /*1e280*/  @P0 IMAD.MOV.U32 R12, RZ, RZ, R16 ;  /* 0x000000ffff0c0224 */ /* 0x000fe400078e0010 */
[----:B------:R0:W-:Y:S01]  /*1e290*/  STL [R1+0xa10], R2 ;  /* 0x000a100201007387 */ /* 0x0001e20000100800 */
[----:B------:R-:W-:-:S03]  /*1e2a0*/  @P0 IMAD.MOV.U32 R13, RZ, RZ, R17 ;  /* 0x000000ffff0d0224 */ /* 0x000fc600078e0011 */
[----:B------:R-:W4:Y:S01]  /*1e2b0*/  LDL R21, [R1+0x1590] ;  /* 0x0015900001157983 */ /* 0x000f220000100800 */
[----:B------:R-:W-:Y:S01]  /*1e2c0*/  SEL R14, R47, R11, !P1 ;  /* 0x0000000b2f0e7207 */ /* 0x000fe20004800000 */
[----:B------:R-:W-:Y:S01]  /*1e2d0*/  IMAD.MOV.U32 R11, RZ, RZ, R20 ;  /* 0x000000ffff0b7224 */ /* 0x000fe200078e0014 */
[C---:B------:R-:W-:Y:S01]  /*1e2e0*/  ISETP.GT.U32.AND P2, PT, R9.reuse, R18, PT ;  /* 0x000000120900720c */ /* 0x040fe20003f44070 */
[----:B------:R0:W4:Y:S01]  /*1e2f0*/  @P0 LDG.E.U8 R48, desc[UR20][R12.64] ;  /* 0x000000140c300981 */ /* 0x000122000c1e1100 */
[----:B------:R-:W-:Y:S01]  /*1e300*/  ISETP.GT.U32.AND P6, PT, R9, R42, PT ;  /* 0x0000002a0900720c */ /* 0x000fe20003fc4070 */
[----:B------:R-:W-:Y:S01]  /*1e310*/  IMAD R14, R14, UR5, RZ ;  /* 0x000000050e0e7c24 */ /* 0x000fe2000f8e02ff */
[----:B------:R-:W1:Y:S01]  /*1e320*/  LDCU UR5, c[0x0][0x3b0] ;  /* 0x00007600ff0577ac */ /* 0x000e620008000800 */
[----:B------:R-:W-:Y:S01]  /*1e330*/  STL [R1+0x9cc], R17 ;  /* 0x0009cc1101007387 */ /* 0x000fe20000100800 */
[----:B------:R-:W-:-:S03]  /*1e340*/  @!P3 IMAD.MOV R11, RZ, RZ, -R11 ;  /* 0x000000ffff0bb224 */ /* 0x000fc600078e0a0b */
[----:B------:R1:W-:Y:S01]  /*1e350*/  STL [R1+0xa0c], R3 ;  /* 0x000a0c0301007387 */ /* 0x0003e20000100800 */
[----:B0-----:R-:W-:Y:S02]  /*1e360*/  @P0 IMAD.MOV.U32 R12, RZ, RZ, R2 ;  /* 0x000000ffff0c0224 */ /* 0x001fe400078e0002 */
[----:B------:R-:W-:Y:S01]  /*1e370*/  @P0 IMAD.MOV.U32 R13, RZ, RZ, R3 ;  /* 0x000000ffff0d0224 */ /* 0x000fe200078e0003 */
[----:B------:R-:W4:Y:S01]  /*1e380*/  LDL R20, [R1+0x1514] ;  /* 0x0015140001147983 */ /* 0x000f220000100800 */
[----:B------:R-:W-:-:S03]  /*1e390*/  IADD3 R2, P3, PT, R14, R8, RZ ;  /* 0x000000080e027210 */ /* 0x000fc60007f7e0ff */
[----:B------:R0:W4:Y:S01]  /*1e3a0*/  @P0 LDG.E.U8 R46, desc[UR20][R12.64] ;  /* 0x000000140c2e0981 */ /* 0x000122000c1e1100 */
[--C-:B------:R-:W-:Y:S01]  /*1e3b0*/  @!P2 IMAD.IADD R18, R18, 0x1, -R9.reuse ;  /* 0x000000011212a824 */ /* 0x100fe200078e0a09 */
[----:B-1----:R-:W-:Y:S02]  /*1e3c0*/  LEA.HI.X.SX32 R3, R14, R5, 0x1, P3 ;  /* 0x000000050e037211 */ /* 0x002fe400018f0eff */
[----:B0-----:R-:W-:Y:S01]  /*1e3d0*/  SEL R12, R47, R11, !P1 ;  /* 0x0000000b2f0c7207 */ /* 0x001fe20004800000 */
[----:B------:R-:W-:-:S04]  /*1e3e0*/  @!P6 IMAD.IADD R42, R42, 0x1, -R9 ;  /* 0x000000012a2ae824 */ /* 0x000fc800078e0a09 */
[----:B------:R-:W-:Y:S02]  /*1e3f0*/  IMAD R14, R12, UR7, RZ ;  /* 0x000000070c0e7c24 */ /* 0x000fe4000f8e02ff */
[----:B------:R-:W-:Y:S02]  /*1e400*/  IMAD.MOV.U32 R11, RZ, RZ, R18 ;  /* 0x000000ffff0b7224 */ /* 0x000fe400078e0012 */
[----:B------:R-:W-:Y:S01]  /*1e410*/  @P0 IMAD.MOV.U32 R13, RZ, RZ, R3 ;  /* 0x000000ffff0d0224 */ /* 0x000fe200078e0003 */
[----:B--2---:R-:W-:Y:S01]  /*1e420*/  ISETP.GE.AND P5, PT, R19, RZ, PT ;  /* 0x000000ff1300720c */ /* 0x004fe20003fa6270 */
[----:B------:R-:W-:Y:S01]  /*1e430*/  @P0 IMAD.MOV.U32 R12, RZ, RZ, R2 ;  /* 0x000000ffff0c0224 */ /* 0x000fe200078e0002 */
[----:B------:R-:W2:Y:S01]  /*1e440*/  LDL.LU R19, [R1+0x1b8] ;  /* 0x0001b80001137983 */ /* 0x000ea20000300800 */
[----:B------:R-:W-:Y:S01]  /*1e450*/  ISETP.GT.U32.AND P2, PT, R9, R15, PT ;  /* 0x0000000f0900720c */ /* 0x000fe20003f44070 */
[----:B------:R-:W0:Y:S02]  /*1e460*/  LDCU UR7, c[0x0][0x3b0] ;  /* 0x00007600ff0777ac */ /* 0x000e240008000800 */
[----:B------:R1:W-:Y:S04]  /*1e470*/  STL [R1+0xa50], R2 ;  /* 0x000a500201007387 */ /* 0x0003e80000100800 */
[----:B------:R0:W-:Y:S04]  /*1e480*/  STL [R1+0xa4c], R3 ;  /* 0x000a4c0301007387 */ /* 0x0001e80000100800 */
[----:B------:R-:W2:Y:S01]  /*1e490*/  LDL.LU R18, [R1+0x1bc] ;  /* 0x0001bc0001127983 */ /* 0x000ea20000300800 */
[----:B-1----:R-:W-:-:S03]  /*1e4a0*/  IADD3 R2, P6, PT, R14, R8, RZ ;  /* 0x000000080e027210 */ /* 0x002fc60007fde0ff */
[----:B------:R1:W2:Y:S04]  /*1e4b0*/  @P0 LDG.E.U8 R45, desc[UR20][R12.64] ;  /* 0x000000140c2d0981 */ /* 0x0002a8000c1e1100 */
[----:B------:R-:W-:Y:S04]  /*1e4c0*/  STL [R1+0xa90], R2 ;  /* 0x000a900201007387 */ /* 0x000fe80000100800 */
[----:B------:R-:W2:Y:S01]  /*1e4d0*/  LDL R22, [R1+0x1374] ;  /* 0x0013740001167983 */ /* 0x000ea20000100800 */
[----:B0-----:R-:W-:-:S05]  /*1e4e0*/  LEA.HI.X.SX32 R3, R14, R5, 0x1, P6 ;  /* 0x000000050e037211 */ /* 0x001fca00030f0eff */
[----:B------:R0:W-:Y:S01]  /*1e4f0*/  STL [R1+0xa8c], R3 ;  /* 0x000a8c0301007387 */ /* 0x0001e20000100800 */
[----:B-1----:R-:W-:-:S03]  /*1e500*/  @P0 IMAD.MOV.U32 R13, RZ, RZ, R3 ;  /* 0x000000ffff0d0224 */ /* 0x002fc600078e0003 */
[----:B------:R-:W2:Y:S04]  /*1e510*/  LDL R23, [R1+0x1394] ;  /* 0x0013940001177983 */ /* 0x000ea80000100800 */
[----:B0-----:R-:W2:Y:S01]  /*1e520*/  LDL.LU R3, [R1+0x1c4] ;  /* 0x0001c40001037983 */ /* 0x001ea20000300800 */
[C---:B------:R-:W-:Y:S01]  /*1e530*/  ISETP.GT.U32.AND P3, PT, R9.reuse, R42, PT ;  /* 0x0000002a0900720c */ /* 0x040fe20003f64070 */
[----:B------:R-:W-:Y:S01]  /*1e540*/  @!P5 IMAD.MOV R11, RZ, RZ, -R11 ;  /* 0x000000ffff0bd224 */ /* 0x000fe200078e0a0b */
[----:B---3--:R-:W-:Y:S01]  /*1e550*/  ISETP.GT.U32.AND P5, PT, R9, R4, PT ;  /* 0x000000040900720c */ /* 0x008fe20003fa4070 */
[----:B------:R-:W-:Y:S01]  /*1e560*/  @!P2 IMAD.IADD R15, R15, 0x1, -R9 ;  /* 0x000000010f0fa824 */ /* 0x000fe200078e0a09 */
[----:B----4-:R-:W-:Y:S02]  /*1e570*/  ISETP.GE.AND P2, PT, R21, RZ, PT ;  /* 0x000000ff1500720c */ /* 0x010fe40003f46270 */
[----:B------:R-:W-:Y:S01]  /*1e580*/  SEL R11, R47, R11, !P1 ;  /* 0x0000000b2f0b7207 */ /* 0x000fe20004800000 */
[----:B------:R-:W-:Y:S01]  /*1e590*/  @P0 IMAD.MOV.U32 R12, RZ, RZ, R2 ;  /* 0x000000ffff0c0224 */ /* 0x000fe200078e0002 */
[----:B------:R-:W-:-:S05]  /*1e5a0*/  ISETP.GT.U32.AND P6, PT, R9, R15, PT ;  /* 0x0000000f0900720c */ /* 0x000fca0003fc4070 */
[----:B------:R-:W-:Y:S01]  /*1e5b0*/  @!P3 IMAD.IADD R42, R42, 0x1, -R9 ;  /* 0x000000012a2ab824 */ /* 0x000fe200078e0a09 */
[----:B------:R-:W3:Y:S01]  /*1e5c0*/  LDL.LU R21, [R1+0x1d0] ;  /* 0x0001d00001157983 */ /* 0x000ee20000300800 */
[----:B------:R-:W-:Y:S01]  /*1e5d0*/  IMAD R11, R11, UR4, RZ ;  /* 0x000000040b0b7c24 */ /* 0x000fe2000f8e02ff */
[----:B------:R-:W-:Y:S01]  /*1e5e0*/  PRMT R43, RZ, 0x7610, R43 ;  /* 0x00007610ff2b7816 */ /* 0x000fe2000000002b */
[--C-:B------:R-:W-:Y:S01]  /*1e5f0*/  @!P5 IMAD.IADD R4, R4, 0x1, -R9.reuse ;  /* 0x000000010404d824 */ /* 0x100fe200078e0a09 */
[----:B------:R0:W4:Y:S01]  /*1e600*/  @P0 LDG.E.U8 R44, desc[UR20][R12.64] ;  /* 0x000000140c2c0981 */ /* 0x000122000c1e1100 */
[----:B------:R-:W1:Y:S01]  /*1e610*/  LDCU UR4, c[0x0][0x3b0] ;  /* 0x00007600ff0477ac */ /* 0x000e620008000800 */
[----:B------:R-:W-:Y:S01]  /*1e620*/  @!P2 IMAD.MOV R42, RZ, RZ, -R42 ;  /* 0x000000ffff2aa224 */ /* 0x000fe200078e0a2a */
[----:B------:R-:W-:Y:S02]  /*1e630*/  ISETP.GE.AND P3, PT, R20, RZ, PT ;  /* 0x000000ff1400720c */ /* 0x000fe40003f66270 */
[----:B------:R-:W-:Y:S01]  /*1e640*/  IADD3 R2, P2, PT, R11, R8, RZ ;  /* 0x000000080b027210 */ /* 0x000fe20007f5e0ff */
[----:B------:R-:W-:Y:S01]  /*1e650*/  @!P6 IMAD.IADD R15, R15, 0x1, -R9 ;  /* 0x000000010f0fe824 */ /* 0x000fe200078e0a09 */
[----:B------:R-:W-:-:S02]  /*1e660*/  SEL R42, R47, R42, !P1 ;  /* 0x0000002a2f2a7207 */ /* 0x000fc40004800000 */
[----:B0-----:R-:W-:Y:S01]  /*1e670*/  LEA.HI.X.SX32 R12, R11, R5, 0x1, P2 ;  /* 0x000000050b0c7211 */ /* 0x001fe200010f0eff */
[----:B------:R-:W-:Y:S01]  /*1e680*/  STL [R1+0xad0], R2 ;  /* 0x000ad00201007387 */ /* 0x000fe20000100800 */
[----:B------:R-:W-:Y:S01]  /*1e690*/  ISETP.GT.U32.AND P2, PT, R9, R4, PT ;  /* 0x000000040900720c */ /* 0x000fe20003f44070 */
[----:B------:R-:W-:Y:S01]  /*1e6a0*/  IMAD R42, R42, UR5, RZ ;  /* 0x000000052a2a7c24 */ /* 0x000fe2000f8e02ff */
[----:B------:R-:W-:Y:S01]  /*1e6b0*/  PRMT R41, RZ, 0x7610, R41 ;  /* 0x00007610ff297816 */ /* 0x000fe20000000029 */
[----:B------:R0:W-:Y:S02]  /*1e6c0*/  STL [R1+0xacc], R12 ;  /* 0x000acc0c01007387 */ /* 0x0001e40000100800 */
[----:B------:R-:W-:Y:S01]  /*1e6d0*/  @!P3 IMAD.MOV R15, RZ, RZ, -R15 ;  /* 0x000000ffff0fb224 */ /* 0x000fe200078e0a0f */
[----:B------:R-:W-:Y:S01]  /*1e6e0*/  PRMT R40, RZ, 0x7610, R40 ;  /* 0x00007610ff287816 */ /* 0x000fe20000000028 */
[----:B------:R-:W4:Y:S01]  /*1e6f0*/  LDL R20, [R1+0x13b4] ;  /* 0x0013b40001147983 */ /* 0x000f220000100800 */
[----:B------:R-:W-:Y:S01]  /*1e700*/  @P0 IMAD.MOV.U32 R13, RZ, RZ, R12 ;  /* 0x000000ffff0d0224 */ /* 0x000fe200078e000c */
[----:B------:R-:W1:Y:S01]  /*1e710*/  LDCU UR5, c[0x0][0x3b0] ;  /* 0x00007600ff0577ac */ /* 0x000e620008000800 */
[----:B------:R-:W-:Y:S01]  /*1e720*/  SEL R15, R47, R15, !P1 ;  /* 0x0000000f2f0f7207 */ /* 0x000fe20004800000 */
[----:B0-----:R-:W-:-:S04]  /*1e730*/  @P0 IMAD.MOV.U32 R12, RZ, RZ, R2 ;  /* 0x000000ffff0c0224 */ /* 0x001fc800078e0002 */
[----:B------:R-:W-:Y:S01]  /*1e740*/  IMAD R15, R15, UR6, RZ ;  /* 0x000000060f0f7c24 */ /* 0x000fe2000f8e02ff */
[----:B------:R-:W0:Y:S01]  /*1e750*/  LDCU UR6, c[0x0][0x3b0] ;  /* 0x00007600ff0677ac */ /* 0x000e220008000800 */
[----:B------:R-:W-:Y:S01]  /*1e760*/  @!P2 IMAD.IADD R4, R4, 0x1, -R9 ;  /* 0x000000010404a824 */ /* 0x000fe200078e0a09 */
[----:B------:R0:W4:Y:S01]  /*1e770*/  @P0 LDG.E.U8 R43, desc[UR20][R12.64] ;  /* 0x000000140c2b0981 */ /* 0x000122000c1e1100 */
[C---:B--2---:R-:W-:Y:S02]  /*1e780*/  ISETP.GT.U32.AND P5, PT, R9.reuse, R19, PT ;  /* 0x000000130900720c */ /* 0x044fe40003fa4070 */
[----:B------:R-:W-:-:S11]  /*1e790*/  ISETP.GT.U32.AND P6, PT, R9, R18, PT ;  /* 0x000000120900720c */ /* 0x000fd60003fc4070 */
[----:B------:R-:W-:Y:S01]  /*1e7a0*/  @!P5 IMAD.IADD R19, R19, 0x1, -R9 ;  /* 0x000000011313d824 */ /* 0x000fe200078e0a09 */
[----:B------:R-:W-:-:S04]  /*1e7b0*/  IADD3 R2, P5, PT, R42, R8, RZ ;  /* 0x000000082a027210 */ /* 0x000fc80007fbe0ff */
[----:B------:R-:W-:Y:S02]  /*1e7c0*/  LEA.HI.X.SX32 R11, R42, R5, 0x1, P5 ;  /* 0x000000052a0b7211 */ /* 0x000fe400028f0eff */
[----:B------:R-:W-:Y:S02]  /*1e7d0*/  ISETP.GE.AND P3, PT, R22, RZ, PT ;  /* 0x000000ff1600720c */ /* 0x000fe40003f66270 */
[----:B------:R-:W-:Y:S01]  /*1e7e0*/  ISETP.GT.U32.AND P5, PT, R9, R19, PT ;  /* 0x000000130900720c */ /* 0x000fe20003fa4070 */
[----:B------:R2:W-:Y:S01]  /*1e7f0*/  STL [R1+0xb08], R2 ;  /* 0x000b080201007387 */ /* 0x0005e20000100800 */
[----:B------:R-:W-:Y:S02]  /*1e800*/  @!P6 IMAD.IADD R18, R18, 0x1, -R9 ;  /* 0x000000011212e824 */ /* 0x000fe400078e0a09 */
[----:B0-----:R-:W-:Y:S01]  /*1e810*/  @P0 IMAD.MOV.U32 R12, RZ, RZ, R2 ;  /* 0x000000ffff0c0224 */ /* 0x001fe200078e0002 */
[----:B------:R0:W-:Y:S01]  /*1e820*/  STL [R1+0xb04], R11 ;  /* 0x000b040b01007387 */ /* 0x0001e20000100800 */
[----:B------:R-:W-:-:S03]  /*1e830*/  @P0 IMAD.MOV.U32 R13, RZ, RZ, R11 ;  /* 0x000000ffff0d0224 */ /* 0x000fc600078e000b */
[----:B------:R-:W4:Y:S01]  /*1e840*/  LDL.LU R22, [R1+0x1d8] ;  /* 0x0001d80001167983 */ /* 0x000f220000300800 */
[----:B--2---:R-:W-:-:S03]  /*1e850*/  IADD3 R2, P6, PT, R15, R8, RZ ;  /* 0x000000080f027210 */ /* 0x004fc60007fde0ff */
[----:B------:R2:W4:Y:S01]  /*1e860*/  @P0 LDG.E.U8 R41, desc[UR20][R12.64] ;  /* 0x000000140c290981 */ /* 0x000522000c1e1100 */
[----:B0-----:R-:W-:Y:S01]  /*1e870*/  IMAD.MOV.U32 R11, RZ, RZ, R4 ;  /* 0x000000ffff0b7224 */ /* 0x001fe200078e0004 */
[----:B------:R-:W-:-:S03]  /*1e880*/  LEA.HI.X.SX32 R4, R15, R5, 0x1, P6 ;  /* 0x000000050f047211 */ /* 0x000fc600030f0eff */
[----:B------:R-:W-:Y:S01]  /*1e890*/  @!P3 IMAD.MOV R11, RZ, RZ, -R11 ;  /* 0x000000ffff0bb224 */ /* 0x000fe200078e0a0b */
[----:B------:R-:W-:Y:S01]  /*1e8a0*/  ISETP.GT.U32.AND P3, PT, R9, R3, PT ;  /* 0x000000030900720c */ /* 0x000fe20003f64070 */
[----:B------:R-:W-:Y:S02]  /*1e8b0*/  @!P5 IMAD.IADD R19, R19, 0x1, -R9 ;  /* 0x000000011313d824 */ /* 0x000fe400078e0a09 */
[----:B--2---:R-:W-:Y:S01]  /*1e8c0*/  @P0 IMAD.MOV.U32 R12, RZ, RZ, R2 ;  /* 0x000000ffff0c0224 */ /* 0x004fe200078e0002 */
[----:B------:R-:W-:Y:S01]  /*1e8d0*/  SEL R11, R47, R11, !P1 ;  /* 0x0000000b2f0b7207 */ /* 0x000fe20004800000 */
[----:B------:R-:W-:Y:S01]  /*1e8e0*/  @P0 IMAD.MOV.U32 R13, RZ, RZ, R4 ;  /* 0x000000ffff0d0224 */ /* 0x000fe200078e0004 */
[----:B------:R-:W-:Y:S01]  /*1e8f0*/  ISETP.GT.U32.AND P2, PT, R9, R18, PT ;  /* 0x000000120900720c */ /* 0x000fe20003f44070 */
[----:B------:R0:W-:Y:S01]  /*1e900*/  STL [R1+0xb40], R2 ;  /* 0x000b400201007387 */ /* 0x0001e20000100800 */
[----:B------:R-:W-:-:S03]  /*1e910*/  ISETP.GE.AND P6, PT, R23, RZ, PT ;  /* 0x000000ff1700720c */ /* 0x000fc60003fc6270 */
[----:B------:R2:W-:Y:S04]  /*1e920*/  STL [R1+0xb3c], R4 ;  /* 0x000b3c0401007387 */ /* 0x0005e80000100800 */
[----:B------:R1:W4:Y:S04]  /*1e930*/  @P0 LDG.E.U8 R40, desc[UR20][R12.64] ;  /* 0x000000140c280981 */ /* 0x000328000c1e1100 */
[----:B------:R-:W4:Y:S01]  /*1e940*/  LDL.LU R23, [R1+0x1e4] ;  /* 0x0001e40001177983 */ /* 0x000f220000300800 */
[--C-:B------:R-:W-:Y:S02]  /*1e950*/  @!P3 IMAD.IADD R3, R3, 0x1, -R9.reuse ;  /* 0x000000010303b824 */ /* 0x100fe400078e0a09 */
[----:B------:R-:W-:Y:S01]  /*1e960*/  @!P2 IMAD.IADD R18, R18, 0x1, -R9 ;  /* 0x000000011212a824 */ /* 0x000fe200078e0a09 */
[----:B------:R-:W4:Y:S01]  /*1e970*/  LDL R93, [R1+0x13d4] ;  /* 0x0013d400015d7983 */ /* 0x000f220000100800 */
[----:B-1----:R-:W-:Y:S01]  /*1e980*/  IMAD R13, R11, UR4, RZ ;  /* 0x000000040b0d7c24 */ /* 0x002fe2000f8e02ff */
[----:B---3--:R-:W-:Y:S01]  /*1e990*/  ISETP.GT.U32.AND P5, PT, R9, R21, PT ;  /* 0x000000150900720c */ /* 0x008fe20003fa4070 */
[----:B------:R-:W-:Y:S01]  /*1e9a0*/  IMAD.MOV.U32 R12, RZ, RZ, R19 ;  /* 0x000000ffff0c7224 */ /* 0x000fe200078e0013 */
[----:B------:R-:W-:Y:S01]  /*1e9b0*/  PRMT R39, RZ, 0x7610, R39 ;  /* 0x00007610ff277816 */ /* 0x000fe20000000027 */
[----:B------:R-:W3:Y:S01]  /*1e9c0*/  LDL R19, [R1+0x13f4] ;  /* 0x0013f40001137983 */ /* 0x000ee20000100800 */
[C---:B0-----:R-:W-:Y:S01]  /*1e9d0*/  IADD3 R2, P3, PT, R13.reuse, R8, RZ ;  /* 0x000000080d027210 */ /* 0x041fe20007f7e0ff */
[----:B------:R-:W-:Y:S01]  /*1e9e0*/  IMAD.MOV.U32 R11, RZ, RZ, R18 ;  /* 0x000000ffff0b7224 */ /* 0x000fe200078e0012 */
[----:B------:R-:W-:Y:S01]  /*1e9f0*/  PRMT R38, RZ, 0x7610, R38 ;  /* 0x00007610ff267816 */ /* 0x000fe20000000026 */
[----:B------:R-:W0:Y:S01]  /*1ea00*/  LDCU UR4, c[0x0][0x3b0] ;  /* 0x00007600ff0477ac */ /* 0x000e220008000800 */
[----:B--2---:R-:W-:Y:S01]  /*1ea10*/  LEA.HI.X.SX32 R4, R13, R5, 0x1, P3 ;  /* 0x000000050d047211 */ /* 0x004fe200018f0eff */
[----:B------:R-:W-:Y:S04]  /*1ea20*/  STL [R1+0x370], R2 ;  /* 0x0003700201007387 */ /* 0x000fe80000100800 */
[----:B------:R1:W-:Y:S04]  /*1ea30*/  STL [R1+0x36c], R4 ;  /* 0x00036c0401007387 */ /* 0x0003e80000100800 */
[----:B------:R-:W2:Y:S01]  /*1ea40*/  LDL R18, [R1+0x1414] ;  /* 0x0014140001127983 */ /* 0x000ea20000100800 */
[----:B----4-:R-:W-:Y:S01]  /*1ea50*/  ISETP.GE.AND P2, PT, R20, RZ, PT ;  /* 0x000000ff1400720c */ /* 0x010fe20003f46270 */
[----:B------:R-:W-:Y:S01]  /*1ea60*/  @!P6 IMAD.MOV R12, RZ, RZ, -R12 ;  /* 0x000000ffff0ce224 */ /* 0x000fe200078e0a0c */
[----:B------:R-:W-:Y:S01]  /*1ea70*/  ISETP.GT.U32.AND P6, PT, R9, R3, PT ;  /* 0x000000030900720c */ /* 0x000fe20003fc4070 */
[----:B------:R-:W-:-:S02]  /*1ea80*/  @P0 IMAD.MOV.U32 R13, RZ, RZ, R4 ;  /* 0x000000ffff0d0224 */ /* 0x000fc400078e0004 */
[----:B-1----:R-:W4:Y:S01]  /*1ea90*/  LDL R4, [R1+0x143c] ;  /* 0x00143c0001047983 */ /* 0x002f220000100800 */
[----:B------:R-:W-:Y:S01]  /*1eaa0*/  SEL R14, R47, R12, !P1 ;  /* 0x0000000c2f0e7207 */ /* 0x000fe20004800000 */
[----:B------:R-:W-:Y:S02]  /*1eab0*/  @!P5 IMAD.IADD R21, R21, 0x1, -R9 ;  /* 0x000000011515d824 */ /* 0x000fe400078e0a09 */
[----:B------:R-:W4:Y:S04]  /*1eac0*/  LDL.LU R20, [R1+0x1ec] ;  /* 0x0001ec0001147983 */ /* 0x000f280000300800 */
[----:B------:R-:W-:Y:S02]  /*1ead0*/  @!P2 IMAD.MOV R11, RZ, RZ, -R11 ;  /* 0x000000ffff0ba224 */ /* 0x000fe400078e0a0b */
[----:B------:R-:W-:Y:S01]  /*1eae0*/  IMAD R14, R14, UR5, RZ ;  /* 0x000000050e0e7c24 */ /* 0x000fe2000f8e02ff */
[----:B------:R-:W-:Y:S01]  /*1eaf0*/  ISETP.GT.U32.AND P5, PT, R9, R21, PT ;  /* 0x000000150900720c */ /* 0x000fe20003fa4070 */
[----:B------:R-:W-:Y:S01]  /*1eb00*/  @!P6 IMAD.IADD R3, R3, 0x1, -R9 ;  /* 0x000000010303e824 */ /* 0x000fe200078e0a09 */
[----:B------:R-:W-:Y:S01]  /*1eb10*/  SEL R11, R47, R11, !P1 ;  /* 0x0000000b2f0b7207 */ /* 0x000fe20004800000 */
[----:B------:R-:W-:Y:S01]  /*1eb20*/  @P0 IMAD.MOV.U32 R12, RZ, RZ, R2 ;  /* 0x000000ffff0c0224 */ /* 0x000fe200078e0002 */
[C---:B------:R-:W-:Y:S01]  /*1eb30*/  IADD3 R15, P6, PT, R14.reuse, R8, RZ ;  /* 0x000000080e0f7210 */ /* 0x040fe20007fde0ff */
[----:B------:R-:W1:Y:S02]  /*1eb40*/  LDCU UR5, c[0x0][0x3b0] ;  /* 0x00007600ff0577ac */ /* 0x000e640008000800 */
[----:B------:R-:W-:Y:S01]  /*1eb50*/  IMAD R11, R11, UR6, RZ ;  /* 0x000000060b0b7c24 */ /* 0x000fe2000f8e02ff */
[----:B------:R-:W-:Y:S01]  /*1eb60*/  LEA.HI.X.SX32 R16, R14, R5, 0x1, P6 ;  /* 0x000000050e107211 */ /* 0x000fe200030f0eff */
[----:B------:R0:W4:Y:S01]  /*1eb70*/  @P0 LDG.E.U8 R39, desc[UR20][R12.64] ;  /* 0x000000140c270981 */ /* 0x000122000c1e1100 */
[----:B------:R-:W-:Y:S01]  /*1eb80*/  PRMT R37, RZ, 0x7610, R37 ;  /* 0x00007610ff257816 */ /* 0x000fe20000000025 */
[----:B------:R-:W1:Y:S02]  /*1eb90*/  LDCU UR6, c[0x0][0x3b0] ;  /* 0x00007600ff0677ac */ /* 0x000e640008000800 */
[----:B------:R-:W-:Y:S01]  /*1eba0*/  STL [R1+0x3b0], R15 ;  /* 0x0003b00f01007387 */ /* 0x000fe20000100800 */
[----:B------:R-:W-:-:S02]  /*1ebb0*/  @!P5 IMAD.IADD R21, R21, 0x1, -R9 ;  /* 0x000000011515d824 */ /* 0x000fc400078e0a09 */
[----:B0-----:R-:W-:Y:S02]  /*1ebc0*/  @P0 IMAD.MOV.U32 R12, RZ, RZ, R15 ;  /* 0x000000ffff0c0224 */ /* 0x001fe400078e000f */
[----:B------:R-:W-:-:S05]  /*1ebd0*/  @P0 IMAD.MOV.U32 R13, RZ, RZ, R16 ;  /* 0x000000ffff0d0224 */ /* 0x000fca00078e0010 */
[----:B------:R0:W4:Y:S01]  /*1ebe0*/  @P0 LDG.E.U8 R38, desc[UR20][R12.64] ;  /* 0x000000140c260981 */ /* 0x000122000c1e1100 */
[----:B------:R-:W-:-:S13]  /*1ebf0*/  ISETP.GT.U32.AND P3, PT, R9, R22, PT ;  /* 0x000000160900720c */ /* 0x000fda0003f64070 */
[----:B------:R-:W-:Y:S01]  /*1ec00*/  @!P3 IMAD.IADD R22, R22, 0x1, -R9 ;  /* 0x000000011616b824 */ /* 0x000fe200078e0a09 */
[----:B------:R-:W-:-:S04]  /*1ec10*/  IADD3 R2, P3, PT, R11, R8, RZ ;  /* 0x000000080b027210 */ /* 0x000fc80007f7e0ff */
[----:B------:R-:W-:Y:S01]  /*1ec20*/  LEA.HI.X.SX32 R11, R11, R5, 0x1, P3 ;  /* 0x000000050b0b7211 */ /* 0x000fe200018f0eff */
[----:B------:R-:W-:Y:S04]  /*1ec30*/  STL [R1+0x3f0], R2 ;  /* 0x0003f00201007387 */ /* 0x000fe80000100800 */
[----:B------:R-:W-:Y:S01]  /*1ec40*/  STL [R1+0x3ac], R16 ;  /* 0x0003ac1001007387 */ /* 0x000fe20000100800 */
[----:B0-----:R-:W-:Y:S01]  /*1ec50*/  @P0 IMAD.MOV.U32 R13, RZ, RZ, R11 ;  /* 0x000000ffff0d0224 */ /* 0x001fe200078e000b */
[----:B---3--:R-:W-:Y:S02]  /*1ec60*/  ISETP.GE.AND P6, PT, R19, RZ, PT ;  /* 0x000000ff1300720c */ /* 0x008fe40003fc6270 */
[----:B------:R-:W3:Y:S04]  /*1ec70*/  LDL.LU R19, [R1+0x1f4] ;  /* 0x0001f40001137983 */ /* 0x000ee80000300800 */
[----:B------:R0:W-:Y:S02]  /*1ec80*/  STL [R1+0x3ec], R11 ;  /* 0x0003ec0b01007387 */ /* 0x0001e40000100800 */
[----:B0-----:R-:W-:-:S02]  /*1ec90*/  IMAD.MOV.U32 R11, RZ, RZ, R21 ;  /* 0x000000ffff0b7224 */ /* 0x001fc400078e0015 */
[----:B------:R-:W3:Y:S03]  /*1eca0*/  LDL R21, [R1+0x1454] ;  /* 0x0014540001157983 */ /* 0x000ee60000100800 */
[----:B------:R-:W-:Y:S01]  /*1ecb0*/  @!P6 IMAD.MOV R11, RZ, RZ, -R11 ;  /* 0x000000ffff0be224 */ /* 0x000fe200078e0a0b */
[----:B--2---:R-:W-:Y:S02]  /*1ecc0*/  ISETP.GE.AND P6, PT, R18, RZ, PT ;  /* 0x000000ff1200720c */ /* 0x004fe40003fc6270 */
[----:B------:R-:W2:Y:S01]  /*1ecd0*/  LDL.LU R18, [R1+0x1fc] ;  /* 0x0001fc0001127983 */ /* 0x000ea20000300800 */
[----:B------:R-:W-:-:S05]  /*1ece0*/  @P0 IMAD.MOV.U32 R12, RZ, RZ, R2 ;  /* 0x000000ffff0c0224 */ /* 0x000fca00078e0002 */
[----:B------:R0:W2:Y:S02]  /*1ecf0*/  @P0 LDG.E.U8 R37, desc[UR20][R12.64] ;  /* 0x000000140c250981 */ /* 0x0000a4000c1e1100 */
[----:B0-----:R-:W-:Y:S02]  /*1ed00*/  IMAD.MOV.U32 R12, RZ, RZ, R3 ;  /* 0x000000ffff0c7224 */ /* 0x001fe400078e0003 */
[----:B------:R-:W2:Y:S01]  /*1ed10*/  LDL R3, [R1+0x146c] ;  /* 0x00146c0001037983 */ /* 0x000ea20000100800 */
[----:B------:R-:W-:Y:S02]  /*1ed20*/  ISETP.GT.U32.AND P2, PT, R9, R23, PT ;  /* 0x000000170900720c */ /* 0x000fe40003f44070 */
[----:B------:R-:W-:Y:S02]  /*1ed30*/  ISETP.GE.AND P5, PT, R93, RZ, PT ;  /* 0x000000ff5d00720c */ /* 0x000fe40003fa6270 */
[----:B------:R-:W-:-:S09]  /*1ed40*/  ISETP.GT.U32.AND P3, PT, R9, R22, PT ;  /* 0x000000160900720c */ /* 0x000fd20003f64070 */
[--C-:B------:R-:W-:Y:S02]  /*1ed50*/  @!P2 IMAD.IADD R23, R23, 0x1, -R9.reuse ;  /* 0x000000011717a824 */ /* 0x100fe400078e0a09 */
[----:B------:R-:W-:Y:S01]  /*1ed60*/  @!P5 IMAD.MOV R12, RZ, RZ, -R12 ;  /* 0x000000ffff0cd224 */ /* 0x000fe200078e0a0c */
[C---:B----4-:R-:W-:Y:S02]  /*1ed70*/  ISETP.GT.U32.AND P5, PT, R9.reuse, R20, PT ;  /* 0x000000140900720c */ /* 0x050fe40003fa4070 */
[----:B------:R-:W-:Y:S02]  /*1ed80*/  ISETP.GT.U32.AND P2, PT, R9, R23, PT ;  /* 0x000000170900720c */ /* 0x000fe40003f44070 */
[C---:B------:R-:W-:Y:S01]  /*1ed90*/  SEL R13, R47.reuse, R12, !P1 ;  /* 0x0000000c2f0d7207 */ /* 0x040fe20004800000 */
[----:B------:R-:W-:Y:S01]  /*1eda0*/  @!P3 IMAD.IADD R22, R22, 0x1, -R9 ;  /* 0x000000011616b824 */ /* 0x000fe200078e0a09 */
[----:B------:R-:W-:-:S03]  /*1edb0*/  SEL R12, R47, R11, !P1 ;  /* 0x0000000b2f0c7207 */ /* 0x000fc60004800000 */
[----:B------:R-:W-:Y:S01]  /*1edc0*/  IMAD R13, R13, UR4, RZ ;  /* 0x000000040d0d7c24 */ /* 0x000fe2000f8e02ff */
[----:B------:R-:W-:Y:S01]  /*1edd0*/  ISETP.GE.AND P3, PT, R4, RZ, PT ;  /* 0x000000ff0400720c */ /* 0x000fe20003f66270 */
[----:B------:R-:W-:Y:S01]  /*1ede0*/  IMAD.MOV.U32 R11, RZ, RZ, R22 ;  /* 0x000000ffff0b7224 */ /* 0x000fe200078e0016 */
[----:B------:R-:W-:Y:S01]  /*1edf0*/  PRMT R36, RZ, 0x7610, R36 ;  /* 0x00007610ff247816 */ /* 0x000fe20000000024 */
[----:B------:R-:W-:Y:S01]  /*1ee00*/  @!P5 IMAD.IADD R20, R20, 0x1, -R9 ;  /* 0x000000011414d824 */ /* 0x000fe200078e0a09 */
[----:B------:R-:W-:Y:S01]  /*1ee10*/  PRMT R35, RZ, 0x7610, R35 ;  /* 0x00007610ff237816 */ /* 0x000fe20000000023 */
[----:B------:R-:W-:Y:S01]  /*1ee20*/  @!P2 IMAD.IADD R23, R23, 0x1, -R9 ;  /* 0x000000011717a824 */ /* 0x000fe200078e0a09 */
[C---:B------:R-:W-:Y:S01]  /*1ee30*/  IADD3 R15, P2, PT, R13.reuse, R8, RZ ;  /* 0x000000080d0f7210 */ /* 0x040fe20007f5e0ff */
[----:B------:R-:W-:Y:S01]  /*1ee40*/  IMAD R12, R12, UR7, RZ ;  /* 0x000000070c0c7c24 */ /* 0x000fe2000f8e02ff */
[----:B------:R-:W-:Y:S01]  /*1ee50*/  PRMT R34, RZ, 0x7610, R34 ;  /* 0x00007610ff227816 */ /* 0x000fe20000000022 */
[----:B------:R-:W-:Y:S01]  /*1ee60*/  @!P6 IMAD.MOV R11, RZ, RZ, -R11 ;  /* 0x000000ffff0be224 */ /* 0x000fe200078e0a0b */
[----:B------:R-:W-:Y:S01]  /*1ee70*/  LEA.HI.X.SX32 R16, R13, R5, 0x1, P2 ;  /* 0x000000050d107211 */ /* 0x000fe200010f0eff */
[----:B------:R-:W-:Y:S01]  /*1ee80*/  STL [R1+0x450], R15 ;  /* 0x0004500f01007387 */ /* 0x000fe20000100800 */
[----:B------:R-:W-:Y:S01]  /*1ee90*/  ISETP.GT.U32.AND P2, PT, R9, R20, PT ;  /* 0x000000140900720c */ /* 0x000fe20003f44070 */
[----:B------:R-:W0:Y:S01]  /*1eea0*/  LDCU UR4, c[0x0][0x3b0] ;  /* 0x00007600ff0477ac */ /* 0x000e220008000800 */
[----:B------:R-:W-:-:S02]  /*1eeb0*/  IADD3 R2, P5, PT, R12, R8, RZ ;  /* 0x000000080c027210 */ /* 0x000fc40007fbe0ff */
[C---:B------:R-:W-:Y:S01]  /*1eec0*/  SEL R14, R47.reuse, R11, !P1 ;  /* 0x0000000b2f0e7207 */ /* 0x040fe20004800000 */
[----:B------:R-:W-:Y:S01]  /*1eed0*/  @P0 IMAD.MOV.U32 R13, RZ, RZ, R16 ;  /* 0x000000ffff0d0224 */ /* 0x000fe200078e0010 */
[----:B------:R-:W-:Y:S01]  /*1eee0*/  LEA.HI.X.SX32 R4, R12, R5, 0x1, P5 ;  /* 0x000000050c047211 */ /* 0x000fe200028f0eff */
[----:B------:R-:W-:Y:S01]  /*1eef0*/  @P0 IMAD.MOV.U32 R12, RZ, RZ, R15 ;  /* 0x000000ffff0c0224 */ /* 0x000fe200078e000f */
[----:B------:R-:W-:Y:S01]  /*1ef00*/  PRMT R33, RZ, 0x7610, R33 ;  /* 0x00007610ff217816 */ /* 0x000fe20000000021 */
[----:B------:R-:W-:Y:S01]  /*1ef10*/  IMAD.MOV.U32 R11, RZ, RZ, R23 ;  /* 0x000000ffff0b7224 */ /* 0x000fe200078e0017 */
[----:B------:R4:W-:Y:S01]  /*1ef20*/  STL [R1+0x490], R2 ;  /* 0x0004900201007387 */ /* 0x0009e20000100800 */
[----:B-1----:R-:W-:Y:S01]  /*1ef30*/  IMAD R14, R14, UR5, RZ ;  /* 0x000000050e0e7c24 */ /* 0x002fe2000f8e02ff */
[----:B------:R-:W1:Y:S01]  /*1ef40*/  LDCU UR5, c[0x0][0x3b0] ;  /* 0x00007600ff0577ac */ /* 0x000e620008000800 */
[----:B------:R-:W-:Y:S01]  /*1ef50*/  @!P3 IMAD.MOV R11, RZ, RZ, -R11 ;  /* 0x000000ffff0bb224 */ /* 0x000fe200078e0a0b */
[----:B------:R-:W-:Y:S01]  /*1ef60*/  STL [R1+0x44c], R16 ;  /* 0x00044c1001007387 */ /* 0x000fe20000100800 */
[----:B------:R-:W-:Y:S01]  /*1ef70*/  @!P2 IMAD.IADD R20, R20, 0x1, -R9 ;  /* 0x000000011414a824 */ /* 0x000fe200078e0a09 */
[----:B------:R-:W-:Y:S01]  /*1ef80*/  PRMT R32, RZ, 0x7610, R32 ;  /* 0x00007610ff207816 */ /* 0x000fe20000000020 */
[----:B------:R-:W0:Y:S01]  /*1ef90*/  LDCU UR7, c[0x0][0x3b0] ;  /* 0x00007600ff0777ac */ /* 0x000e220008000800 */
[----:B------:R-:W2:Y:S04]  /*1efa0*/  LDL.LU R22, [R1+0x204] ;  /* 0x0002040001167983 */ /* 0x000ea80000300800 */
[----:B------:R1:W2:Y:S01]  /*1efb0*/  @P0 LDG.E.U8 R36, desc[UR20][R12.64] ;  /* 0x000000140c240981 */ /* 0x0002a2000c1e1100 */
[----:B------:R-:W-:-:S03]  /*1efc0*/  SEL R11, R47, R11, !P1 ;  /* 0x0000000b2f0b7207 */ /* 0x000fc60004800000 */
[----:B------:R0:W-:Y:S01]  /*1efd0*/  STL [R1+0x48c], R4 ;  /* 0x00048c0401007387 */ /* 0x0001e20000100800 */
[----:B-1----:R-:W-:Y:S02]  /*1efe0*/  @P0 IMAD.MOV.U32 R12, RZ, RZ, R2 ;  /* 0x000000ffff0c0224 */ /* 0x002fe400078e0002 */
[----:B------:R-:W-:Y:S01]  /*1eff0*/  @P0 IMAD.MOV.U32 R13, RZ, RZ, R4 ;  /* 0x000000ffff0d0224 */ /* 0x000fe200078e0004 */
[C---:B----4-:R-:W-:Y:S01]  /*1f000*/  IADD3 R2, P2, PT, R14.reuse, R8, RZ ;  /* 0x000000080e027210 */ /* 0x050fe20007f5e0ff */
[----:B0-----:R-:W4:Y:S04]  /*1f010*/  LDL R4, [R1+0x1498] ;  /* 0x0014980001047983 */ /* 0x001f280000100800 */
[----:B------:R0:W4:Y:S02]  /*1f020*/  @P0 LDG.E.U8 R35, desc[UR20][R12.64] ;  /* 0x000000140c230981 */ /* 0x000124000c1e1100 */
[----:B0-----:R-:W-:Y:S01]  /*1f030*/  LEA.HI.X.SX32 R12, R14, R5, 0x1, P2 ;  /* 0x000000050e0c7211 */ /* 0x001fe200010f0eff */
[----:B------:R-:W-:Y:S01]  /*1f040*/  IMAD R14, R11, UR6, RZ ;  /* 0x000000060b0e7c24 */ /* 0x000fe2000f8e02ff */
[----:B------:R-:W-:-:S03]  /*1f050*/  PRMT R31, RZ, 0x7610, R31 ;  /* 0x00007610ff1f7816 */ /* 0x000fc6000000001f */
[----:B------:R-:W-:Y:S01]  /*1f060*/  @P0 IMAD.MOV.U32 R13, RZ, RZ, R12 ;  /* 0x000000ffff0d0224 */ /* 0x000fe200078e000c */
[----:B------:R-:W0:Y:S01]  /*1f070*/  LDCU UR6, c[0x0][0x3b0] ;  /* 0x00007600ff0677ac */ /* 0x000e220008000800 */
[----:B------:R-:W-:Y:S01]  /*1f080*/  IMAD.MOV.U32 R11, RZ, RZ, R20 ;  /* 0x000000ffff0b7224 */ /* 0x000fe200078e0014 */
[----:B---3--:R-:W-:Y:S02]  /*1f090*/  ISETP.GT.U32.AND P6, PT, R9, R19, PT ;  /* 0x000000130900720c */ /* 0x008fe40003fc4070 */
[----:B------:R-:W-:Y:S02]  /*1f0a0*/  ISETP.GE.AND P5, PT, R21, RZ, PT ;  /* 0x000000ff1500720c */ /* 0x000fe40003fa6270 */
[----:B------:R-:W3:Y:S01]  /*1f0b0*/  LDL.LU R21, [R1+0x208] ;  /* 0x0002080001157983 */ /* 0x000ee20000300800 */
[----:B--2---:R-:W-:-:S03]  /*1f0c0*/  ISETP.GT.U32.AND P3, PT, R9, R18, PT ;  /* 0x000000120900720c */ /* 0x004fc60003f64070 */
[----:B------:R-:W2:Y:S04]  /*1f0d0*/  LDL.LU R23, [R1+0x218] ;  /* 0x0002180001177983 */ /* 0x000ea80000300800 */
[----:B------:R-:W-:Y:S04]  /*1f0e0*/  STL [R1+0x4d0], R2 ;  /* 0x0004d00201007387 */ /* 0x000fe80000100800 */
[----:B------:R1:W-:Y:S01]  /*1f0f0*/  STL [R1+0x4cc], R12 ;  /* 0x0004cc0c01007387 */ /* 0x0003e20000100800 */
[--C-:B------:R-:W-:Y:S02]  /*1f100*/  @!P6 IMAD.IADD R19, R19, 0x1, -R9.reuse ;  /* 0x000000011313e824 */ /* 0x100fe400078e0a09 */
[----:B------:R-:W-:Y:S01]  /*1f110*/  @!P3 IMAD.IADD R18, R18, 0x1, -R9 ;  /* 0x000000011212b824 */ /* 0x000fe200078e0a09 */
[----:B------:R-:W2:Y:S01]  /*1f120*/  LDL.LU R20, [R1+0x22c] ;  /* 0x00022c0001147983 */ /* 0x000ea20000300800 */
[----:B-1----:R-:W-:Y:S01]  /*1f130*/  @P0 IMAD.MOV.U32 R12, RZ, RZ, R2 ;  /* 0x000000ffff0c0224 */ /* 0x002fe200078e0002 */
[----:B------:R-:W-:-:S02]  /*1f140*/  IADD3 R2, P3, PT, R14, R8, RZ ;  /* 0x000000080e027210 */ /* 0x000fc40007f7e0ff */
[----:B------:R-:W-:Y:S02]  /*1f150*/  ISETP.GE.AND P6, PT, R3, RZ, PT ;  /* 0x000000ff0300720c */ /* 0x000fe40003fc6270 */
[----:B------:R-:W-:Y:S01]  /*1f160*/  LEA.HI.X.SX32 R3, R14, R5, 0x1, P3 ;  /* 0x000000050e037211 */ /* 0x000fe200018f0eff */
[----:B------:R1:W2:Y:S04]  /*1f170*/  @P0 LDG.E.U8 R34, desc[UR20][R12.64] ;  /* 0x000000140c220981 */ /* 0x0002a8000c1e1100 */
[----:B------:R-:W-:Y:S04]  /*1f180*/  STL [R1+0x510], R2 ;  /* 0x0005100201007387 */ /* 0x000fe80000100800 */
[----:B------:R0:W-:Y:S01]  /*1f190*/  STL [R1+0x50c], R3 ;  /* 0x00050c0301007387 */ /* 0x0001e20000100800 */
[----:B-1----:R-:W-:-:S03]  /*1f1a0*/  @P0 IMAD.MOV.U32 R13, RZ, RZ, R3 ;  /* 0x000000ffff0d0224 */ /* 0x002fc600078e0003 */
[----:B0-----:R-:W2:Y:S01]  /*1f1b0*/  LDL R3, [R1+0x14b0] ;  /* 0x0014b00001037983 */ /* 0x001ea20000100800 */
[C---:B------:R-:W-:Y:S01]  /*1f1c0*/  ISETP.GT.U32.AND P2, PT, R9.reuse, R19, PT ;  /* 0x000000130900720c */ /* 0x040fe20003f44070 */
[----:B------:R-:W-:Y:S01]  /*1f1d0*/  @!P5 IMAD.MOV R11, RZ, RZ, -R11 ;  /* 0x000000ffff0bd224 */ /* 0x000fe200078e0a0b */
[----:B------:R-:W-:Y:S01]  /*1f1e0*/  ISETP.GT.U32.AND P5, PT, R9, R18, PT ;  /* 0x000000120900720c */ /* 0x000fe20003fa4070 */
[----:B------:R-:W-:-:S03]  /*1f1f0*/  @P0 IMAD.MOV.U32 R12, RZ, RZ, R2 ;  /* 0x000000ffff0c0224 */ /* 0x000fc600078e0002 */
[----:B------:R-:W-:Y:S02]  /*1f200*/  SEL R11, R47, R11, !P1 ;  /* 0x0000000b2f0b7207 */ /* 0x000fe40004800000 */
[----:B------:R0:W2:Y:S05]  /*1f210*/  @P0 LDG.E.U8 R33, desc[UR20][R12.64] ;  /* 0x000000140c210981 */ /* 0x0000aa000c1e1100 */
[----:B------:R-:W-:-:S04]  /*1f220*/  @!P2 IMAD.IADD R19, R19, 0x1, -R9 ;  /* 0x000000011313a824 */ /* 0x000fc800078e0a09 */
[----:B0-----:R-:W-:Y:S02]  /*1f230*/  IMAD.MOV.U32 R12, RZ, RZ, R19 ;  /* 0x000000ffff0c7224 */ /* 0x001fe400078e0013 */
[----:B------:R-:W2:Y:S01]  /*1f240*/  LDL.LU R19, [R1+0x230] ;  /* 0x0002300001137983 */ /* 0x000ea20000300800 */
[----:B------:R-:W-:Y:S01]  /*1f250*/  IMAD R13, R11, UR4, RZ ;  /* 0x000000040b0d7c24 */ /* 0x000fe2000f8e02ff */
[----:B------:R-:W0:Y:S02]  /*1f260*/  LDCU UR4, c[0x0][0x3b0] ;  /* 0x00007600ff0477ac */ /* 0x000e240008000800 */
[----:B------:R-:W2:Y:S01]  /*1f270*/  LDL R93, [R1+0x14dc] ;  /* 0x0014dc00015d7983 */ /* 0x000ea20000100800 */
[----:B------:R-:W-:Y:S02]  /*1f280*/  @!P5 IMAD.IADD R18, R18, 0x1, -R9 ;  /* 0x000000011212d824 */ /* 0x000fe400078e0a09 */
[----:B------:R-:W-:Y:S01]  /*1f290*/  @!P6 IMAD.MOV R12, RZ, RZ, -R12 ;  /* 0x000000ffff0ce224 */ /* 0x000fe200078e0a0c */
[----:B------:R-:W-:-:S02]  /*1f2a0*/  IADD3 R2, P6, PT, R13, R8, RZ ;  /* 0x000000080d027210 */ /* 0x000fc40007fde0ff */
[----:B------:R-:W-:Y:S02]  /*1f2b0*/  ISETP.GT.U32.AND P2, PT, R9, R22, PT ;  /* 0x000000160900720c */ /* 0x000fe40003f44070 */
[----:B------:R-:W-:Y:S01]  /*1f2c0*/  SEL R14, R47, R12, !P1 ;  /* 0x0000000c2f0e7207 */ /* 0x000fe20004800000 */
[----:B------:R-:W-:Y:S01]  /*1f2d0*/  STL [R1+0x550], R2 ;  /* 0x0005500201007387 */ /* 0x000fe20000100800 */
[----:B------:R-:W-:-:S03]  /*1f2e0*/  IMAD.MOV.U32 R11, RZ, RZ, R18 ;  /* 0x000000ffff0b7224 */ /* 0x000fc600078e0012 */
[----:B------:R-:W-:Y:S01]  /*1f2f0*/  IMAD R14, R14, UR5, RZ ;  /* 0x000000050e0e7c24 */ /* 0x000fe2000f8e02ff */
[----:B------:R-:W-:Y:S02]  /*1f300*/  PRMT R24, RZ, 0x7610, R24 ;  /* 0x00007610ff187816 */ /* 0x000fe40000000018 */
[----:B----4-:R-:W-:-:S03]  /*1f310*/  ISETP.GE.AND P3, PT, R4, RZ, PT ;  /* 0x000000ff0400720c */ /* 0x010fc60003f66270 */
[----:B------:R-:W-:Y:S01]  /*1f320*/  @!P2 IMAD.IADD R22, R22, 0x1, -R9 ;  /* 0x000000011616a824 */ /* 0x000fe200078e0a09 */
[----:B------:R-:W-:Y:S01]  /*1f330*/  LEA.HI.X.SX32 R4, R13, R5, 0x1, P6 ;  /* 0x000000050d047211 */ /* 0x000fe200030f0eff */
[----:B------:R-:W-:Y:S01]  /*1f340*/  @P0 IMAD.MOV.U32 R12, RZ, RZ, R2 ;  /* 0x000000ffff0c0224 */ /* 0x000fe200078e0002 */
[----:B------:R-:W1:Y:S03]  /*1f350*/  LDCU UR5, c[0x0][0x3b0] ;  /* 0x00007600ff0577ac */ /* 0x000e660008000800 */
[----:B------:R4:W-:Y:S01]  /*1f360*/  STL [R1+0x54c], R4 ;  /* 0x00054c0401007387 */ /* 0x0009e20000100800 */
[----:B------:R-:W-:-:S03]  /*1f370*/  @P0 IMAD.MOV.U32 R13, RZ, RZ, R4 ;  /* 0x000000ffff0d0224 */ /* 0x000fc600078e0004 */
[----:B------:R-:W2:Y:S01]  /*1f380*/  LDL.LU R18, [R1+0x220] ;  /* 0x0002200001127983 */ /* 0x000ea20000300800 */
[----:B------:R-:W-:Y:S01]  /*1f390*/  @!P3 IMAD.MOV R11, RZ, RZ, -R11 ;  /* 0x000000ffff0bb224 */ /* 0x000fe200078e0a0b */
[----:B------:R-:W-:Y:S02]  /*1f3a0*/  ISETP.GT.U32.AND P3, PT, R9, R22, PT ;  /* 0x000000160900720c */ /* 0x000fe40003f64070 */
[----:B------:R1:W2:Y:S02]  /*1f3b0*/  @P0 LDG.E.U8 R32, desc[UR20][R12.64] ;  /* 0x000000140c200981 */ /* 0x0002a4000c1e1100 */
[----:B------:R-:W-:-:S05]  /*1f3c0*/  SEL R11, R47, R11, !P1 ;  /* 0x0000000b2f0b7207 */ /* 0x000fca0004800000 */
[----:B0-----:R-:W-:Y:S01]  /*1f3d0*/  IMAD R11, R11, UR4, RZ ;  /* 0x000000040b0b7c24 */ /* 0x001fe2000f8e02ff */
[----:B------:R-:W0:Y:S03]  /*1f3e0*/  LDCU UR4, c[0x0][0x3b0] ;  /* 0x00007600ff0477ac */ /* 0x000e260008000800 */
[----:B------:R-:W-:Y:S01]  /*1f3f0*/  @!P3 IMAD.IADD R22, R22, 0x1, -R9 ;  /* 0x000000011616b824 */ /* 0x000fe200078e0a09 */
[C---:B---3--:R-:W-:Y:S02]  /*1f400*/  ISETP.GT.U32.AND P5, PT, R9.reuse, R21, PT ;  /* 0x000000150900720c */ /* 0x048fe40003fa4070 */
[----:B--2---:R-:W-:-:S11]  /*1f410*/  ISETP.GT.U32.AND P2, PT, R9, R23, PT ;  /* 0x000000170900720c */ /* 0x004fd60003f44070 */
[--C-:B------:R-:W-:Y:S01]  /*1f420*/  @!P5 IMAD.IADD R21, R21, 0x1, -R9.reuse ;  /* 0x000000011515d824 */ /* 0x100fe200078e0a09 */
[C---:B----4-:R-:W-:Y:S02]  /*1f430*/  IADD3 R4, P5, PT, R14.reuse, R8, RZ ;  /* 0x000000080e047210 */ /* 0x050fe40007fbe0ff */
[----:B------:R-:W-:Y:S02]  /*1f440*/  ISETP.GT.U32.AND P6, PT, R9, R20, PT ;  /* 0x000000140900720c */ /* 0x000fe40003fc4070 */
[----:B------:R-:W-:Y:S01]  /*1f450*/  LEA.HI.X.SX32 R15, R14, R5, 0x1, P5 ;  /* 0x000000050e0f7211 */ /* 0x000fe200028f0eff */
[----:B------:R2:W-:Y:S01]  /*1f460*/  STL [R1+0x590], R4 ;  /* 0x0005900401007387 */ /* 0x0005e20000100800 */
[----:B-1----:R-:W-:Y:S02]  /*1f470*/  @P0 IMAD.MOV.U32 R12, RZ, RZ, R4 ;  /* 0x000000ffff0c0224 */ /* 0x002fe400078e0004 */
[----:B------:R-:W-:Y:S01]  /*1f480*/  @!P2 IMAD.IADD R23, R23, 0x1, -R9 ;  /* 0x000000011717a824 */ /* 0x000fe200078e0a09 */
[----:B------:R-:W-:Y:S01]  /*1f490*/  ISETP.GT.U32.AND P2, PT, R9, R21, PT ;  /* 0x000000150900720c */ /* 0x000fe20003f44070 */
[----:B------:R-:W-:-:S05]  /*1f4a0*/  @P0 IMAD.MOV.U32 R13, RZ, RZ, R15 ;  /* 0x000000ffff0d0224 */ /* 0x000fca00078e000f */
[----:B------:R-:W-:Y:S01]  /*1f4b0*/  @!P6 IMAD.IADD R20, R20, 0x1, -R9 ;  /* 0x000000011414e824 */ /* 0x000fe200078e0a09 */
[----:B------:R-:W-:Y:S01]  /*1f4c0*/  IADD3 R2, P6, PT, R11, R8, RZ ;  /* 0x000000080b027210 */ /* 0x000fe20007fde0ff */
[----:B------:R1:W3:Y:S01]  /*1f4d0*/  @P0 LDG.E.U8 R31, desc[UR20][R12.64] ;  /* 0x000000140c1f0981 */ /* 0x0002e2000c1e1100 */
[----:B------:R-:W-:-:S03]  /*1f4e0*/  ISETP.GE.AND P5, PT, R3, RZ, PT ;  /* 0x000000ff0300720c */ /* 0x000fc60003fa6270 */
[----:B------:R-:W4:Y:S04]  /*1f4f0*/  LDL R3, [R1+0x14f4] ;  /* 0x0014f40001037983 */ /* 0x000f280000100800 */
[----:B------:R0:W-:Y:S04]  /*1f500*/  STL [R1+0x58c], R15 ;  /* 0x00058c0f01007387 */ /* 0x0001e80000100800 */
[----:B--2---:R-:W2:Y:S01]  /*1f510*/  LDL R4, [R1+0x150c] ;  /* 0x00150c0001047983 */ /* 0x004ea20000100800 */
[----:B------:R-:W-:Y:S01]  /*1f520*/  LEA.HI.X.SX32 R11, R11, R5, 0x1, P6 ;  /* 0x000000050b0b7211 */ /* 0x000fe200030f0eff */
[----:B-1----:R-:W-:-:S02]  /*1f530*/  IMAD.MOV.U32 R12, RZ, RZ, R22 ;  /* 0x000000ffff0c7224 */ /* 0x002fc400078e0016 */
[----:B------:R-:W-:Y:S01]  /*1f540*/  STL [R1+0x5d0], R2 ;  /* 0x0005d00201007387 */ /* 0x000fe20000100800 */
[----:B------:R-:W-:-:S03]  /*1f550*/  @!P2 IMAD.IADD R21, R21, 0x1, -R9 ;  /* 0x000000011515a824 */ /* 0x000fc600078e0a09 */
[----:B------:R1:W-:Y:S04]  /*1f560*/  STL [R1+0x5cc], R11 ;  /* 0x0005cc0b01007387 */ /* 0x0003e80000100800 */
[----:B------:R-:W3:Y:S01]  /*1f570*/  LDL R22, [R1+0x153c] ;  /* 0x00153c0001167983 */ /* 0x000ee20000100800 */
[----:B0-----:R-:W-:Y:S02]  /*1f580*/  @P0 IMAD.MOV.U32 R15, RZ, RZ, R11 ;  /* 0x000000ffff0f0224 */ /* 0x001fe400078e000b */
[----:B-1----:R-:W-:Y:S02]  /*1f590*/  IMAD.MOV.U32 R11, RZ, RZ, R21 ;  /* 0x000000ffff0b7224 */ /* 0x002fe400078e0015 */
[----:B------:R-:W3:Y:S01]  /*1f5a0*/  LDL R21, [R1+0x1554] ;  /* 0x0015540001157983 */ /* 0x000ee20000100800 */
[----:B------:R-:W-:-:S02]  /*1f5b0*/  ISETP.GT.U32.AND P3, PT, R9, R19, PT ;  /* 0x000000130900720c */ /* 0x000fc40003f64070 */
[----:B------:R-:W-:Y:S01]  /*1f5c0*/  ISETP.GE.AND P6, PT, R93, RZ, PT ;  /* 0x000000ff5d00720c */ /* 0x000fe20003fc6270 */
[----:B------:R-:W-:Y:S01]  /*1f5d0*/  @!P5 IMAD.MOV R12, RZ, RZ, -R12 ;  /* 0x000000ffff0cd224 */ /* 0x000fe200078e0a0c */
[C---:B------:R-:W-:Y:S02]  /*1f5e0*/  ISETP.GT.U32.AND P5, PT, R9.reuse, R20, PT ;  /* 0x000000140900720c */ /* 0x040fe40003fa4070 */
[----:B------:R-:W-:-:S07]  /*1f5f0*/  ISETP.GT.U32.AND P2, PT, R9, R23, PT ;  /* 0x000000170900720c */ /* 0x000fce0003f44070 */
[----:B------:R-:W-:Y:S02]  /*1f600*/  @!P3 IMAD.IADD R19, R19, 0x1, -R9 ;  /* 0x000000011313b824 */ /* 0x000fe400078e0a09 */
[----:B------:R-:W-:-:S03]  /*1f610*/  @!P6 IMAD.MOV R11, RZ, RZ, -R11 ;  /* 0x000000ffff0be224 */ /* 0x000fc600078e0a0b */
[----:B------:R-:W-:Y:S02]  /*1f620*/  ISETP.GT.U32.AND P3, PT, R9, R19, PT ;  /* 0x000000130900720c */ /* 0x000fe40003f64070 */
[C---:B------:R-:W-:Y:S02]  /*1f630*/  SEL R12, R47.reuse, R12, !P1 ;  /* 0x0000000c2f0c7207 */ /* 0x040fe40004800000 */
[----:B------:R-:W-:Y:S02]  /*1f640*/  SEL R11, R47, R11, !P1 ;  /* 0x0000000b2f0b7207 */ /* 0x000fe40004800000 */
[----:B------:R-:W-:Y:S01]  /*1f650*/  ISETP.GT.U32.AND P6, PT, R9, R18, PT ;  /* 0x000000120900720c */ /* 0x000fe20003fc4070 */
[----:B------:R-:W-:Y:S01]  /*1f660*/  IMAD R13, R12, UR6, RZ ;  /* 0x000000060c0d7c24 */ /* 0x000fe2000f8e02ff */
[----:B------:R-:W-:Y:S01]  /*1f670*/  PRMT R29, RZ, 0x7610, R29 ;  /* 0x00007610ff1d7816 */ /* 0x000fe2000000001d */
[----:B------:R-:W-:Y:S01]  /*1f680*/  IMAD R12, R11, UR4, RZ ;  /* 0x000000040b0c7c24 */ /* 0x000fe2000f8e02ff */
[----:B------:R-:W-:Y:S01]  /*1f690*/  PRMT R30, RZ, 0x7610, R30 ;  /* 0x00007610ff1e7816 */ /* 0x000fe2000000001e */
[----:B------:R-:W-:Y:S01]  /*1f6a0*/  @!P5 IMAD.IADD R20, R20, 0x1, -R9 ;  /* 0x000000011414d824 */ /* 0x000fe200078e0a09 */
[----:B------:R-:W0:Y:S01]  /*1f6b0*/  LDCU UR4, c[0x0][0x3b0] ;  /* 0x00007600ff0477ac */ /* 0x000e220008000800 */
[----:B------:R-:W-:-:S02]  /*1f6c0*/  @P0 IMAD.MOV.U32 R14, RZ, RZ, R2 ;  /* 0x000000ffff0e0224 */ /* 0x000fc400078e0002 */
[----:B------:R-:W-:Y:S01]  /*1f6d0*/  @!P2 IMAD.IADD R23, R23, 0x1, -R9 ;  /* 0x000000011717a824 */ /* 0x000fe200078e0a09 */
[----:B------:R-:W-:Y:S01]  /*1f6e0*/  PRMT R27, RZ, 0x7610, R27 ;  /* 0x00007610ff1b7816 */ /* 0x000fe2000000001b */
[--C-:B------:R-:W-:Y:S01]  /*1f6f0*/  @!P3 IMAD.IADD R19, R19, 0x1, -R9.reuse ;  /* 0x000000011313b824 */ /* 0x100fe200078e0a09 */
[----:B------:R1:W3:Y:S01]  /*1f700*/  @P0 LDG.E.U8 R30, desc[UR20][R14.64] ;  /* 0x000000140e1e0981 */ /* 0x0002e2000c1e1100 */
[----:B------:R-:W-:Y:S01]  /*1f710*/  @!P6 IMAD.IADD R18, R18, 0x1, -R9 ;  /* 0x000000011212e824 */ /* 0x000fe200078e0a09 */
[----:B------:R-:W-:Y:S01]  /*1f720*/  IADD3 R2, P6, PT, R12, R8, RZ ;  /* 0x000000080c027210 */ /* 0x000fe20007fde0ff */
[----:B------:R-:W-:Y:S01]  /*1f730*/  IMAD.MOV.U32 R11, RZ, RZ, R23 ;  /* 0x000000ffff0b7224 */ /* 0x000fe200078e0017 */
[----:B------:R-:W-:Y:S02]  /*1f740*/  PRMT R26, RZ, 0x7610, R26 ;  /* 0x00007610ff1a7816 */ /* 0x000fe4000000001a */
[----:B------:R-:W-:Y:S02]  /*1f750*/  PRMT R25, RZ, 0x7610, R25 ;  /* 0x00007610ff197816 */ /* 0x000fe40000000019 */
[----:B------:R-:W-:Y:S01]  /*1f760*/  PRMT R28, RZ, 0x7610, R28 ;  /* 0x00007610ff1c7816 */ /* 0x000fe2000000001c */
[----:B------:R-:W0:Y:S01]  /*1f770*/  S2R R83, SR_TID.X ;  /* 0x0000000000537919 */ /* 0x000e220000002100 */
[----:B------:R-:W0:Y:S01]  /*1f780*/  LDCU UR6, c[0x0][0x3b0] ;  /* 0x00007600ff0677ac */ /* 0x000e220008000800 */
[----:B----4-:R-:W-:-:S02]  /*1f790*/  ISETP.GE.AND P2, PT, R3, RZ, PT ;  /* 0x000000ff0300720c */ /* 0x010fc40003f46270 */
[----:B------:R-:W-:Y:S02]  /*1f7a0*/  LEA.HI.X.SX32 R3, R12, R5, 0x1, P6 ;  /* 0x000000050c037211 */ /* 0x000fe400030f0eff */
[----:B--2---:R-:W-:Y:S02]  /*1f7b0*/  ISETP.GE.AND P5, PT, R4, RZ, PT ;  /* 0x000000ff0400720c */ /* 0x004fe40003fa6270 */
[----:B------:R-:W-:-:S04]  /*1f7c0*/  IADD3 R4, P3, PT, R13, R8, RZ ;  /* 0x000000080d047210 */ /* 0x000fc80007f7e0ff */
[----:B------:R-:W-:Y:S01]  /*1f7d0*/  LEA.HI.X.SX32 R13, R13, R5, 0x1, P3 ;  /* 0x000000050d0d7211 */ /* 0x000fe200018f0eff */
[----:B------:R-:W-:Y:S01]  /*1f7e0*/  @P0 IMAD.MOV.U32 R12, RZ, RZ, R4 ;  /* 0x000000ffff0c0224 */ /* 0x000fe200078e0004 */
[----:B------:R-:W-:Y:S01]  /*1f7f0*/  STL [R1+0x610], R4 ;  /* 0x0006100401007387 */ /* 0x000fe20000100800 */
[----:B------:R-:W-:-:S03]  /*1f800*/  ISETP.GT.U32.AND P3, PT, R9, R18, PT ;  /* 0x000000120900720c */ /* 0x000fc60003f64070 */
[----:B------:R-:W-:Y:S01]  /*1f810*/  STL [R1+0x650], R2 ;  /* 0x0006500201007387 */ /* 0x000fe20000100800 */
[----:B------:R-:W-:-:S03]  /*1f820*/  @!P2 IMAD.MOV R11, RZ, RZ, -R11 ;  /* 0x000000ffff0ba224 */ /* 0x000fc600078e0a0b */
[----:B------:R2:W-:Y:S04]  /*1f830*/  STL [R1+0x60c], R13 ;  /* 0x00060c0d01007387 */ /* 0x0005e80000100800 */
[----:B------:R4:W3:Y:S02]  /*1f840*/  @P0 LDG.E.U8 R24, desc[UR20][R12.64] ;  /* 0x000000140c180981 */ /* 0x0008e4000c1e1100 */
[----:B---3--:R-:W-:Y:S02]  /*1f850*/  ISETP.GE.AND P2, PT, R22, RZ, PT ;  /* 0x000000ff1600720c */ /* 0x008fe40003f46270 */
[----:B-1----:R-:W-:Y:S01]  /*1f860*/  SEL R14, R47, R11, !P1 ;  /* 0x0000000b2f0e7207 */ /* 0x002fe20004800000 */
[----:B----4-:R-:W-:Y:S02]  /*1f870*/  @P0 IMAD.MOV.U32 R12, RZ, RZ, R2 ;  /* 0x000000ffff0c0224 */ /* 0x010fe400078e0002 */
[----:B--2---:R-:W-:Y:S01]  /*1f880*/  @P0 IMAD.MOV.U32 R13, RZ, RZ, R3 ;  /* 0x000000ffff0d0224 */ /* 0x004fe200078e0003 */
[----:B------:R-:W-:-:S04]  /*1f890*/  ISETP.GE.AND P6, PT, R21, RZ, PT ;  /* 0x000000ff1500720c */ /* 0x000fc80003fc6270 */
[----:B------:R1:W2:Y:S01]  /*1f8a0*/  @P0 LDG.E.U8 R29, desc[UR20][R12.64] ;  /* 0x000000140c1d0981 */ /* 0x0002a2000c1e1100 */
[----:B------:R-:W-:Y:S02]  /*1f8b0*/  IMAD.MOV.U32 R11, RZ, RZ, R19 ;  /* 0x000000ffff0b7224 */ /* 0x000fe400078e0013 */
[----:B------:R-:W-:Y:S01]  /*1f8c0*/  IMAD R14, R14, UR5, RZ ;  /* 0x000000050e0e7c24 */ /* 0x000fe2000f8e02ff */
[----:B------:R-:W3:Y:S01]  /*1f8d0*/  LDCU UR5, c[0x0][0x3b0] ;  /* 0x00007600ff0577ac */ /* 0x000ee20008000800 */
[----:B-1----:R-:W-:-:S04]  /*1f8e0*/  IMAD.MOV.U32 R12, RZ, RZ, R20 ;  /* 0x000000ffff0c7224 */ /* 0x002fc800078e0014 */
[----:B------:R-:W-:Y:S02]  /*1f8f0*/  @!P5 IMAD.MOV R12, RZ, RZ, -R12 ;  /* 0x000000ffff0cd224 */ /* 0x000fe400078e0a0c */
[----:B------:R-:W-:Y:S02]  /*1f900*/  @!P3 IMAD.IADD R18, R18, 0x1, -R9 ;  /* 0x000000011212b824 */ /* 0x000fe400078e0a09 */
[----:B------:R-:W-:Y:S01]  /*1f910*/  @!P2 IMAD.MOV R11, RZ, RZ, -R11 ;  /* 0x000000ffff0ba224 */ /* 0x000fe200078e0a0b */
[C---:B------:R-:W-:Y:S01]  /*1f920*/  SEL R13, R47.reuse, R12, !P1 ;  /* 0x0000000c2f0d7207 */ /* 0x040fe20004800000 */
[----:B------:R-:W-:Y:S01]  /*1f930*/  IMAD.MOV.U32 R12, RZ, RZ, R18 ;  /* 0x000000ffff0c7224 */ /* 0x000fe200078e0012 */
[CC--:B------:R-:W-:Y:S01]  /*1f940*/  IADD3 R2, P2, PT, R14.reuse, R8.reuse, RZ ;  /* 0x000000080e027210 */ /* 0x0c0fe20007f5e0ff */
[----:B------:R1:W-:Y:S01]  /*1f950*/  STL [R1+0x64c], R3 ;  /* 0x00064c0301007387 */ /* 0x0003e20000100800 */
[----:B------:R-:W-:Y:S01]  /*1f960*/  SEL R11, R47, R11, !P1 ;  /* 0x0000000b2f0b7207 */ /* 0x000fe20004800000 */
[----:B------:R-:W-:Y:S01]  /*1f970*/  IMAD R13, R13, UR7, RZ ;  /* 0x000000070d0d7c24 */ /* 0x000fe2000f8e02ff */
[----:B0-----:R-:W-:Y:S01]  /*1f980*/  LOP3.LUT R83, R83, 0x7f, RZ, 0xc0, !PT ;  /* 0x0000007f53537812 */ /* 0x001fe200078ec0ff */
[----:B------:R-:W-:Y:S01]  /*1f990*/  @!P6 IMAD.MOV R12, RZ, RZ, -R12 ;  /* 0x000000ffff0ce224 */ /* 0x000fe200078e0a0c */
[-C--:B-1----:R-:W-:Y:S01]  /*1f9a0*/  LEA.HI.X.SX32 R3, R14, R5.reuse, 0x1, P2 ;  /* 0x000000050e037211 */ /* 0x082fe200010f0eff */
[----:B------:R-:W-:Y:S01]  /*1f9b0*/  IMAD R11, R11, UR4, RZ ;  /* 0x000000040b0b7c24 */ /* 0x000fe2000f8e02ff */
[----:B------:R-:W-:Y:S01]  /*1f9c0*/  IADD3 R16, P2, PT, R13, R8, RZ ;  /* 0x000000080d107210 */ /* 0x000fe20007f5e0ff */
[----:B------:R-:W-:Y:S01]  /*1f9d0*/  @P0 IMAD.MOV.U32 R14, RZ, RZ, R2 ;  /* 0x000000ffff0e0224 */ /* 0x000fe200078e0002 */
[----:B------:R-:W-:Y:S01]  /*1f9e0*/  SEL R12, R47, R12, !P1 ;  /* 0x0000000c2f0c7207 */ /* 0x000fe20004800000 */
[----:B------:R-:W-:Y:S01]  /*1f9f0*/  @P0 IMAD.MOV.U32 R15, RZ, RZ, R3 ;  /* 0x000000ffff0f0224 */ /* 0x000fe200078e0003 */
[----:B------:R-:W-:Y:S01]  /*1fa00*/  LEA.HI.X.SX32 R17, R13, R5, 0x1, P2 ;  /* 0x000000050d117211 */ /* 0x000fe200010f0eff */
[----:B------:R0:W-:Y:S01]  /*1fa10*/  STL [R1+0x690], R2 ;  /* 0x0006900201007387 */ /* 0x0001e20000100800 */
[----:B------:R-:W-:Y:S01]  /*1fa20*/  VIADD R4, R64, 0xbe ;  /* 0x000000be40047836 */ /* 0x000fe20000000000 */
[----:B------:R-:W-:Y:S01]  /*1fa30*/  LOP3.LUT R79, R83, 0x60, RZ, 0x3c, !PT ;  /* 0x00000060534f7812 */ /* 0x000fe200078e3cff */
[----:B------:R-:W1:Y:S01]  /*1fa40*/  LDCU UR4, c[0x0][0x3b0] ;  /* 0x00007600ff0477ac */ /* 0x000e620008000800 */
[----:B------:R3:W4:Y:S01]  /*1fa50*/  @P0 LDG.E.U8 R27, desc[UR20][R14.64] ;  /* 0x000000140e1b0981 */ /* 0x000722000c1e1100 */
[----:B------:R-:W-:Y:S01]  /*1fa60*/  @P0 IMAD.MOV.U32 R13, RZ, RZ, R17 ;  /* 0x000000ffff0d0224 */ /* 0x000fe200078e0011 */
[----:B------:R-:W1:Y:S01]  /*1fa70*/  LDCU UR7, c[0x0][0x3b0] ;  /* 0x00007600ff0777ac */ /* 0x000e620008000800 */
[----:B0-----:R-:W-:Y:S01]  /*1fa80*/  IADD3 R2, P3, PT, R11, R8, RZ ;  /* 0x000000080b027210 */ /* 0x001fe20007f7e0ff */
[----:B------:R0:W-:Y:S01]  /*1fa90*/  STL [R1+0x68c], R3 ;  /* 0x00068c0301007387 */ /* 0x0001e20000100800 */
[----:B---3--:R-:W-:-:S03]  /*1faa0*/  IMAD R14, R12, UR5, RZ ;  /* 0x000000050c0e7c24 */ /* 0x008fc6000f8e02ff */
[----:B------:R3:W-:Y:S01]  /*1fab0*/  STL [R1+0x6d0], R16 ;  /* 0x0006d01001007387 */ /* 0x0007e20000100800 */
[----:B------:R-:W-:Y:S01]  /*1fac0*/  @P0 IMAD.MOV.U32 R12, RZ, RZ, R16 ;  /* 0x000000ffff0c0224 */ /* 0x000fe200078e0010 */
[----:B------:R-:W1:Y:S01]  /*1fad0*/  LDCU UR5, c[0x0][0x3b0] ;  /* 0x00007600ff0577ac */ /* 0x000e620008000800 */
[----:B0-----:R-:W-:-:S03]  /*1fae0*/  LEA.HI.X.SX32 R3, R11, R5, 0x1, P3 ;  /* 0x000000050b037211 */ /* 0x001fc600018f0eff */
[----:B------:R0:W2:Y:S01]  /*1faf0*/  @P0 LDG.E.U8 R26, desc[UR20][R12.64] ;  /* 0x000000140c1a0981 */ /* 0x0000a2000c1e1100 */
[----:B---3--:R-:W-:-:S03]  /*1fb00*/  IADD3 R16, P2, PT, R14, R8, RZ ;  /* 0x000000080e107210 */ /* 0x008fc60007f5e0ff */
[----:B------:R-:W-:Y:S01]  /*1fb10*/  STL [R1+0x718], R2 ;  /* 0x0007180201007387 */ /* 0x000fe20000100800 */
[----:B------:R-:W-:Y:S02]  /*1fb20*/  IABS R11, R4 ;  /* 0x00000004000b7213 */ /* 0x000fe40000000000 */
[----:B------:R-:W-:Y:S01]  /*1fb30*/  LEA.HI.X.SX32 R14, R14, R5, 0x1, P2 ;  /* 0x000000050e0e7211 */ /* 0x000fe200010f0eff */
[----:B0-----:R-:W-:Y:S02]  /*1fb40*/  @P0 IMAD.MOV.U32 R12, RZ, RZ, R2 ;  /* 0x000000ffff0c0224 */ /* 0x001fe400078e0002 */
[----:B------:R-:W-:Y:S01]  /*1fb50*/  @P0 IMAD.MOV.U32 R13, RZ, RZ, R3 ;  /* 0x000000ffff0d0224 */ /* 0x000fe200078e0003 */
[----:B------:R-:W-:Y:S01]  /*1fb60*/  STL [R1+0x6cc], R17 ;  /* 0x0006cc1101007387 */ /* 0x000fe20000100800 */
[----:B------:R-:W-:-:S03]  /*1fb70*/  IMAD.HI.U32 R15, R10, R11, RZ ;  /* 0x0000000b0a0f7227 */ /* 0x000fc600078e00ff */
[----:B------:R0:W3:Y:S04]  /*1fb80*/  @P0 LDG.E.U8 R25, desc[UR20][R12.64] ;  /* 0x000000140c190981 */ /* 0x0000e8000c1e1100 */
[----:B------:R1:W-:Y:S01]  /*1fb90*/  STL [R1+0x1344], R4 ;  /* 0x0013440401007387 */ /* 0x0003e20000100800 */
[----:B0-----:R-:W-:Y:S02]  /*1fba0*/  @P0 IMAD.MOV.U32 R12, RZ, RZ, R16 ;  /* 0x000000ffff0c0224 */ /* 0x001fe400078e0010 */
[----:B------:R-:W-:Y:S02]  /*1fbb0*/  @P0 IMAD.MOV.U32 R13, RZ, RZ, R14 ;  /* 0x000000ffff0d0224 */ /* 0x000fe400078e000e */
[C---:B-1----:R-:W-:Y:S01]  /*1fbc0*/  VIADD R4, R64.reuse, 0xbf ;  /* 0x000000bf40047836 */ /* 0x042fe20000000000 */
[----:B------:R0:W-:Y:S01]  /*1fbd0*/  STL [R1+0x714], R3 ;  /* 0x0007140301007387 */ /* 0x0001e20000100800 */
[----:B------:R-:W-:-:S02]  /*1fbe0*/  VIADD R2, R64, 0xc5 ;  /* 0x000000c540027836 */ /* 0x000fc40000000000 */
[----:B------:R-:W-:Y:S01]  /*1fbf0*/  IMAD.MOV R15, RZ, RZ, -R15 ;  /* 0x000000ffff0f7224 */ /* 0x000fe200078e0a0f */
[----:B------:R1:W2:Y:S01]  /*1fc00*/  @P0 LDG.E.U8 R28, desc[UR20][R12.64] ;  /* 0x000000140c1c0981 */ /* 0x0002a2000c1e1100 */
[----:B0-----:R-:W-:-:S03]  /*1fc10*/  VIADD R3, R64, 0xc4 ;  /* 0x000000c440037836 */ /* 0x001fc60000000000 */
[----:B------:R-:W-:Y:S01]  /*1fc20*/  STL [R1+0x758], R16 ;  /* 0x0007581001007387 */ /* 0x000fe20000100800 */
[----:B-1----:R-:W-:-:S03]  /*1fc30*/  IABS R12, R4 ;  /* 0x00000004000c7213 */ /* 0x002fc60000000000 */
[----:B------:R0:W-:Y:S01]  /*1fc40*/  STL [R1+0x754], R14 ;  /* 0x0007540e01007387 */ /* 0x0001e20000100800 */
[----:B------:R-:W-:Y:S01]  /*1fc50*/  IABS R13, R3 ;  /* 0x00000003000d7213 */ /* 0x000fe20000000000 */
[----:B------:R-:W-:Y:S02]  /*1fc60*/  IMAD R11, R9, R15, R11 ;  /* 0x0000000f090b7224 */ /* 0x000fe400078e020b */
[C---:B------:R-:W-:Y:S01]  /*1fc70*/  IMAD.HI.U32 R15, R10.reuse, R12, RZ ;  /* 0x0000000c0a0f7227 */ /* 0x040fe200078e00ff */
[----:B------:R1:W-:Y:S01]  /*1fc80*/  STL [R1+0x1340], R4 ;  /* 0x0013400401007387 */ /* 0x0003e20000100800 */
[----:B0-----:R-:W-:Y:S02]  /*1fc90*/  IABS R14, R2 ;  /* 0x00000002000e7213 */ /* 0x001fe40000000000 */
[----:B------:R-:W-:Y:S01]  /*1fca0*/  IMAD.HI.U32 R16, R10, R13, RZ ;  /* 0x0000000d0a107227 */ /* 0x000fe200078e00ff */
[----:B------:R0:W-:Y:S03]  /*1fcb0*/  STL [R1+0x1350], R3 ;  /* 0x0013500301007387 */ /* 0x0001e60000100800 */
[----:B------:R-:W-:-:S02]  /*1fcc0*/  IMAD.MOV R15, RZ, RZ, -R15 ;  /* 0x000000ffff0f7224 */ /* 0x000fc400078e0a0f */
[----:B-1----:R-:W-:Y:S02]  /*1fcd0*/  VIADD R4, R64, 0xc6 ;  /* 0x000000c640047836 */ /* 0x002fe40000000000 */
[----:B------:R-:W-:Y:S01]  /*1fce0*/  IMAD.HI.U32 R17, R10, R14, RZ ;  /* 0x0000000e0a117227 */ /* 0x000fe200078e00ff */
[----:B------:R1:W-:Y:S03]  /*1fcf0*/  STL [R1+0x1354], R2 ;  /* 0x0013540201007387 */ /* 0x0003e60000100800 */
[----:B------:R-:W-:Y:S02]  /*1fd00*/  IMAD.MOV R16, RZ, RZ, -R16 ;  /* 0x000000ffff107224 */ /* 0x000fe400078e0a10 */
[----:B0-----:R-:W-:Y:S02]  /*1fd10*/  VIADD R3, R64, 0xc7 ;  /* 0x000000c740037836 */ /* 0x001fe40000000000 */
[----:B------:R-:W-:Y:S01]  /*1fd20*/  IMAD R12, R9, R15, R12 ;  /* 0x0000000f090c7224 */ /* 0x000fe200078e020c */
[----:B------:R-:W-:Y:S01]  /*1fd30*/  IABS R15, R4 ;  /* 0x00000004000f7213 */ /* 0x000fe20000000000 */
[----:B------:R-:W-:-:S02]  /*1fd40*/  IMAD.MOV R17, RZ, RZ, -R17 ;  /* 0x000000ffff117224 */ /* 0x000fc400078e0a11 */
[----:B-1----:R-:W-:Y:S02]  /*1fd50*/  VIADD R2, R64, 0xcc ;  /* 0x000000cc40027836 */ /* 0x002fe40000000000 */
[C---:B------:R-:W-:Y:S01]  /*1fd60*/  IMAD R13, R9.reuse, R16, R13 ;  /* 0x00000010090d7224 */ /* 0x040fe200078e020d */
[----:B------:R-:W-:Y:S01]  /*1fd70*/  IABS R16, R3 ;  /* 0x0000000300107213 */ /* 0x000fe20000000000 */
[----:B------:R-:W-:Y:S01]  /*1fd80*/  IMAD R14, R9, R17, R14 ;  /* 0x00000011090e7224 */ /* 0x000fe200078e020e */
[----:B------:R-:W-:Y:S01]  /*1fd90*/  IABS R17, R2 ;  /* 0x0000000200117213 */ /* 0x000fe20000000000 */
[C---:B------:R-:W-:Y:S01]  /*1fda0*/  IMAD.HI.U32 R18, R10.reuse, R15, RZ ;  /* 0x0000000f0a127227 */ /* 0x040fe200078e00ff */
[----:B------:R-:W-:Y:S03]  /*1fdb0*/  STL [R1+0x1728], R11 ;  /* 0x0017280b01007387 */ /* 0x000fe60000100800 */
[C---:B------:R-:W-:Y:S01]  /*1fdc0*/  IMAD.HI.U32 R19, R10.reuse, R16, RZ ;  /* 0x000000100a137227 */ /* 0x040fe200078e00ff */
[----:B------:R-:W-:Y:S03]  /*1fdd0*/  STL [R1+0x1790], R11 ;  /* 0x0017900b01007387 */ /* 0x000fe60000100800 */
[----:B------:R-:W-:Y:S01]  /*1fde0*/  IMAD.MOV R18, RZ, RZ, -R18 ;  /* 0x000000ffff127224 */ /* 0x000fe200078e0a12 */
[----:B------:R-:W-:Y:S01]  /*1fdf0*/  STL [R1+0x172c], R12 ;  /* 0x00172c0c01007387 */ /* 0x000fe20000100800 */
[----:B------:R-:W-:-:S03]  /*1fe00*/  IMAD.HI.U32 R20, R10, R17, RZ ;  /* 0x000000110a147227 */ /* 0x000fc600078e00ff */
[----:B------:R-:W-:Y:S01]  /*1fe10*/  STL [R1+0x1778], R12 ;  /* 0x0017780c01007387 */ /* 0x000fe20000100800 */
[----:B------:R-:W-:-:S03]  /*1fe20*/  IMAD.MOV R19, RZ, RZ, -R19 ;  /* 0x000000ffff137224 */ /* 0x000fc600078e0a13 */
[----:B------:R-:W-:Y:S01]  /*1fe30*/  STL [R1+0x1730], R13 ;  /* 0x0017300d01007387 */ /* 0x000fe20000100800 */
[----:B------:R-:W-:-:S03]  /*1fe40*/  IMAD R15, R9, R18, R15 ;  /* 0x00000012090f7224 */ /* 0x000fc600078e020f */
[----:B------:R-:W-:Y:S01]  /*1fe50*/  STL [R1+0x1734], R14 ;  /* 0x0017340e01007387 */ /* 0x000fe20000100800 */
[----:B------:R-:W-:-:S03]  /*1fe60*/  IMAD.MOV R20, RZ, RZ, -R20 ;  /* 0x000000ffff147224 */ /* 0x000fc600078e0a14 */
[----:B------:R-:W-:Y:S01]  /*1fe70*/  STL [R1+0x1760], R14 ;  /* 0x0017600e01007387 */ /* 0x000fe20000100800 */
[----:B------:R-:W-:-:S03]  /*1fe80*/  IMAD R16, R9, R19, R16 ;  /* 0x0000001309107224 */ /* 0x000fc600078e0210 */
[----:B------:R-:W-:Y:S01]  /*1fe90*/  STL [R1+0x177c], R14 ;  /* 0x00177c0e01007387 */ /* 0x000fe20000100800 */
[----:B------:R-:W-:-:S03]  /*1fea0*/  IMAD R17, R9, R20, R17 ;  /* 0x0000001409117224 */ /* 0x000fc600078e0211 */
[----:B------:R0:W-:Y:S04]  /*1feb0*/  STL [R1+0x1348], R4 ;  /* 0x0013480401007387 */ /* 0x0001e80000100800 */
[----:B------:R1:W-:Y:S04]  /*1fec0*/  STL [R1+0x134c], R3 ;  /* 0x00134c0301007387 */ /* 0x0003e80000100800 */
[----:B------:R1:W-:Y:S01]  /*1fed0*/  STL [R1+0x1360], R2 ;  /* 0x0013600201007387 */ /* 0x0003e20000100800 */
[----:B0-----:R-:W-:-:S03]  /*1fee0*/  VIADD R4, R64, 0xcd ;  /* 0x000000cd40047836 */ /* 0x001fc60000000000 */
[----:B------:R-:W-:Y:S01]  /*1fef0*/  STL [R1+0x1738], R15 ;  /* 0x0017380f01007387 */ /* 0x000fe20000100800 */
[----:B-1----:R-:W-:-:S03]  /*1ff00*/  VIADD R3, R64, 0xce ;  /* 0x000000ce40037836 */ /* 0x002fc60000000000 */
[----:B------:R-:W-:Y:S01]  /*1ff10*/  STL [R1+0x1764], R15 ;  /* 0x0017640f01007387 */ /* 0x000fe20000100800 */
[----:B------:R-:W-:-:S03]  /*1ff20*/  VIADD R2, R64, 0xcf ;  /* 0x000000cf40027836 */ /* 0x000fc60000000000 */
[----:B------:R-:W-:Y:S04]  /*1ff30*/  STL [R1+0x1780], R15 ;  /* 0x0017800f01007387 */ /* 0x000fe80000100800 */
[----:B------:R-:W-:Y:S04]  /*1ff40*/  STL [R1+0x1744], R16 ;  /* 0x0017441001007387 */ /* 0x000fe80000100800 */
[----:B------:R-:W-:Y:S04]  /*1ff50*/  STL [R1+0x1784], R16 ;  /* 0x0017841001007387 */ /* 0x000fe80000100800 */
[----:B------:R-:W-:Y:S04]  /*1ff60*/  STL [R1+0x1748], R17 ;  /* 0x0017481101007387 */ /* 0x000fe80000100800 */
[----:B------:R0:W-:Y:S04]  /*1ff70*/  STL [R1+0x1358], R4 ;  /* 0x0013580401007387 */ /* 0x0001e80000100800 */
[----:B------:R1:W-:Y:S04]  /*1ff80*/  STL [R1+0x135c], R3 ;  /* 0x00135c0301007387 */ /* 0x0003e80000100800 */
[----:B------:R0:W-:Y:S04]  /*1ff90*/  STL [R1+0x1364], R2 ;  /* 0x0013640201007387 */ /* 0x0001e80000100800 */
[----:B------:R-:W2:Y:S04]  /*1ffa0*/  LDL.LU R84, [R1+0x6a8] ;  /* 0x0006a80001547983 */ /* 0x000ea80000300800 */
[----:B------:R-:W3:Y:S04]  /*1ffb0*/  LDL.LU R85, [R1+0x6a4] ;  /* 0x0006a40001557983 */ /* 0x000ee80000300800 */
[----:B------:R-:W4:Y:S04]  /*1ffc0*/  LDL.LU R86, [R1+0x660] ;  /* 0x0006600001567983 */ /* 0x000f280000300800 */
[----:B------:R-:W4:Y:S01]  /*1ffd0*/  LDL.LU R87, [R1+0x658] ;  /* 0x0006580001577983 */ /* 0x000f220000300800 */
[----:B------:R-:W-:-:S03]  /*1ffe0*/  IABS R18, R4 ;  /* 0x0000000400127213 */ /* 0x000fc60000000000 */
[----:B------:R-:W4:Y:S04]  /*1fff0*/  LDL.LU R88, [R1+0x618] ;  /* 0x0006180001587983 */ /* 0x000f280000300800 */
[----:B------:R-:W4:Y:S04]  /*20000*/  LDL.LU R89, [R1+0x614] ;  /* 0x0006140001597983 */ /* 0x000f280000300800 */
[----:B------:R-:W4:Y:S04]  /*20010*/  LDL.LU R90, [R1+0x5a8] ;  /* 0x0005a800015a7983 */ /* 0x000f280000300800 */
[----:B------:R-:W4:Y:S04]  /*20020*/  LDL.LU R91, [R1+0x5a0] ;  /* 0x0005a000015b7983 */ /* 0x000f280000300800 */
[----:B0-----:R-:W4:Y:S01]  /*20030*/  LDL.LU R4, [R1+0x560] ;  /* 0x0005600001047983 */ /* 0x001f220000300800 */
[----:B------:R-:W-:-:S04]  /*20040*/  IMAD.HI.U32 R21, R10, R18, RZ ;  /* 0x000000120a157227 */ /* 0x000fc800078e00ff */
[----:B------:R-:W-:Y:S01]  /*20050*/  IMAD.MOV R21, RZ, RZ, -R21 ;  /* 0x000000ffff157224 */ /* 0x000fe200078e0a15 */
[----:B------:R-:W-:Y:S01]  /*20060*/  IABS R19, R2 ;  /* 0x0000000200137213 */ /* 0x000fe20000000000 */
[C---:B------:R-:W-:Y:S02]  /*20070*/  VIADD R11, R64.reuse, 0xd4 ;  /* 0x000000d4400b7836 */ /* 0x040fe40000000000 */
[----:B------:R-:W-:Y:S01]  /*20080*/  IMAD R18, R9, R21, R18 ;  /* 0x0000001509127224 */ /* 0x000fe200078e0212 */
[----:B------:R-:W-:Y:S01]  /*20090*/  IABS R20, R3 ;  /* 0x0000000300147213 */ /* 0x000fe20000000000 */
[C---:B-1----:R-:W-:Y:S02]  /*200a0*/  VIADD R3, R64.reuse, 0xd5 ;  /* 0x000000d540037836 */ /* 0x042fe40000000000 */
[----:B------:R-:W-:Y:S01]  /*200b0*/  VIADD R2, R64, 0xd6 ;  /* 0x000000d640027836 */ /* 0x000fe20000000000 */
[----:B------:R-:W-:Y:S01]  /*200c0*/  STL [R1+0x1768], R18 ;  /* 0x0017681201007387 */ /* 0x000fe20000100800 */
[----:B------:R-:W-:-:S03]  /*200d0*/  IMAD.HI.U32 R23, R10, R19, RZ ;  /* 0x000000130a177227 */ /* 0x000fc600078e00ff */
[----:B------:R-:W-:Y:S01]  /*200e0*/  STL [R1+0x1368], R11 ;  /* 0x0013680b01007387 */ /* 0x000fe20000100800 */
[----:B------:R-:W-:Y:S01]  /*200f0*/  IMAD.HI.U32 R22, R10, R20, RZ ;  /* 0x000000140a167227 */ /* 0x000fe200078e00ff */
[----:B------:R-:W-:Y:S02]  /*20100*/  IABS R21, R3 ;  /* 0x0000000300157213 */ /* 0x000fe40000000000 */
[----:B------:R-:W4:Y:S01]  /*20110*/  LDL.LU R92, [R1+0x558] ;  /* 0x00055800015c7983 */ /* 0x000f220000300800 */
[----:B------:R-:W-:-:S03]  /*20120*/  IMAD.MOV R23, RZ, RZ, -R23 ;  /* 0x000000ffff177224 */ /* 0x000fc600078e0a17 */
[----:B------:R0:W-:Y:S04]  /*20130*/  STL [R1+0x136c], R3 ;  /* 0x00136c0301007387 */ /* 0x0001e80000100800 */
[----:B------:R1:W-:Y:S01]  /*20140*/  STL [R1+0x1370], R2 ;  /* 0x0013700201007387 */ /* 0x0003e20000100800 */
[----:B------:R-:W-:Y:S02]  /*20150*/  IMAD.MOV R22, RZ, RZ, -R22 ;  /* 0x000000ffff167224 */ /* 0x000fe400078e0a16 */
[----:B------:R-:W-:Y:S01]  /*20160*/  IMAD R19, R9, R23, R19 ;  /* 0x0000001709137224 */ /* 0x000fe200078e0213 */
[----:B0-----:R-:W4:Y:S01]  /*20170*/  LDL.LU R3, [R1+0x518] ;  /* 0x0005180001037983 */ /* 0x001f220000300800 */
[----:B------:R-:W-:-:S03]  /*20180*/  IABS R23, R2 ;  /* 0x0000000200177213 */ /* 0x000fc60000000000 */
[----:B------:R-:W4:Y:S01]  /*20190*/  LDL.LU R93, [R1+0x4e8] ;  /* 0x0004e800015d7983 */ /* 0x000f220000300800 */
[----:B------:R-:W-:Y:S01]  /*201a0*/  IMAD R20, R9, R22, R20 ;  /* 0x0000001609147224 */ /* 0x000fe200078e0214 */
[----:B------:R-:W-:Y:S01]  /*201b0*/  IABS R22, R11 ;  /* 0x0000000b00167213 */ /* 0x000fe20000000000 */
[----:B------:R-:W-:-:S04]  /*201c0*/  IMAD.HI.U32 R11, R10, R21, RZ ;  /* 0x000000150a0b7227 */ /* 0x000fc800078e00ff */
[----:B-1----:R-:W-:-:S04]  /*201d0*/  IMAD.HI.U32 R2, R10, R23, RZ ;  /* 0x000000170a027227 */ /* 0x002fc800078e00ff */
[----:B------:R-:W-:Y:S02]  /*201e0*/  IMAD.MOV R12, RZ, RZ, -R11 ;  /* 0x000000ffff0c7224 */ /* 0x000fe400078e0a0b */
[----:B------:R-:W-:Y:S02]  /*201f0*/  IMAD.MOV R11, RZ, RZ, -R2 ;  /* 0x000000ffff0b7224 */ /* 0x000fe400078e0a02 */
[----:B------:R-:W4:Y:S04]  /*20200*/  LDL.LU R2, [R1+0x4a8] ;  /* 0x0004a80001027983 */ /* 0x000f280000300800 */
[----:B------:R-:W4:Y:S04]  /*20210*/  LDL.LU R70, [R1+0x4a0] ;  /* 0x0004a00001467983 */ /* 0x000f280000300800 */
[----:B--2---:R-:W-:Y:S04]  /*20220*/  STS.U8 [R79+UR9+0x1300], R84 ;  /* 0x001300544f007988 */ /* 0x004fe80008000009 */
[----:B---3--:R-:W-:Y:S04]  /*20230*/  STS.U8 [R79+UR9+0x5300], R85 ;  /* 0x005300554f007988 */ /* 0x008fe80008000009 */
[----:B----4-:R-:W-:Y:S04]  /*20240*/  STS.U8 [R79+UR9+0x1700], R86 ;  /* 0x001700564f007988 */ /* 0x010fe80008000009 */
[----:B------:R-:W-:Y:S04]  /*20250*/  STS.U8 [R79+UR9+0x5700], R87 ;  /* 0x005700574f007988 */ /* 0x000fe80008000009 */
[----:B------:R-:W-:Y:S04]  /*20260*/  STS.U8 [R79+UR9+0x1b00], R88 ;  /* 0x001b00584f007988 */ /* 0x000fe80008000009 */
[----:B------:R-:W-:Y:S04]  /*20270*/  STS.U8 [R79+UR9+0x5b00], R89 ;  /* 0x005b00594f007988 */ /* 0x000fe80008000009 */
[----:B------:R-:W-:Y:S04]  /*20280*/  STS.U8 [R79+UR9+0x1f00], R90 ;  /* 0x001f005a4f007988 */ /* 0x000fe80008000009 */
[----:B------:R-:W-:Y:S04]  /*20290*/  STS.U8 [R79+UR9+0x5f00], R91 ;  /* 0x005f005b4f007988 */ /* 0x000fe80008000009 */
[----:B------:R0:W-:Y:S04]  /*202a0*/  STS.U8 [R79+UR9+0x2300], R4 ;  /* 0x002300044f007988 */ /* 0x0001e80008000009 */
[----:B0-----:R-:W2:Y:S04]  /*202b0*/  LDL.LU R4, [R1+0x468] ;  /* 0x0004680001047983 */ /* 0x001ea80000300800 */
[----:B------:R-:W3:Y:S04]  /*202c0*/  LDL.LU R71, [R1+0x464] ;  /* 0x0004640001477983 */ /* 0x000ee80000300800 */
[----:B------:R-:W4:Y:S04]  /*202d0*/  LDL.LU R72, [R1+0x458] ;  /* 0x0004580001487983 */ /* 0x000f280000300800 */
[----:B------:R-:W3:Y:S04]  /*202e0*/  LDL.LU R73, [R1+0x454] ;  /* 0x0004540001497983 */ /* 0x000ee80000300800 */
[----:B------:R-:W4:Y:S04]  /*202f0*/  LDL.LU R74, [R1+0x420] ;  /* 0x00042000014a7983 */ /* 0x000f280000300800 */
[----:B------:R-:W4:Y:S04]  /*20300*/  LDL.LU R75, [R1+0x128] ;  /* 0x00012800014b7983 */ /* 0x000f280000300800 */
[----:B------:R-:W4:Y:S04]  /*20310*/  LDL.LU R76, [R1+0x3f4] ;  /* 0x0003f400014c7983 */ /* 0x000f280000300800 */
[----:B------:R-:W-:Y:S04]  /*20320*/  STS.U8 [R79+UR9+0x6300], R92 ;  /* 0x0063005c4f007988 */ /* 0x000fe80008000009 */
[----:B------:R-:W4:Y:S04]  /*20330*/  LDL.LU R77, [R1+0x3c8] ;  /* 0x0003c800014d7983 */ /* 0x000f280000300800 */
[----:B------:R0:W-:Y:S04]  /*20340*/  STS.U8 [R79+UR9+0x2700], R3 ;  /* 0x002700034f007988 */ /* 0x0001e80008000009 */
[----:B------:R-:W4:Y:S04]  /*20350*/  LDL.LU R78, [R1+0x3bc] ;  /* 0x0003bc00014e7983 */ /* 0x000f280000300800 */
        /* <DEDUP_REMOVED lines=17> */
[----:B0-----:R-:W4:Y:S04]  /*20470*/  LDL.LU R2, [R1+0x598] ;  /* 0x0005980001027983 */ /* 0x001f280000300800 */
[----:B------:R-:W-:Y:S04]  /*20480*/  STS.U8 [R79+UR9+0x6b00], R70 ;  /* 0x006b00464f007988 */ /* 0x000fe80008000009 */
[----:B--2---:R0:W-:Y:S04]  /*20490*/  STS.U8 [R79+UR9+0x2f00], R4 ;  /* 0x002f00044f007988 */ /* 0x0041e80008000009 */
[----:B0-----:R-:W2:Y:S01]  /*204a0*/  LDL.LU R4, [R1+0x594] ;  /* 0x0005940001047983 */ /* 0x001ea20000300800 */
[----:B------:R-:W-:-:S03]  /*204b0*/  IMAD R23, R9, R11, R23 ;  /* 0x0000000b09177224 */ /* 0x000fc600078e0217 */
[----:B---3--:R-:W-:Y:S01]  /*204c0*/  STS.U8 [R79+UR9+0x6f00], R71 ;  /* 0x006f00474f007988 */ /* 0x008fe20008000009 */
[----:B------:R-:W-:-:S03]  /*204d0*/  LOP3.LUT R11, R7, 0x70, RZ, 0x3c, !PT ;  /* 0x00000070070b7812 */ /* 0x000fc600078e3cff */
[----:B----4-:R-:W-:Y:S04]  /*204e0*/  STS.U8 [R79+UR9+0x3300], R72 ;  /* 0x003300484f007988 */ /* 0x010fe80008000009 */
        /* <DEDUP_REMOVED lines=8> */
[----:B------:R1:W-:Y:S04]  /*20570*/  STS.U8 [R11+UR9+0x4380], R93 ;  /* 0x0043805d0b007988 */ /* 0x0003e80008000009 */
[----:B------:R-:W-:Y:S04]  /*20580*/  STS.U8 [R11+UR9+0x780], R81 ;  /* 0x000780510b007988 */ /* 0x000fe80008000009 */
[----:B------:R-:W-:Y:S04]  /*20590*/  STS.U8 [R11+UR9+0x4780], R82 ;  /* 0x004780520b007988 */ /* 0x000fe80008000009 */
        /* <DEDUP_REMOVED lines=10> */
[----:B-1----:R-:W4:Y:S04]  /*20640*/  LDL.LU R93, [R1+0x520] ;  /* 0x00052000015d7983 */ /* 0x002f280000300800 */
[----:B------:R-:W-:Y:S04]  /*20650*/  STS.U8 [R11+UR9+0x5b80], R92 ;  /* 0x005b805c0b007988 */ /* 0x000fe80008000009 */
        /* <DEDUP_REMOVED lines=12> */
[----:B--2---:R0:W-:Y:S04]  /*20720*/  STS.U8 [R11+UR9+0x5f80], R4 ;  /* 0x005f80040b007988 */ /* 0x0041e80008000009 */
[----:B0-----:R-:W2:Y:S04]  /*20730*/  LDL.LU R4, [R1+0x3c0] ;  /* 0x0003c00001047983 */ /* 0x001ea80000300800 */
[----:B------:R-:W2:Y:S04]  /*20740*/  LDL.LU R80, [R1+0x3b4] ;  /* 0x0003b40001507983 */ /* 0x000ea80000300800 */
[----:B---3--:R0:W-:Y:S04]  /*20750*/  STS.U8 [R11+UR9+0x2380], R3 ;  /* 0x002380030b007988 */ /* 0x0081e80008000009 */
        /* <DEDUP_REMOVED lines=8> */
[----:B----4-:R0:W-:Y:S04]  /*207e0*/  STS.U8 [R11+UR9+0x6380], R93 ;  /* 0x0063805d0b007988 */ /* 0x0101e80008000009 */
[----:B------:R-:W4:Y:S04]  /*207f0*/  LDL.LU R88, [R1+0x274] ;  /* 0x0002740001587983 */ /* 0x000f280000300800 */
[----:B------:R-:W4:Y:S04]  /*20800*/  LDL.LU R89, [R1+0x244] ;  /* 0x0002440001597983 */ /* 0x000f280000300800 */
[----:B------:R-:W-:Y:S04]  /*20810*/  STS.U8 [R11+UR9+0x2780], R70 ;  /* 0x002780460b007988 */ /* 0x000fe80008000009 */
[----:B------:R1:W-:Y:S04]  /*20820*/  STS.U8 [R11+UR9+0x6780], R2 ;  /* 0x006780020b007988 */ /* 0x0003e80008000009 */
[----:B------:R-:W-:Y:S04]  /*20830*/  STS.U8 [R11+UR9+0x2b80], R71 ;  /* 0x002b80470b007988 */ /* 0x000fe80008000009 */
[----:B------:R-:W-:Y:S04]  /*20840*/  STS.U8 [R11+UR9+0x6b80], R72 ;  /* 0x006b80480b007988 */ /* 0x000fe80008000009 */
[----:B------:R-:W-:Y:S04]  /*20850*/  STS.U8 [R11+UR9+0x2f80], R73 ;  /* 0x002f80490b007988 */ /* 0x000fe80008000009 */
[----:B------:R-:W-:Y:S04]  /*20860*/  STS.U8 [R11+UR9+0x6f80], R74 ;  /* 0x006f804a0b007988 */ /* 0x000fe80008000009 */
[----:B------:R-:W-:Y:S04]  /*20870*/  STS.U8 [R11+UR9+0x3380], R75 ;  /* 0x0033804b0b007988 */ /* 0x000fe80008000009 */
[----:B------:R-:W4:Y:S04]  /*20880*/  LDL.LU R90, [R1+0x228] ;  /* 0x00022800015a7983 */ /* 0x000f280000300800 */
[----:B------:R-:W-:Y:S04]  /*20890*/  STS.U8 [R11+UR9+0x7380], R76 ;  /* 0x0073804c0b007988 */ /* 0x000fe80008000009 */
[----:B------:R-:W4:Y:S04]  /*208a0*/  LDL.LU R91, [R1+0x224] ;  /* 0x00022400015b7983 */ /* 0x000f280000300800 */
[----:B------:R-:W-:Y:S04]  /*208b0*/  STS.U8 [R11+UR9+0x3780], R77 ;  /* 0x0037804d0b007988 */ /* 0x000fe80008000009 */
[----:B------:R-:W4:Y:S04]  /*208c0*/  LDL.LU R92, [R1+0x210] ;  /* 0x00021000015c7983 */ /* 0x000f280000300800 */
[----:B------:R-:W-:Y:S04]  /*208d0*/  STS.U8 [R11+UR9+0x7780], R78 ;  /* 0x0077804e0b007988 */ /* 0x000fe80008000009 */
[----:B0-----:R-:W4:Y:S04]  /*208e0*/  LDL.LU R93, [R1+0x20c] ;  /* 0x00020c00015d7983 */ /* 0x001f280000300800 */
[----:B------:R-:W-:Y:S04]  /*208f0*/  STS.U8 [R11+UR9+0x3b80], R79 ;  /* 0x003b804f0b007988 */ /* 0x000fe80008000009 */
[----:B-1----:R-:W4:Y:S04]  /*20900*/  LDL.LU R2, [R1+0x200] ;  /* 0x0002000001027983 */ /* 0x002f280000300800 */
[----:B--2---:R0:W-:Y:S04]  /*20910*/  STS.U8 [R11+UR9+0x7b80], R4 ;  /* 0x007b80040b007988 */ /* 0x0041e80008000009 */
[----:B0-----:R-:W2:Y:S04]  /*20920*/  LDL.LU R4, [R1+0x1f8] ;  /* 0x0001f80001047983 */ /* 0x001ea80000300800 */
[----:B------:R-:W-:Y:S04]  /*20930*/  STS.U8 [R11+UR9+0x3f80], R80 ;  /* 0x003f80500b007988 */ /* 0x000fe80008000009 */
[----:B---3--:R0:W-:Y:S04]  /*20940*/  STS.U8 [R11+UR9+0x7f80], R3 ;  /* 0x007f80030b007988 */ /* 0x0081e80008000009 */
[----:B------:R-:W-:Y:S04]  /*20950*/  STS.U8 [R7+UR9+0x8000], R81 ;  /* 0x0080005107007988 */ /* 0x000fe80008000009 */
[----:B0-----:R-:W3:Y:S04]  /*20960*/  LDL.LU R3, [R1+0x1f0] ;  /* 0x0001f00001037983 */ /* 0x001ee80000300800 */
[----:B------:R-:W3:Y:S04]  /*20970*/  LDL.LU R70, [R1+0x1e8] ;  /* 0x0001e80001467983 */ /* 0x000ee80000300800 */
[----:B------:R-:W3:Y:S04]  /*20980*/  LDL.LU R71, [R1+0x1e0] ;  /* 0x0001e00001477983 */ /* 0x000ee80000300800 */
[----:B------:R-:W-:Y:S04]  /*20990*/  STS.U8 [R7+UR9+0x8400], R82 ;  /* 0x0084005207007988 */ /* 0x000fe80008000009 */
[----:B------:R-:W-:Y:S04]  /*209a0*/  STS.U8 [R7+UR9+0x8800], R83 ;  /* 0x0088005307007988 */ /* 0x000fe80008000009 */
[----:B------:R-:W-:Y:S04]  /*209b0*/  STS.U8 [R7+UR9+0x8c00], R84 ;  /* 0x008c005407007988 */ /* 0x000fe80008000009 */
[----:B------:R-:W-:Y:S04]  /*209c0*/  STS.U8 [R7+UR9+0x9000], R85 ;  /* 0x0090005507007988 */ /* 0x000fe80008000009 */
[----:B------:R-:W3:Y:S04]  /*209d0*/  LDL.LU R72, [R1+0x1d4] ;  /* 0x0001d40001487983 */ /* 0x000ee80000300800 */
[----:B------:R-:W-:Y:S04]  /*209e0*/  STS.U8 [R7+UR9+0x9400], R86 ;  /* 0x0094005607007988 */ /* 0x000fe80008000009 */
[----:B------:R-:W3:Y:S04]  /*209f0*/  LDL.LU R73, [R1+0x1cc] ;  /* 0x0001cc0001497983 */ /* 0x000ee80000300800 */
[----:B------:R-:W-:Y:S04]  /*20a00*/  STS.U8 [R7+UR9+0x9800], R87 ;  /* 0x0098005707007988 */ /* 0x000fe80008000009 */
[----:B------:R-:W3:Y:S04]  /*20a10*/  LDL.LU R74, [R1+0x1c8] ;  /* 0x0001c800014a7983 */ /* 0x000ee80000300800 */
[----:B----4-:R0:W-:Y:S04]  /*20a20*/  STS.U8 [R7+UR9+0x9c00], R88 ;  /* 0x009c005807007988 */ /* 0x0101e80008000009 */
[----:B------:R-:W4:Y:S04]  /*20a30*/  LDL.LU R75, [R1+0x1c0] ;  /* 0x0001c000014b7983 */ /* 0x000f280000300800 */
[----:B------:R-:W-:Y:S04]  /*20a40*/  STS.U8 [R7+UR9+0xa000], R89 ;  /* 0x00a0005907007988 */ /* 0x000fe80008000009 */
        /* <DEDUP_REMOVED lines=11> */
[----:B------:R-:W4:Y:S04]  /*20b00*/  LDL.LU R81, [R1+0x198] ;  /* 0x0001980001517983 */ /* 0x000f280000300800 */
[----:B--2---:R0:W-:Y:S04]  /*20b10*/  STS.U8 [R7+UR9+0xb800], R4 ;  /* 0x00b8000407007988 */ /* 0x0041e80008000009 */
[----:B0-----:R-:W2:Y:S04]  /*20b20*/  LDL.LU R4, [R1+0x194] ;  /* 0x0001940001047983 */ /* 0x001ea80000300800 */
[----:B------:R-:W2:Y:S04]  /*20b30*/  LDL.LU R82, [R1+0x190] ;  /* 0x0001900001527983 */ /* 0x000ea80000300800 */
        /* <DEDUP_REMOVED lines=10> */
[----:B---3--:R0:W-:Y:S04]  /*20be0*/  STS.U8 [R7+UR9+0xbc00], R3 ;  /* 0x00bc000307007988 */ /* 0x0081e80008000009 */
[----:B------:R-:W-:Y:S04]  /*20bf0*/  STS.U8 [R7+UR9+0xc000], R70 ;  /* 0x00c0004607007988 */ /* 0x000fe80008000009 */
[----:B------:R-:W3:Y:S04]  /*20c00*/  LDL.LU R2, [R1+0x15c] ;  /* 0x00015c0001027983 */ /* 0x000ee80000300800 */
[----:B------:R-:W-:Y:S04]  /*20c10*/  STS.U8 [R7+UR9+0xc400], R71 ;  /* 0x00c4004707007988 */ /* 0x000fe80008000009 */
[----:B0-----:R-:W3:Y:S04]  /*20c20*/  LDL.LU R3, [R1+0x158] ;  /* 0x0001580001037983 */ /* 0x001ee80000300800 */
[----:B------:R0:W-:Y:S04]  /*20c30*/  STS.U8 [R7+UR9+0xc800], R0 ;  /* 0x00c8000007007988 */ /* 0x0001e80008000009 */
[----:B0-----:R-:W3:Y:S04]  /*20c40*/  LDL.LU R0, [R1+0x1800] ;  /* 0x0018000001007983 */ /* 0x001ee80000300800 */
[----:B------:R-:W-:Y:S04]  /*20c50*/  STS.U8 [R7+UR9+0xcc00], R72 ;  /* 0x00cc004807007988 */ /* 0x000fe80008000009 */
[----:B------:R-:W-:Y:S04]  /*20c60*/  STS.U8 [R7+UR9+0xd000], R73 ;  /* 0x00d0004907007988 */ /* 0x000fe80008000009 */
[----:B------:R-:W-:Y:S04]  /*20c70*/  STS.U8 [R7+UR9+0xd400], R74 ;  /* 0x00d4004a07007988 */ /* 0x000fe80008000009 */
[----:B----4-:R-:W-:Y:S04]  /*20c80*/  STS.U8 [R7+UR9+0xd800], R75 ;  /* 0x00d8004b07007988 */ /* 0x010fe80008000009 */
[----:B------:R-:W-:Y:S04]  /*20c90*/  STS.U8 [R7+UR9+0xdc00], R76 ;  /* 0x00dc004c07007988 */ /* 0x000fe80008000009 */
[----:B------:R-:W-:Y:S04]  /*20ca0*/  STS.U8 [R7+UR9+0xe000], R77 ;  /* 0x00e0004d07007988 */ /* 0x000fe80008000009 */
[----:B------:R-:W-:Y:S04]  /*20cb0*/  STS.U8 [R7+UR9+0xe400], R78 ;  /* 0x00e4004e07007988 */ /* 0x000fe80008000009 */
[----:B------:R-:W-:Y:S04]  /*20cc0*/  STS.U8 [R7+UR9+0xe800], R79 ;  /* 0x00e8004f07007988 */ /* 0x000fe80008000009 */
[----:B------:R-:W-:Y:S04]  /*20cd0*/  STS.U8 [R7+UR9+0xec00], R80 ;  /* 0x00ec005007007988 */ /* 0x000fe80008000009 */
[----:B------:R-:W-:Y:S04]  /*20ce0*/  STS.U8 [R7+UR9+0xf000], R88 ;  /* 0x00f0005807007988 */ /* 0x000fe80008000009 */
[----:B------:R-:W-:Y:S04]  /*20cf0*/  STS.U8 [R7+UR9+0xf400], R81 ;  /* 0x00f4005107007988 */ /* 0x000fe80008000009 */
[----:B--2---:R0:W-:Y:S04]  /*20d00*/  STS.U8 [R7+UR9+0xf800], R4 ;  /* 0x00f8000407007988 */ /* 0x0041e80008000009 */
[----:B0-----:R-:W2:Y:S04]  /*20d10*/  LDL.LU R4, [R1+0x154] ;  /* 0x0001540001047983 */ /* 0x001ea80000300800 */
        /* <DEDUP_REMOVED lines=13> */
[----:B0-----:R-:W4:Y:S01]  /*20df0*/  LDL.LU R82, [R1+0xfc] ;  /* 0x0000fc0001527983 */ /* 0x001f220000300800 */
[----:B---3--:R-:W-:-:S05]  /*20e00*/  LOP3.LUT R88, R0, 0x10, RZ, 0x3c, !PT ;  /* 0x0000001000587812 */ /* 0x008fca00078e3cff */
[----:B------:R0:W-:Y:S04]  /*20e10*/  STS.U8 [R88+UR9+0x8080], R83 ;  /* 0x0080805358007988 */ /* 0x0001e80008000009 */
[----:B------:R1:W-:Y:S04]  /*20e20*/  STS.U8 [R88+UR9+0x8480], R84 ;  /* 0x0084805458007988 */ /* 0x0003e80008000009 */
[----:B------:R3:W-:Y:S04]  /*20e30*/  STS.U8 [R88+UR9+0x8880], R85 ;  /* 0x0088805558007988 */ /* 0x0007e80008000009 */
[----:B0-----:R-:W4:Y:S04]  /*20e40*/  LDL.LU R83, [R1+0xf8] ;  /* 0x0000f80001537983 */ /* 0x001f280000300800 */
[----:B-1----:R-:W4:Y:S04]  /*20e50*/  LDL.LU R84, [R1+0xf4] ;  /* 0x0000f40001547983 */ /* 0x002f280000300800 */
[----:B------:R0:W-:Y:S04]  /*20e60*/  STS.U8 [R88+UR9+0x8c80], R86 ;  /* 0x008c805658007988 */ /* 0x0001e80008000009 */
[----:B---3--:R-:W3:Y:S04]  /*20e70*/  LDL.LU R85, [R1+0xf0] ;  /* 0x0000f00001557983 */ /* 0x008ee80000300800 */
[----:B------:R1:W-:Y:S04]  /*20e80*/  STS.U8 [R88+UR9+0x9080], R87 ;  /* 0x0090805758007988 */ /* 0x0003e80008000009 */
[----:B0-----:R-:W3:Y:S04]  /*20e90*/  LDL.LU R86, [R1+0xec] ;  /* 0x0000ec0001567983 */ /* 0x001ee80000300800 */
[----:B------:R0:W-:Y:S04]  /*20ea0*/  STS.U8 [R88+UR9+0x9480], R89 ;  /* 0x0094805958007988 */ /* 0x0001e80008000009 */
[----:B-1----:R-:W3:Y:S04]  /*20eb0*/  LDL.LU R87, [R1+0xe8] ;  /* 0x0000e80001577983 */ /* 0x002ee80000300800 */
        /* <DEDUP_REMOVED lines=12> */
[----:B0-----:R-:W3:Y:S04]  /*20f80*/  LDL.LU R3, [R1+0xcc] ;  /* 0x0000cc0001037983 */ /* 0x001ee80000300800 */
[----:B--2---:R0:W-:Y:S04]  /*20f90*/  STS.U8 [R88+UR9+0xb080], R4 ;  /* 0x00b0800458007988 */ /* 0x0041e80008000009 */
[----:B0-----:R-:W2:Y:S01]  /*20fa0*/  LDL.LU R4, [R1+0xc8] ;  /* 0x0000c80001047983 */ /* 0x001ea20000300800 */
[----:B------:R-:W-:-:S03]  /*20fb0*/  IMAD R21, R9, R12, R21 ;  /* 0x0000000c09157224 */ /* 0x000fc600078e0215 */
[----:B------:R-:W2:Y:S04]  /*20fc0*/  LDL.LU R17, [R1+0xc4] ;  /* 0x0000c40001117983 */ /* 0x000ea80000300800 */
[----:B------:R-:W2:Y:S04]  /*20fd0*/  LDL.LU R12, [R1+0xc0] ;  /* 0x0000c000010c7983 */ /* 0x000ea80000300800 */
[----:B------:R-:W2:Y:S04]  /*20fe0*/  LDL.LU R11, [R1+0xa0] ;  /* 0x0000a000010b7983 */ /* 0x000ea80000300800 */
[----:B----4-:R0:W-:Y:S04]  /*20ff0*/  STS.U8 [R88+UR9+0xb480], R70 ;  /* 0x00b4804658007988 */ /* 0x0101e80008000009 */
[----:B------:R1:W-:Y:S04]  /*21000*/  STS.U8 [R88+UR9+0xb880], R71 ;  /* 0x00b8804758007988 */ /* 0x0003e80008000009 */
[----:B------:R4:W-:Y:S04]  /*21010*/  STS.U8 [R88+UR9+0xbc80], R72 ;  /* 0x00bc804858007988 */ /* 0x0009e80008000009 */
[----:B0-----:R-:W2:Y:S04]  /*21020*/  LDL.LU R70, [R1+0x17fc] ;  /* 0x0017fc0001467983 */ /* 0x001ea80000300800 */
[----:B-1----:R-:W2:Y:S04]  /*21030*/  LDL.LU R71, [R1+0x17f8] ;  /* 0x0017f80001477983 */ /* 0x002ea80000300800 */
[----:B----4-:R-:W4:Y:S04]  /*21040*/  LDL.LU R72, [R1+0x17f4] ;  /* 0x0017f40001487983 */ /* 0x010f280000300800 */
[----:B------:R0:W-:Y:S04]  /*21050*/  STS.U8 [R88+UR9+0xc080], R73 ;  /* 0x00c0804958007988 */ /* 0x0001e80008000009 */
[----:B------:R1:W-:Y:S04]  /*21060*/  STS.U8 [R88+UR9+0xc480], R74 ;  /* 0x00c4804a58007988 */ /* 0x0003e80008000009 */
[----:B------:R1:W-:Y:S04]  /*21070*/  STS.U8 [R88+UR9+0xc880], R75 ;  /* 0x00c8804b58007988 */ /* 0x0003e80008000009 */
[----:B0-----:R-:W4:Y:S04]  /*21080*/  LDL.LU R73, [R1+0x17f0] ;  /* 0x0017f00001497983 */ /* 0x001f280000300800 */
[----:B-1----:R-:W4:Y:S04]  /*21090*/  LDL.LU R74, [R1+0x17ec] ;  /* 0x0017ec00014a7983 */ /* 0x002f280000300800 */
[----:B------:R-:W4:Y:S04]  /*210a0*/  LDL.LU R75, [R1+0x17e8] ;  /* 0x0017e800014b7983 */ /* 0x000f280000300800 */
        /* <DEDUP_REMOVED lines=10> */
[----:B-1----:R-:W4:Y:S01]  /*21150*/  LDL.LU R80, [R1+0x17d4] ;  /* 0x0017d40001507983 */ /* 0x002f220000300800 */
[----:B------:R-:W-:-:S03]  /*21160*/  LOP3.LUT R0, R0, 0x20, RZ, 0x3c, !PT ;  /* 0x0000002000007812 */ /* 0x000fc600078e3cff */
[----:B------:R-:W4:Y:S04]  /*21170*/  LDL.LU R81, [R1+0x17d0] ;  /* 0x0017d00001517983 */ /* 0x000f280000300800 */
[----:B------:R0:W-:Y:S04]  /*21180*/  STS.U8 [R88+UR9+0xe480], R82 ;  /* 0x00e4805258007988 */ /* 0x0001e80008000009 */
[----:B------:R1:W-:Y:S04]  /*21190*/  STS.U8 [R88+UR9+0xe880], R83 ;  /* 0x00e8805358007988 */ /* 0x0003e80008000009 */
[----:B------:R1:W-:Y:S04]  /*211a0*/  STS.U8 [R88+UR9+0xec80], R84 ;  /* 0x00ec805458007988 */ /* 0x0003e80008000009 */
[----:B0-----:R-:W4:Y:S04]  /*211b0*/  LDL.LU R82, [R1+0x17cc] ;  /* 0x0017cc0001527983 */ /* 0x001f280000300800 */
[----:B-1----:R-:W4:Y:S04]  /*211c0*/  LDL.LU R83, [R1+0x17c8] ;  /* 0x0017c80001537983 */ /* 0x002f280000300800 */
[----:B------:R-:W4:Y:S04]  /*211d0*/  LDL.LU R84, [R1+0x17c4] ;  /* 0x0017c40001547983 */ /* 0x000f280000300800 */
[----:B---3--:R0:W-:Y:S04]  /*211e0*/  STS.U8 [R88+UR9+0xf080], R85 ;  /* 0x00f0805558007988 */ /* 0x0081e80008000009 */
[----:B------:R1:W-:Y:S04]  /*211f0*/  STS.U8 [R88+UR9+0xf480], R86 ;  /* 0x00f4805658007988 */ /* 0x0003e80008000009 */
[----:B------:R3:W-:Y:S04]  /*21200*/  STS.U8 [R88+UR9+0xf880], R87 ;  /* 0x00f8805758007988 */ /* 0x0007e80008000009 */
[----:B0-----:R-:W4:Y:S04]  /*21210*/  LDL.LU R85, [R1+0x17c0] ;  /* 0x0017c00001557983 */ /* 0x001f280000300800 */
[----:B-1----:R-:W4:Y:S04]  /*21220*/  LDL.LU R86, [R1+0x17bc] ;  /* 0x0017bc0001567983 */ /* 0x002f280000300800 */
[----:B---3--:R-:W3:Y:S04]  /*21230*/  LDL.LU R87, [R1+0x17b8] ;  /* 0x0017b80001577983 */ /* 0x008ee80000300800 */
[----:B------:R0:W-:Y:S04]  /*21240*/  STS.U8 [R88+UR9+0xfc80], R89 ;  /* 0x00fc805958007988 */ /* 0x0001e80008000009 */
[----:B------:R1:W-:Y:S04]  /*21250*/  STS.U8 [R0+UR9+0x8100], R90 ;  /* 0x0081005a00007988 */ /* 0x0003e80008000009 */
[----:B------:R1:W-:Y:S04]  /*21260*/  STS.U8 [R0+UR9+0x8500], R91 ;  /* 0x0085005b00007988 */ /* 0x0003e80008000009 */
[----:B0-----:R-:W3:Y:S04]  /*21270*/  LDL.LU R88, [R1+0x17b4] ;  /* 0x0017b40001587983 */ /* 0x001ee80000300800 */
[----:B------:R-:W3:Y:S04]  /*21280*/  LDL.LU R89, [R1+0x17b0] ;  /* 0x0017b00001597983 */ /* 0x000ee80000300800 */
[----:B-1----:R-:W3:Y:S04]  /*21290*/  LDL.LU R90, [R1+0x17ac] ;  /* 0x0017ac00015a7983 */ /* 0x002ee80000300800 */
[----:B------:R-:W3:Y:S04]  /*212a0*/  LDL.LU R91, [R1+0x17a8] ;  /* 0x0017a800015b7983 */ /* 0x000ee80000300800 */
[----:B------:R0:W-:Y:S04]  /*212b0*/  STS.U8 [R0+UR9+0x8900], R92 ;  /* 0x0089005c00007988 */ /* 0x0001e80008000009 */
[----:B------:R1:W-:Y:S04]  /*212c0*/  STS.U8 [R0+UR9+0x8d00], R93 ;  /* 0x008d005d00007988 */ /* 0x0003e80008000009 */
[----:B------:R1:W-:Y:S04]  /*212d0*/  STS.U8 [R0+UR9+0x9100], R2 ;  /* 0x0091000200007988 */ /* 0x0003e80008000009 */
[----:B0-----:R-:W3:Y:S04]  /*212e0*/  LDL.LU R92, [R1+0x17a4] ;  /* 0x0017a400015c7983 */ /* 0x001ee80000300800 */
[----:B-1----:R-:W3:Y:S04]  /*212f0*/  LDL.LU R93, [R1+0x17a0] ;  /* 0x0017a000015d7983 */ /* 0x002ee80000300800 */
[----:B------:R-:W3:Y:S04]  /*21300*/  LDL.LU R2, [R1+0x179c] ;  /* 0x00179c0001027983 */ /* 0x000ee80000300800 */
[----:B------:R0:W-:Y:S04]  /*21310*/  STS.U8 [R0+UR9+0x9500], R3 ;  /* 0x0095000300007988 */ /* 0x0001e80008000009 */
[----:B0-----:R-:W3:Y:S04]  /*21320*/  LDL.LU R3, [R1+0x1798] ;  /* 0x0017980001037983 */ /* 0x001ee80000300800 */
[----:B--2---:R0:W-:Y:S04]  /*21330*/  STS.U8 [R0+UR9+0x9900], R4 ;  /* 0x0099000400007988 */ /* 0x0041e80008000009 */
[----:B0-----:R-:W2:Y:S04]  /*21340*/  LDL.LU R4, [R1+0x1794] ;  /* 0x0017940001047983 */ /* 0x001ea80000300800 */
[----:B------:R-:W-:Y:S04]  /*21350*/  STS.U8 [R0+UR9+0x9d00], R17 ;  /* 0x009d001100007988 */ /* 0x000fe80008000009 */
[----:B------:R0:W-:Y:S04]  /*21360*/  STS.U8 [R0+UR9+0xa100], R12 ;  /* 0x00a1000c00007988 */ /* 0x0001e80008000009 */
[----:B------:R-:W-:Y:S04]  /*21370*/  STS.U8 [R0+UR9+0xa500], R11 ;  /* 0x00a5000b00007988 */ /* 0x000fe80008000009 */
[----:B0-----:R-:W4:Y:S04]  /*21380*/  LDL.LU R12, [R1+0x248] ;  /* 0x00024800010c7983 */ /* 0x001f280000300800 */
[----:B--2---:R-:W-:Y:S04]  /*21390*/  STS.U8 [R0+UR9+0xa900], R4 ;  /* 0x00a9000400007988 */ /* 0x004fe80008000009 */
[----:B---3--:R-:W-:Y:S04]  /*213a0*/  STS.U8 [R0+UR9+0xad00], R3 ;  /* 0x00ad000300007988 */ /* 0x008fe80008000009 */
        /* <DEDUP_REMOVED lines=8> */
[----:B----4-:R-:W-:Y:S04]  /*21430*/  STS.U8 [R0+UR9+0xd100], R86 ;  /* 0x00d1005600007988 */ /* 0x010fe80008000009 */
[----:B------:R-:W-:Y:S04]  /*21440*/  STS.U8 [R0+UR9+0xd500], R85 ;  /* 0x00d5005500007988 */ /* 0x000fe80008000009 */
[----:B------:R-:W-:Y:S04]  /*21450*/  STS.U8 [R0+UR9+0xd900], R84 ;  /* 0x00d9005400007988 */ /* 0x000fe80008000009 */
[----:B------:R-:W-:Y:S01]  /*21460*/  STS.U8 [R0+UR9+0xdd00], R83 ;  /* 0x00dd005300007988 */ /* 0x000fe20008000009 */
[----:B0-----:R-:W-:-:S03]  /*21470*/  LOP3.LUT R2, R7, 0x30, RZ, 0x3c, !PT ;  /* 0x0000003007027812 */ /* 0x001fc600078e3cff */
        /* <DEDUP_REMOVED lines=9> */
[----:B------:R-:W-:Y:S04]  /*21510*/  STS.U8 [R2+UR9+0x8580], R73 ;  /* 0x0085804902007988 */ /* 0x000fe80008000009 */
[----:B------:R-:W-:Y:S04]  /*21520*/  STS.U8 [R2+UR9+0x8980], R72 ;  /* 0x0089804802007988 */ /* 0x000fe80008000009 */
[----:B------:R-:W-:Y:S04]  /*21530*/  STS.U8 [R2+UR9+0x8d80], R71 ;  /* 0x008d804702007988 */ /* 0x000fe80008000009 */
[----:B------:R-:W-:Y:S04]  /*21540*/  STS.U8 [R2+UR9+0x9180], R70 ;  /* 0x0091804602007988 */ /* 0x000fe80008000009 */
[----:B0-----:R-:W2:Y:S04]  /*21550*/  LDL R0, [R1+0x1378] ;  /* 0x0013780001007983 */ /* 0x001ea80000100800 */
[----:B------:R-:W-:Y:S04]  /*21560*/  STS.U8 [R2+UR9+0x9580], R69 ;  /* 0x0095804502007988 */ /* 0x000fe80008000009 */
[----:B------:R-:W3:Y:S04]  /*21570*/  LDL.LU R4, [R1+0x25c] ;  /* 0x00025c0001047983 */ /* 0x000ee80000300800 */
        /* <DEDUP_REMOVED lines=27> */
[----:B------:R0:W-:Y:S04]  /*21730*/  STS.U8 [R2+UR9+0xfd80], R40 ;  /* 0x00fd802802007988 */ /* 0x0001e80008000009 */
[----:B0-----:R-:W4:Y:S01]  /*21740*/  LDL R2, [R1+0x137c] ;  /* 0x00137c0001027983 */ /* 0x001f220000100800 */
[----:B------:R-:W-:-:S02]  /*21750*/  ISETP.GT.U32.AND P2, PT, R9, R12, PT ;  /* 0x0000000c0900720c */ /* 0x000fc40003f44070 */
[----:B------:R-:W-:Y:S02]  /*21760*/  LOP3.LUT R11, R7, 0x40, RZ, 0x3c, !PT ;  /* 0x00000040070b7812 */ /* 0x000fe400078e3cff */
[----:B------:R-:W4:Y:S09]  /*21770*/  LDL R7, [R1+0x1380] ;  /* 0x0013800001077983 */ /* 0x000f320000100800 */
[----:B------:R-:W-:-:S05]  /*21780*/  @!P2 IMAD.IADD R12, R12, 0x1, -R9 ;  /* 0x000000010c0ca824 */ /* 0x000fca00078e0a09 */
[----:B------:R-:W-:Y:S01]  /*21790*/  ISETP.GT.U32.AND P3, PT, R9, R12, PT ;  /* 0x0000000c0900720c */ /* 0x000fe20003f64070 */
[----:B------:R-:W-:Y:S04]  /*217a0*/  STS.U8 [R11+UR9+0x8200], R39 ;  /* 0x008200270b007988 */ /* 0x000fe80008000009 */
[----:B------:R-:W-:Y:S04]  /*217b0*/  STS.U8 [R11+UR9+0x8600], R38 ;  /* 0x008600260b007988 */ /* 0x000fe80008000009 */
[----:B------:R-:W-:Y:S04]  /*217c0*/  STS.U8 [R11+UR9+0x8a00], R37 ;  /* 0x008a00250b007988 */ /* 0x000fe80008000009 */
[----:B------:R-:W-:Y:S01]  /*217d0*/  STS.U8 [R11+UR9+0x8e00], R36 ;  /* 0x008e00240b007988 */ /* 0x000fe20008000009 */
[----:B------:R-:W-:-:S03]  /*217e0*/  @!P3 IMAD.IADD R12, R12, 0x1, -R9 ;  /* 0x000000010c0cb824 */ /* 0x000fc600078e0a09 */
[----:B------:R-:W-:Y:S04]  /*217f0*/  STS.U8 [R11+UR9+0x9200], R35 ;  /* 0x009200230b007988 */ /* 0x000fe80008000009 */
[----:B------:R-:W-:Y:S04]  /*21800*/  STS.U8 [R11+UR9+0x9600], R34 ;  /* 0x009600220b007988 */ /* 0x000fe80008000009 */
[----:B------:R-:W-:Y:S04]  /*21810*/  STS.U8 [R11+UR9+0x9a00], R33 ;  /* 0x009a00210b007988 */ /* 0x000fe80008000009 */
[----:B------:R-:W-:Y:S04]  /*21820*/  STS.U8 [R11+UR9+0x9e00], R32 ;  /* 0x009e00200b007988 */ /* 0x000fe80008000009 */
[----:B------:R-:W-:Y:S04]  /*21830*/  STS.U8 [R11+UR9+0xa200], R31 ;  /* 0x00a2001f0b007988 */ /* 0x000fe80008000009 */
[----:B------:R-:W-:Y:S04]  /*21840*/  STS.U8 [R11+UR9+0xa600], R30 ;  /* 0x00a6001e0b007988 */ /* 0x000fe80008000009 */
[----:B------:R0:W-:Y:S02]  /*21850*/  STS.U8 [R11+UR9+0xaa00], R24 ;  /* 0x00aa00180b007988 */ /* 0x0001e40008000009 */
[----:B0-----:R-:W-:-:S02]  /*21860*/  IMAD.MOV.U32 R24, RZ, RZ, R12 ;  /* 0x000000ffff187224 */ /* 0x001fc400078e000c */
[----:B------:R-:W-:Y:S04]  /*21870*/  STS.U8 [R11+UR9+0xae00], R29 ;  /* 0x00ae001d0b007988 */ /* 0x000fe80008000009 */
[----:B------:R0:W-:Y:S04]  /*21880*/  STS.U8 [R11+UR9+0xb200], R27 ;  /* 0x00b2001b0b007988 */ /* 0x0001e80008000009 */
[----:B------:R-:W-:Y:S04]  /*21890*/  STS.U8 [R11+UR9+0xb600], R26 ;  /* 0x00b6001a0b007988 */ /* 0x000fe80008000009 */
[----:B------:R1:W-:Y:S01]  /*218a0*/  STS.U8 [R11+UR9+0xba00], R25 ;  /* 0x00ba00190b007988 */ /* 0x0003e20008000009 */
[----:B0-----:R-:W-:-:S02]  /*218b0*/  PRMT R27, RZ, 0x7610, R27 ;  /* 0x00007610ff1b7816 */ /* 0x001fc4000000001b */
[----:B---3--:R-:W-:Y:S02]  /*218c0*/  ISETP.GT.U32.AND P6, PT, R9, R4, PT ;  /* 0x000000040900720c */ /* 0x008fe40003fc4070 */
[----:B--2---:R-:W-:Y:S02]  /*218d0*/  ISETP.GE.AND P2, PT, R0, RZ, PT ;  /* 0x000000ff0000720c */ /* 0x004fe40003f46270 */
[----:B------:R-:W2:Y:S04]  /*218e0*/  LDL.LU R0, [R1+0x284] ;  /* 0x0002840001007983 */ /* 0x000ea80000300800 */
[----:B------:R-:W3:Y:S05]  /*218f0*/  LDL R12, [R1+0x1398] ;  /* 0x00139800010c7983 */ /* 0x000eea0000100800 */
[----:B------:R-:W-:-:S05]  /*21900*/  @!P6 IMAD.IADD R4, R4, 0x1, -R9 ;  /* 0x000000010404e824 */ /* 0x000fca00078e0a09 */
[----:B------:R-:W-:Y:S01]  /*21910*/  ISETP.GT.U32.AND P3, PT, R9, R4, PT ;  /* 0x000000040900720c */ /* 0x000fe20003f64070 */
[----:B------:R-:W-:-:S05]  /*21920*/  @!P2 IMAD.MOV R24, RZ, RZ, -R24 ;  /* 0x000000ffff18a224 */ /* 0x000fca00078e0a18 */
[----:B------:R-:W-:-:S07]  /*21930*/  SEL R24, R47, R24, !P1 ;  /* 0x000000182f187207 */ /* 0x000fce0004800000 */
[----:B------:R-:W-:Y:S01]  /*21940*/  @!P3 IMAD.IADD R4, R4, 0x1, -R9 ;  /* 0x000000010404b824 */ /* 0x000fe200078e0a09 */
[----:B----4-:R-:W-:Y:S01]  /*21950*/  ISETP.GT.U32.AND P5, PT, R9, R17, PT ;  /* 0x000000110900720c */ /* 0x010fe20003fa4070 */
[----:B-1----:R-:W-:Y:S01]  /*21960*/  IMAD R25, R24, UR4, RZ ;  /* 0x0000000418197c24 */ /* 0x002fe2000f8e02ff */
[----:B------:R-:W-:Y:S01]  /*21970*/  PRMT R15, RZ, 0x7610, R15 ;  /* 0x00007610ff0f7816 */ /* 0x000fe2000000000f */
[----:B------:R-:W-:Y:S01]  /*21980*/  IMAD.MOV.U32 R24, RZ, RZ, R4 ;  /* 0x000000ffff187224 */ /* 0x000fe200078e0004 */
[----:B------:R-:W0:Y:S09]  /*21990*/  LDCU UR4, c[0x0][0x3b0] ;  /* 0x00007600ff0477ac */ /* 0x000e320008000800 */
[----:B------:R-:W-:Y:S01]  /*219a0*/  @!P5 IMAD.IADD R17, R17, 0x1, -R9 ;  /* 0x000000011111d824 */ /* 0x000fe200078e0a09 */
[----:B------:R-:W-:-:S02]  /*219b0*/  ISETP.GE.AND P5, PT, R2, RZ, PT ;  /* 0x000000ff0200720c */ /* 0x000fc40003fa6270 */
[C---:B------:R-:W-:Y:S01]  /*219c0*/  ISETP.GT.U32.AND P6, PT, R9.reuse, R3, PT ;  /* 0x000000030900720c */ /* 0x040fe20003fc4070 */
[----:B------:R-:W4:Y:S01]  /*219d0*/  LDL.LU R2, [R1+0x29c] ;  /* 0x00029c0001027983 */ /* 0x000f220000300800 */
[----:B------:R-:W-:-:S03]  /*219e0*/  ISETP.GT.U32.AND P2, PT, R9, R17, PT ;  /* 0x000000110900720c */ /* 0x000fc60003f44070 */
[----:B------:R-:W2:Y:S06]  /*219f0*/  LDL.LU R4, [R1+0x2a0] ;  /* 0x0002a00001047983 */ /* 0x000eac0000300800 */
[----:B------:R-:W-:-:S05]  /*21a00*/  @!P5 IMAD.MOV R24, RZ, RZ, -R24 ;  /* 0x000000ffff18d224 */ /* 0x000fca00078e0a18 */
[----:B------:R-:W-:Y:S02]  /*21a10*/  SEL R26, R47, R24, !P1 ;  /* 0x000000182f1a7207 */ /* 0x000fe40004800000 */
[----:B------:R-:W1:Y:S01]  /*21a20*/  S2R R24, SR_TID.X ;  /* 0x0000000000187919 */ /* 0x000e620000002100 */
[----:B------:R-:W-:Y:S01]  /*21a30*/  @!P6 IMAD.IADD R3, R3, 0x1, -R9 ;  /* 0x000000010303e824 */ /* 0x000fe200078e0a09 */
[----:B------:R-:W-:-:S04]  /*21a40*/  IADD3 R11, P6, PT, R25, R8, RZ ;  /* 0x00000008190b7210 */ /* 0x000fc80007fde0ff */
[----:B------:R-:W-:Y:S02]  /*21a50*/  LEA.HI.X.SX32 R25, R25, R5, 0x1, P6 ;  /* 0x0000000519197211 */ /* 0x000fe400030f0eff */
[----:B-1----:R-:W-:-:S04]  /*21a60*/  LOP3.LUT R24, R24, 0x7f, RZ, 0xc0, !PT ;  /* 0x0000007f18187812 */ /* 0x002fc800078ec0ff */
[----:B------:R-:W-:-:S05]  /*21a70*/  LOP3.LUT R24, R24, 0x40, RZ, 0x3c, !PT ;  /* 0x0000004018187812 */ /* 0x000fca00078e3cff */
[----:B------:R1:W-:Y:S02]  /*21a80*/  STS.U8 [R24+UR9+0xbe00], R28 ;  /* 0x00be001c18007988 */ /* 0x0003e40008000009 */
[----:B-1----:R-:W-:-:S05]  /*21a90*/  @P0 IMAD.MOV.U32 R24, RZ, RZ, R11 ;  /* 0x000000ffff180224 */ /* 0x002fca00078e000b */
[----:B------:R1:W2:Y:S01]  /*21aa0*/  @P0 LDG.E.U8 R27, desc[UR20][R24.64] ;  /* 0x00000014181b0981 */ /* 0x0002a2000c1e1100 */
[----:B------:R-:W-:Y:S01]  /*21ab0*/  ISETP.GE.AND P5, PT, R7, RZ, PT ;  /* 0x000000ff0700720c */ /* 0x000fe20003fa6270 */
[----:B------:R-:W-:Y:S02]  /*21ac0*/  @!P2 IMAD.IADD R17, R17, 0x1, -R9 ;  /* 0x000000011111a824 */ /* 0x000fe400078e0a09 */
[----:B------:R-:W-:Y:S01]  /*21ad0*/  IMAD R26, R26, UR5, RZ ;  /* 0x000000051a1a7c24 */ /* 0x000fe2000f8e02ff */
[----:B------:R0:W-:Y:S01]  /*21ae0*/  STL [R1+0x378], R11 ;  /* 0x0003780b01007387 */ /* 0x0001e20000100800 */
[----:B------:R-:W-:Y:S01]  /*21af0*/  ISETP.GT.U32.AND P3, PT, R9, R3, PT ;  /* 0x000000030900720c */ /* 0x000fe20003f64070 */
[----:B------:R-:W2:Y:S02]  /*21b00*/  LDCU UR5, c[0x0][0x3b0] ;  /* 0x00007600ff0577ac */ /* 0x000ea40008000800 */
[----:B------:R-:W4:Y:S01]  /*21b10*/  LDL R7, [R1+0x139c] ;  /* 0x00139c0001077983 */ /* 0x000f220000100800 */
[----:B-1----:R-:W-:-:S04]  /*21b20*/  IMAD.MOV.U32 R24, RZ, RZ, R17 ;  /* 0x000000ffff187224 */ /* 0x002fc800078e0011 */
[----:B------:R-:W-:Y:S01]  /*21b30*/  @!P5 IMAD.MOV R24, RZ, RZ, -R24 ;  /* 0x000000ffff18d224 */ /* 0x000fe200078e0a18 */
[----:B------:R-:W-:Y:S01]  /*21b40*/  IADD3 R17, P5, PT, R26, R8, RZ ;  /* 0x000000081a117210 */ /* 0x000fe20007fbe0ff */
[----:B------:R-:W-:Y:S04]  /*21b50*/  STL [R1+0x374], R25 ;  /* 0x0003741901007387 */ /* 0x000fe80000100800 */
[----:B0-----:R-:W4:Y:S01]  /*21b60*/  LDL.LU R11, [R1+0x1790] ;  /* 0x00179000010b7983 */ /* 0x001f220000300800 */
[----:B---3--:R-:W-:-:S03]  /*21b70*/  ISETP.GE.AND P6, PT, R12, RZ, PT ;  /* 0x000000ff0c00720c */ /* 0x008fc60003fc6270 */
[----:B------:R-:W3:Y:S04]  /*21b80*/  LDL.LU R12, [R1+0x2b8] ;  /* 0x0002b800010c7983 */ /* 0x000ee80000300800 */
[----:B------:R-:W-:Y:S04]  /*21b90*/  STL [R1+0x380], R17 ;  /* 0x0003801101007387 */ /* 0x000fe80000100800 */
[----:B--2---:R0:W-:Y:S02]  /*21ba0*/  STL [R1+0x84], R27 ;  /* 0x0000841b01007387 */ /* 0x0041e40000100800 */
[----:B0-----:R-:W-:Y:S01]  /*21bb0*/  LEA.HI.X.SX32 R27, R26, R5, 0x1, P5 ;  /* 0x000000051a1b7211 */ /* 0x001fe200028f0eff */
[----:B------:R-:W-:-:S05]  /*21bc0*/  @P0 IMAD.MOV.U32 R26, RZ, RZ, R17 ;  /* 0x000000ffff1a0224 */ /* 0x000fca00078e0011 */
[----:B------:R0:W2:Y:S01]  /*21bd0*/  @P0 LDG.E.U8 R15, desc[UR20][R26.64] ;  /* 0x000000141a0f0981 */ /* 0x0000a2000c1e1100 */
[----:B------:R-:W-:Y:S01]  /*21be0*/  @!P3 IMAD.IADD R3, R3, 0x1, -R9 ;  /* 0x000000010303b824 */ /* 0x000fe200078e0a09 */
[----:B------:R-:W-:-:S03]  /*21bf0*/  SEL R25, R47, R24, !P1 ;  /* 0x000000182f197207 */ /* 0x000fc60004800000 */
[----:B------:R-:W-:Y:S02]  /*21c00*/  IMAD.MOV.U32 R24, RZ, RZ, R3 ;  /* 0x000000ffff187224 */ /* 0x000fe400078e0003 */
[----:B------:R-:W-:Y:S01]  /*21c10*/  IMAD R25, R25, UR4, RZ ;  /* 0x0000000419197c24 */ /* 0x000fe2000f8e02ff */
[----:B----4-:R-:W-:Y:S01]  /*21c20*/  ISETP.GT.U32.AND P3, PT, R9, R2, PT ;  /* 0x000000020900720c */ /* 0x010fe20003f64070 */
[----:B------:R-:W-:Y:S01]  /*21c30*/  @!P6 IMAD.MOV R24, RZ, RZ, -R24 ;  /* 0x000000ffff18e224 */ /* 0x000fe200078e0a18 */
[----:B------:R-:W-:Y:S01]  /*21c40*/  PRMT R13, RZ, 0x7610, R13 ;  /* 0x00007610ff0d7816 */ /* 0x000fe2000000000d */
[----:B------:R-:W4:Y:S01]  /*21c50*/  LDL.LU R3, [R1+0x178c] ;  /* 0x00178c0001037983 */ /* 0x000f220000300800 */
[----:B------:R-:W-:Y:S01]  /*21c60*/  IADD3 R17, P6, PT, R25, R8, RZ ;  /* 0x0000000819117210 */ /* 0x000fe20007fde0ff */
[----:B------:R-:W1:Y:S01]  /*21c70*/  LDCU UR4, c[0x0][0x3b0] ;  /* 0x00007600ff0477ac */ /* 0x000e620008000800 */
[----:B------:R-:W-:Y:S02]  /*21c80*/  SEL R24, R47, R24, !P1 ;  /* 0x000000182f187207 */ /* 0x000fe40004800000 */
[----:B------:R-:W-:-:S03]  /*21c90*/  LEA.HI.X.SX32 R25, R25, R5, 0x1, P6 ;  /* 0x0000000519197211 */ /* 0x000fc600030f0eff */
[----:B0-----:R-:W-:Y:S01]  /*21ca0*/  IMAD R26, R24, UR5, RZ ;  /* 0x00000005181a7c24 */ /* 0x001fe2000f8e02ff */
[----:B------:R-:W-:Y:S01]  /*21cb0*/  STL [R1+0x37c], R27 ;  /* 0x00037c1b01007387 */ /* 0x000fe20000100800 */
[----:B------:R-:W-:Y:S01]  /*21cc0*/  @P0 IMAD.MOV.U32 R24, RZ, RZ, R17 ;  /* 0x000000ffff180224 */ /* 0x000fe200078e0011 */
[C---:B------:R-:W-:Y:S01]  /*21cd0*/  ISETP.GT.U32.AND P2, PT, R9.reuse, R0, PT ;  /* 0x000000000900720c */ /* 0x040fe20003f44070 */
[----:B------:R-:W-:Y:S01]  /*21ce0*/  @!P3 IMAD.IADD R2, R2, 0x1, -R9 ;  /* 0x000000010202b824 */ /* 0x000fe200078e0a09 */
[----:B------:R-:W-:Y:S01]  /*21cf0*/  ISETP.GT.U32.AND P5, PT, R9, R4, PT ;  /* 0x000000040900720c */ /* 0x000fe20003fa4070 */
[----:B------:R-:W0:Y:S01]  /*21d00*/  LDCU UR5, c[0x0][0x3b0] ;  /* 0x00007600ff0577ac */ /* 0x000e220008000800 */
[----:B------:R0:W3:Y:S01]  /*21d10*/  @P0 LDG.E.U8 R13, desc[UR20][R24.64] ;  /* 0x00000014180d0981 */ /* 0x0000e2000c1e1100 */
[----:B------:R-:W-:-:S03]  /*21d20*/  ISETP.GE.AND P3, PT, R7, RZ, PT ;  /* 0x000000ff0700720c */ /* 0x000fc60003f66270 */
[----:B--2---:R2:W-:Y:S04]  /*21d30*/  STL [R1+0x80], R15 ;  /* 0x0000800f01007387 */ /* 0x0045e80000100800 */
[----:B--2---:R-:W2:Y:S04]  /*21d40*/  LDL.LU R15, [R1+0x2c0] ;  /* 0x0002c000010f7983 */ /* 0x004ea80000300800 */
[----:B------:R-:W2:Y:S04]  /*21d50*/  LDL R27, [R1+0x13b8] ;  /* 0x0013b800011b7983 */ /* 0x000ea80000100800 */
[----:B------:R-:W-:Y:S04]  /*21d60*/  STL [R1+0x388], R17 ;  /* 0x0003881101007387 */ /* 0x000fe80000100800 */
[----:B------:R-:W2:Y:S04]  /*21d70*/  LDL.LU R7, [R1+0x2c4] ;  /* 0x0002c40001077983 */ /* 0x000ea80000300800 */
[----:B------:R0:W-:Y:S04]  /*21d80*/  STL [R1+0x384], R25 ;  /* 0x0003841901007387 */ /* 0x0001e80000100800 */
[----:B0-----:R-:W2:Y:S01]  /*21d90*/  LDL R25, [R1+0x13a0] ;  /* 0x0013a00001197983 */ /* 0x001ea20000100800 */
[----:B------:R-:W-:-:S05]  /*21da0*/  @!P2 IMAD.IADD R0, R0, 0x1, -R9 ;  /* 0x000000010000a824 */ /* 0x000fca00078e0a09 */
[----:B------:R-:W-:-:S13]  /*21db0*/  ISETP.GT.U32.AND P2, PT, R9, R0, PT ;  /* 0x000000000900720c */ /* 0x000fda0003f44070 */
[----:B------:R-:W-:-:S04]  /*21dc0*/  @!P2 IMAD.IADD R0, R0, 0x1, -R9 ;  /* 0x000000010000a824 */ /* 0x000fc800078e0a09 */
[----:B------:R-:W-:Y:S02]  /*21dd0*/  IMAD.MOV.U32 R24, RZ, RZ, R0 ;  /* 0x000000ffff187224 */ /* 0x000fe400078e0000 */
[----:B------:R-:W2:Y:S04]  /*21de0*/  LDL R0, [R1+0x13bc] ;  /* 0x0013bc0001007983 */ /* 0x000ea80000100800 */
[----:B---3--:R0:W-:Y:S01]  /*21df0*/  STL [R1+0x7c], R13 ;  /* 0x00007c0d01007387 */ /* 0x0081e20000100800 */
[----:B------:R-:W-:Y:S01]  /*21e00*/  @!P3 IMAD.MOV R24, RZ, RZ, -R24 ;  /* 0x000000ffff18b224 */ /* 0x000fe200078e0a18 */
[----:B----4-:R-:W-:Y:S02]  /*21e10*/  PRMT R3, RZ, 0x7610, R3 ;  /* 0x00007610ff037816 */ /* 0x010fe40000000003 */
[----:B0-----:R-:W-:-:S04]  /*21e20*/  IADD3 R13, P2, PT, R26, R8, RZ ;  /* 0x000000081a0d7210 */ /* 0x001fc80007f5e0ff */
[----:B------:R-:W-:Y:S02]  /*21e30*/  LEA.HI.X.SX32 R17, R26, R5, 0x1, P2 ;  /* 0x000000051a117211 */ /* 0x000fe400010f0eff */
[----:B------:R-:W-:Y:S01]  /*21e40*/  SEL R26, R47, R24, !P1 ;  /* 0x000000182f1a7207 */ /* 0x000fe20004800000 */
[----:B------:R-:W-:Y:S01]  /*21e50*/  @P0 IMAD.MOV.U32 R24, RZ, RZ, R13 ;  /* 0x000000ffff180224 */ /* 0x000fe200078e000d */
[----:B--2---:R-:W-:Y:S01]  /*21e60*/  ISETP.GE.AND P2, PT, R25, RZ, PT ;  /* 0x000000ff1900720c */ /* 0x004fe20003f46270 */
[----:B------:R-:W-:-:S05]  /*21e70*/  @P0 IMAD.MOV.U32 R25, RZ, RZ, R17 ;  /* 0x000000ffff190224 */ /* 0x000fca00078e0011 */
[----:B------:R0:W2:Y:S01]  /*21e80*/  @P0 LDG.E.U8 R3, desc[UR20][R24.64] ;  /* 0x0000001418030981 */ /* 0x0000a2000c1e1100 */
[--C-:B------:R-:W-:Y:S01]  /*21e90*/  @!P5 IMAD.IADD R4, R4, 0x1, -R9.reuse ;  /* 0x000000010404d824 */ /* 0x100fe200078e0a09 */
[C---:B------:R-:W-:Y:S02]  /*21ea0*/  ISETP.GT.U32.AND P5, PT, R9.reuse, R2, PT ;  /* 0x000000020900720c */ /* 0x040fe40003fa4070 */
[----:B------:R3:W-:Y:S04]  /*21eb0*/  STL [R1+0x3b8], R13 ;  /* 0x0003b80d01007387 */ /* 0x0007e80000100800 */
[----:B------:R4:W-:Y:S04]  /*21ec0*/  STL [R1+0x3b4], R17 ;  /* 0x0003b41101007387 */ /* 0x0009e80000100800 */
[----:B---3--:R-:W3:Y:S03]  /*21ed0*/  LDL R13, [R1+0x13c0] ;  /* 0x0013c000010d7983 */ /* 0x008ee60000100800 */
[----:B------:R-:W-:Y:S01]  /*21ee0*/  @!P5 IMAD.IADD R2, R2, 0x1, -R9 ;  /* 0x000000010202d824 */ /* 0x000fe200078e0a09 */
[----:B----4-:R-:W4:Y:S03]  /*21ef0*/  LDL.LU R17, [R1+0x2d4] ;  /* 0x0002d40001117983 */ /* 0x010f260000300800 */
[----:B0-----:R-:W-:Y:S01]  /*21f00*/  IMAD.MOV.U32 R25, RZ, RZ, R2 ;  /* 0x000000ffff197224 */ /* 0x001fe200078e0002 */
[----:B------:R-:W-:-:S02]  /*21f10*/  ISETP.GT.U32.AND P6, PT, R9, R4, PT ;  /* 0x000000040900720c */ /* 0x000fc40003fc4070 */
[----:B------:R-:W-:Y:S01]  /*21f20*/  ISETP.GT.U32.AND P3, PT, R9, R12, PT ;  /* 0x0000000c0900720c */ /* 0x000fe20003f64070 */
[----:B-1----:R-:W-:Y:S01]  /*21f30*/  IMAD R26, R26, UR4, RZ ;  /* 0x000000041a1a7c24 */ /* 0x002fe2000f8e02ff */
[----:B------:R-:W0:Y:S01]  /*21f40*/  LDCU UR4, c[0x0][0x3b0] ;  /* 0x00007600ff0477ac */ /* 0x000e220008000800 */
[----:B--2---:R1:W-:Y:S04]  /*21f50*/  STL [R1+0x78], R3 ;  /* 0x0000780301007387 */ /* 0x0043e80000100800 */
[----:B------:R-:W2:Y:S04]  /*21f60*/  LDL.LU R2, [R1+0x1788] ;  /* 0x0017880001027983 */ /* 0x000ea80000300800 */
[----:B------:R-:W-:-:S02]  /*21f70*/  @!P6 IMAD.IADD R4, R4, 0x1, -R9 ;  /* 0x000000010404e824 */ /* 0x000fc400078e0a09 */
[----:B------:R-:W-:Y:S01]  /*21f80*/  @!P3 IMAD.IADD R12, R12, 0x1, -R9 ;  /* 0x000000010c0cb824 */ /* 0x000fe200078e0a09 */
[C---:B-1----:R-:W-:Y:S02]  /*21f90*/  IADD3 R3, P6, PT, R26.reuse, R8, RZ ;  /* 0x000000081a037210 */ /* 0x042fe40007fde0ff */
[----:B------:R-:W-:Y:S01]  /*21fa0*/  ISETP.GE.AND P3, PT, R27, RZ, PT ;  /* 0x000000ff1b00720c */ /* 0x000fe20003f66270 */
[----:B------:R-:W-:Y:S01]  /*21fb0*/  @!P2 IMAD.MOV R25, RZ, RZ, -R25 ;  /* 0x000000ffff19a224 */ /* 0x000fe200078e0a19 */
[----:B------:R-:W-:Y:S02]  /*21fc0*/  LEA.HI.X.SX32 R24, R26, R5, 0x1, P6 ;  /* 0x000000051a187211 */ /* 0x000fe400030f0eff */
[C---:B------:R-:W-:Y:S01]  /*21fd0*/  ISETP.GT.U32.AND P6, PT, R9.reuse, R7, PT ;  /* 0x000000070900720c */ /* 0x040fe20003fc4070 */
[----:B------:R-:W-:Y:S01]  /*21fe0*/  @P0 IMAD.MOV.U32 R26, RZ, RZ, R3 ;  /* 0x000000ffff1a0224 */ /* 0x000fe200078e0003 */
[----:B------:R-:W-:Y:S01]  /*21ff0*/  PRMT R16, RZ, 0x7610, R16 ;  /* 0x00007610ff107816 */ /* 0x000fe20000000010 */
[----:B------:R-:W-:Y:S01]  /*22000*/  @P0 IMAD.MOV.U32 R27, RZ, RZ, R24 ;  /* 0x000000ffff1b0224 */ /* 0x000fe200078e0018 */
[----:B------:R-:W-:Y:S01]  /*22010*/  ISETP.GT.U32.AND P2, PT, R9, R12, PT ;  /* 0x0000000c0900720c */ /* 0x000fe20003f44070 */
[----:B------:R1:W-:Y:S01]  /*22020*/  STL [R1+0x3c0], R3 ;  /* 0x0003c00301007387 */ /* 0x0003e20000100800 */
[----:B------:R-:W-:-:S03]  /*22030*/  SEL R25, R47, R25, !P1 ;  /* 0x000000192f197207 */ /* 0x000fc60004800000 */
[----:B------:R0:W-:Y:S04]  /*22040*/  STL [R1+0x3bc], R24 ;  /* 0x0003bc1801007387 */ /* 0x0001e80000100800 */
[----:B------:R3:W4:Y:S01]  /*22050*/  @P0 LDG.E.U8 R16, desc[UR20][R26.64] ;  /* 0x000000141a100981 */ /* 0x000722000c1e1100 */
[----:B------:R-:W-:-:S03]  /*22060*/  @!P6 IMAD.IADD R7, R7, 0x1, -R9 ;  /* 0x000000010707e824 */ /* 0x000fc600078e0a09 */
[----:B-1----:R-:W4:Y:S01]  /*22070*/  LDL.LU R3, [R1+0x404] ;  /* 0x0004040001037983 */ /* 0x002f220000300800 */
[----:B0-----:R-:W-:Y:S02]  /*22080*/  IMAD.MOV.U32 R24, RZ, RZ, R4 ;  /* 0x000000ffff187224 */ /* 0x001fe400078e0004 */
[----:B---3--:R-:W-:Y:S01]  /*22090*/  IMAD R26, R25, UR5, RZ ;  /* 0x00000005191a7c24 */ /* 0x008fe2000f8e02ff */
[----:B------:R-:W-:Y:S01]  /*220a0*/  PRMT R11, RZ, 0x7610, R11 ;  /* 0x00007610ff0b7816 */ /* 0x000fe2000000000b */
[----:B------:R-:W-:Y:S01]  /*220b0*/  @!P3 IMAD.MOV R24, RZ, RZ, -R24 ;  /* 0x000000ffff18b224 */ /* 0x000fe200078e0a18 */
[----:B------:R-:W-:Y:S01]  /*220c0*/  ISETP.GE.AND P3, PT, R0, RZ, PT ;  /* 0x000000ff0000720c */ /* 0x000fe20003f66270 */
[----:B------:R-:W-:Y:S01]  /*220d0*/  @!P2 IMAD.IADD R12, R12, 0x1, -R9 ;  /* 0x000000010c0ca824 */ /* 0x000fe200078e0a09 */
[----:B------:R-:W-:Y:S01]  /*220e0*/  IADD3 R4, P6, PT, R26, R8, RZ ;  /* 0x000000081a047210 */ /* 0x000fe20007fde0ff */
[----:B------:R-:W3:Y:S01]  /*220f0*/  LDL R0, [R1+0x13d8] ;  /* 0x0013d80001007983 */ /* 0x000ee20000100800 */
[----:B------:R-:W-:Y:S01]  /*22100*/  SEL R24, R47, R24, !P1 ;  /* 0x000000182f187207 */ /* 0x000fe20004800000 */
[----:B------:R-:W0:Y:S01]  /*22110*/  LDCU UR5, c[0x0][0x3b0] ;  /* 0x00007600ff0577ac */ /* 0x000e220008000800 */
[----:B------:R-:W-:-:S02]  /*22120*/  ISETP.GE.AND P2, PT, R13, RZ, PT ;  /* 0x000000ff0d00720c */ /* 0x000fc40003f46270 */
[----:B------:R-:W-:Y:S01]  /*22130*/  LEA.HI.X.SX32 R13, R26, R5, 0x1, P6 ;  /* 0x000000051a0d7211 */ /* 0x000fe200030f0eff */
[----:B------:R-:W-:Y:S02]  /*22140*/  IMAD R24, R24, UR4, RZ ;  /* 0x0000000418187c24 */ /* 0x000fe4000f8e02ff */
[----:B------:R-:W-:Y:S01]  /*22150*/  IMAD.MOV.U32 R25, RZ, RZ, R12 ;  /* 0x000000ffff197224 */ /* 0x000fe200078e000c */
[----:B------:R1:W-:Y:S01]  /*22160*/  STL [R1+0x3c8], R4 ;  /* 0x0003c80401007387 */ /* 0x0003e20000100800 */
[----:B------:R-:W-:Y:S02]  /*22170*/  @P0 IMAD.MOV.U32 R26, RZ, RZ, R4 ;  /* 0x000000ffff1a0224 */ /* 0x000fe400078e0004 */
[----:B------:R-:W-:Y:S01]  /*22180*/  @P0 IMAD.MOV.U32 R27, RZ, RZ, R13 ;  /* 0x000000ffff1b0224 */ /* 0x000fe200078e000d */
[C---:B------:R-:W-:Y:S01]  /*22190*/  IADD3 R12, P6, PT, R24.reuse, R8, RZ ;  /* 0x00000008180c7210 */ /* 0x040fe20007fde0ff */
[----:B------:R0:W-:Y:S01]  /*221a0*/  STL [R1+0x3c4], R13 ;  /* 0x0003c40d01007387 */ /* 0x0001e20000100800 */
[----:B------:R-:W-:Y:S01]  /*221b0*/  ISETP.GT.U32.AND P5, PT, R9, R15, PT ;  /* 0x0000000f0900720c */ /* 0x000fe20003fa4070 */
[----:B------:R-:W2:Y:S02]  /*221c0*/  LDCU UR4, c[0x0][0x3b0] ;  /* 0x00007600ff0477ac */ /* 0x000ea40008000800 */
[----:B-1----:R-:W3:Y:S01]  /*221d0*/  LDL R4, [R1+0x13dc] ;  /* 0x0013dc0001047983 */ /* 0x002ee20000100800 */
[----:B0-----:R-:W-:-:S02]  /*221e0*/  LEA.HI.X.SX32 R13, R24, R5, 0x1, P6 ;  /* 0x00000005180d7211 */ /* 0x001fc400030f0eff */
[----:B--2---:R-:W-:-:S06]  /*221f0*/  PRMT R2, RZ, 0x7610, R2 ;  /* 0x00007610ff027816 */ /* 0x004fcc0000000002 */
[----:B------:R0:W2:Y:S02]  /*22200*/  @P0 LDG.E.U8 R2, desc[UR20][R26.64] ;  /* 0x000000141a020981 */ /* 0x0000a4000c1e1100 */
[----:B0-----:R-:W-:Y:S02]  /*22210*/  @P0 IMAD.MOV.U32 R26, RZ, RZ, R12 ;  /* 0x000000ffff1a0224 */ /* 0x001fe400078e000c */
[----:B------:R-:W-:-:S05]  /*22220*/  @P0 IMAD.MOV.U32 R27, RZ, RZ, R13 ;  /* 0x000000ffff1b0224 */ /* 0x000fca00078e000d */
[----:B------:R0:W2:Y:S01]  /*22230*/  @P0 LDG.E.U8 R11, desc[UR20][R26.64] ;  /* 0x000000141a0b0981 */ /* 0x0000a2000c1e1100 */
[----:B------:R-:W-:-:S05]  /*22240*/  @!P5 IMAD.IADD R15, R15, 0x1, -R9 ;  /* 0x000000010f0fd824 */ /* 0x000fca00078e0a09 */
[C---:B------:R-:W-:Y:S01]  /*22250*/  ISETP.GT.U32.AND P5, PT, R9.reuse, R15, PT ;  /* 0x0000000f0900720c */ /* 0x040fe20003fa4070 */
[----:B------:R-:W-:Y:S01]  /*22260*/  @!P3 IMAD.MOV R25, RZ, RZ, -R25 ;  /* 0x000000ffff19b224 */ /* 0x000fe200078e0a19 */
[C---:B------:R-:W-:Y:S02]  /*22270*/  ISETP.GT.U32.AND P3, PT, R9.reuse, R7, PT ;  /* 0x000000070900720c */ /* 0x040fe40003f64070 */
[----:B----4-:R-:W-:-:S09]  /*22280*/  ISETP.GT.U32.AND P6, PT, R9, R3, PT ;  /* 0x000000030900720c */ /* 0x010fd20003fc4070 */
[----:B------:R-:W-:Y:S01]  /*22290*/  @!P5 IMAD.IADD R15, R15, 0x1, -R9 ;  /* 0x000000010f0fd824 */ /* 0x000fe200078e0a09 */
[----:B------:R-:W-:-:S03]  /*222a0*/  ISETP.GT.U32.AND P5, PT, R9, R17, PT ;  /* 0x000000110900720c */ /* 0x000fc60003fa4070 */
[----:B------:R-:W-:Y:S01]  /*222b0*/  IMAD.MOV.U32 R24, RZ, RZ, R15 ;  /* 0x000000ffff187224 */ /* 0x000fe200078e000f */
[----:B0-----:R-:W-:-:S03]  /*222c0*/  SEL R26, R47, R25, !P1 ;  /* 0x000000192f1a7207 */ /* 0x001fc60004800000 */
[----:B------:R-:W-:Y:S01]  /*222d0*/  @!P2 IMAD.MOV R24, RZ, RZ, -R24 ;  /* 0x000000ffff18a224 */ /* 0x000fe200078e0a18 */
[----:B---3--:R-:W-:Y:S01]  /*222e0*/  ISETP.GE.AND P2, PT, R0, RZ, PT ;  /* 0x000000ff0000720c */ /* 0x008fe20003f46270 */
[--C-:B------:R-:W-:Y:S02]  /*222f0*/  @!P3 IMAD.IADD R7, R7, 0x1, -R9.reuse ;  /* 0x000000010707b824 */ /* 0x100fe400078e0a09 */
[----:B------:R-:W-:Y:S01]  /*22300*/  IMAD R26, R26, UR6, RZ ;  /* 0x000000061a1a7c24 */ /* 0x000fe2000f8e02ff */
[----:B------:R-:W-:Y:S01]  /*22310*/  SEL R25, R47, R24, !P1 ;  /* 0x000000182f197207 */ /* 0x000fe20004800000 */
[--C-:B------:R-:W-:Y:S01]  /*22320*/  @!P5 IMAD.IADD R17, R17, 0x1, -R9.reuse ;  /* 0x000000011111d824 */ /* 0x100fe200078e0a09 */
[----:B------:R0:W-:Y:S01]  /*22330*/  STL [R1+0x3f8], R12 ;  /* 0x0003f80c01007387 */ /* 0x0001e20000100800 */
[----:B------:R-:W-:Y:S01]  /*22340*/  @!P6 IMAD.IADD R3, R3, 0x1, -R9 ;  /* 0x000000010303e824 */ /* 0x000fe200078e0a09 */
[-C--:B------:R-:W-:Y:S01]  /*22350*/  IADD3 R15, P6, PT, R26, R8.reuse, RZ ;  /* 0x000000081a0f7210 */ /* 0x080fe20007fde0ff */
[----:B------:R-:W-:Y:S01]  /*22360*/  IMAD.MOV.U32 R24, RZ, RZ, R7 ;  /* 0x000000ffff187224 */ /* 0x000fe200078e0007 */
[----:B------:R-:W-:Y:S01]  /*22370*/  PRMT R14, RZ, 0x7610, R14 ;  /* 0x00007610ff0e7816 */ /* 0x000fe2000000000e */
[----:B------:R-:W-:Y:S01]  /*22380*/  IMAD R25, R25, UR4, RZ ;  /* 0x0000000419197c24 */ /* 0x000fe2000f8e02ff */
[----:B------:R-:W-:Y:S01]  /*22390*/  ISETP.GT.U32.AND P5, PT, R9, R17, PT ;  /* 0x000000110900720c */ /* 0x000fe20003fa4070 */
[----:B------:R-:W-:Y:S01]  /*223a0*/  @!P2 IMAD.MOV R24, RZ, RZ, -R24 ;  /* 0x000000ffff18a224 */ /* 0x000fe200078e0a18 */
[----:B------:R-:W-:Y:S01]  /*223b0*/  PRMT R27, RZ, 0x7610, R27 ;  /* 0x00007610ff1b7816 */ /* 0x000fe2000000001b */
[----:B------:R-:W-:Y:S01]  /*223c0*/  IMAD.MOV.U32 R0, RZ, RZ, R6 ;  /* 0x000000ffff007224 */ /* 0x000fe200078e0006 */
[C---:B------:R-:W-:Y:S01]  /*223d0*/  IADD3 R7, P2, PT, R25.reuse, R8, RZ ;  /* 0x0000000819077210 */ /* 0x040fe20007f5e0ff */
[----:B------:R-:W1:Y:S03]  /*223e0*/  LDCU UR4, c[0x0][0x3b0] ;  /* 0x00007600ff0477ac */ /* 0x000e660008000800 */
[-C--:B0-----:R-:W-:Y:S01]  /*223f0*/  LEA.HI.X.SX32 R12, R25, R5.reuse, 0x1, P2 ;  /* 0x00000005190c7211 */ /* 0x081fe200010f0eff */
[----:B------:R-:W0:Y:S04]  /*22400*/  LDCU UR6, c[0x0][0x3b0] ;  /* 0x00007600ff0677ac */ /* 0x000e280008000800 */
[----:B------:R-:W-:Y:S01]  /*22410*/  @!P5 IMAD.IADD R17, R17, 0x1, -R9 ;  /* 0x000000011111d824 */ /* 0x000fe200078e0a09 */
[----:B------:R-:W-:Y:S01]  /*22420*/  ISETP.GE.AND P5, PT, R4, RZ, PT ;  /* 0x000000ff0400720c */ /* 0x000fe20003fa6270 */
[----:B--2---:R2:W-:Y:S04]  /*22430*/  STL [R1+0x70], R2 ;  /* 0x0000700201007387 */ /* 0x0045e80000100800 */
[----:B--2---:R-:W2:Y:S04]  /*22440*/  LDL.LU R2, [R1+0x40c] ;  /* 0x00040c0001027983 */ /* 0x004ea80000300800 */
[----:B------:R3:W-:Y:S02]  /*22450*/  STL [R1+0x74], R16 ;  /* 0x0000741001007387 */ /* 0x0007e40000100800 */
[----:B---3--:R-:W-:-:S02]  /*22460*/  LEA.HI.X.SX32 R16, R26, R5, 0x1, P6 ;  /* 0x000000051a107211 */ /* 0x008fc400030f0eff */
[----:B------:R-:W-:Y:S01]  /*22470*/  SEL R26, R47, R24, !P1 ;  /* 0x000000182f1a7207 */ /* 0x000fe20004800000 */
[----:B------:R-:W-:Y:S02]  /*22480*/  @P0 IMAD.MOV.U32 R24, RZ, RZ, R15 ;  /* 0x000000ffff180224 */ /* 0x000fe400078e000f */
[----:B------:R-:W-:Y:S01]  /*22490*/  @P0 IMAD.MOV.U32 R25, RZ, RZ, R16 ;  /* 0x000000ffff190224 */ /* 0x000fe200078e0010 */
[----:B------:R-:W-:Y:S04]  /*224a0*/  STL [R1+0x3f4], R13 ;  /* 0x0003f40d01007387 */ /* 0x000fe80000100800 */
[----:B------:R3:W-:Y:S04]  /*224b0*/  STL [R1+0x6c], R11 ;  /* 0x00006c0b01007387 */ /* 0x0007e80000100800 */
[----:B------:R4:W2:Y:S04]  /*224c0*/  @P0 LDG.E.U8 R14, desc[UR20][R24.64] ;  /* 0x00000014180e0981 */ /* 0x0008a8000c1e1100 */
[----:B---3--:R-:W3:Y:S04]  /*224d0*/  LDL R11, [R1+0x13e0] ;  /* 0x0013e000010b7983 */ /* 0x008ee80000100800 */
[----:B------:R-:W3:Y:S01]  /*224e0*/  LDL.LU R6, [R1+0x410] ;  /* 0x0004100001067983 */ /* 0x000ee20000300800 */
[----:B----4-:R-:W-:-:S02]  /*224f0*/  @P0 IMAD.MOV.U32 R24, RZ, RZ, R7 ;  /* 0x000000ffff180224 */ /* 0x010fc400078e0007 */
[----:B------:R-:W-:Y:S01]  /*22500*/  @P0 IMAD.MOV.U32 R25, RZ, RZ, R12 ;  /* 0x000000ffff190224 */ /* 0x000fe200078e000c */
[----:B------:R-:W4:Y:S04]  /*22510*/  LDL.LU R13, [R1+0x49c] ;  /* 0x00049c00010d7983 */ /* 0x000f280000300800 */
[----:B------:R-:W-:Y:S04]  /*22520*/  STL [R1+0x420], R15 ;  /* 0x0004200f01007387 */ /* 0x000fe80000100800 */
[----:B------:R-:W-:Y:S04]  /*22530*/  STL [R1+0x428], R7 ;  /* 0x0004280701007387 */ /* 0x000fe80000100800 */
[----:B------:R-:W4:Y:S04]  /*22540*/  LDL R4, [R1+0x13f8] ;  /* 0x0013f80001047983 */ /* 0x000f280000100800 */
[----:B------:R0:W-:Y:S04]  /*22550*/  STL [R1+0x41c], R16 ;  /* 0x00041c1001007387 */ /* 0x0001e80000100800 */
[----:B------:R1:W4:Y:S04]  /*22560*/  @P0 LDG.E.U8 R27, desc[UR20][R24.64] ;  /* 0x00000014181b0981 */ /* 0x000328000c1e1100 */
[----:B0-----:R-:W4:Y:S04]  /*22570*/  LDL.LU R16, [R1+0x1784] ;  /* 0x0017840001107983 */ /* 0x001f280000300800 */
[----:B------:R-:W4:Y:S01]  /*22580*/  LDL.LU R15, [R1+0x1780] ;  /* 0x00178000010f7983 */ /* 0x000f220000300800 */
[----:B-1----:R-:W-:-:S02]  /*22590*/  IMAD.MOV.U32 R24, RZ, RZ, R17 ;  /* 0x000000ffff187224 */ /* 0x002fc400078e0011 */
[----:B------:R-:W-:Y:S01]  /*225a0*/  IMAD R26, R26, UR5, RZ ;  /* 0x000000051a1a7c24 */ /* 0x000fe2000f8e02ff */
[----:B------:R-:W-:Y:S01]  /*225b0*/  STL [R1+0x424], R12 ;  /* 0x0004240c01007387 */ /* 0x000fe20000100800 */
[----:B------:R-:W-:Y:S01]  /*225c0*/  @!P5 IMAD.MOV R24, RZ, RZ, -R24 ;  /* 0x000000ffff18d224 */ /* 0x000fe200078e0a18 */
[----:B------:R-:W-:Y:S01]  /*225d0*/  ISETP.GT.U32.AND P3, PT, R9, R3, PT ;  /* 0x000000030900720c */ /* 0x000fe20003f64070 */
[----:B------:R-:W0:Y:S01]  /*225e0*/  LDCU UR5, c[0x0][0x3b0] ;  /* 0x00007600ff0577ac */ /* 0x000e220008000800 */
[----:B------:R-:W-:Y:S01]  /*225f0*/  IADD3 R17, P5, PT, R26, R8, RZ ;  /* 0x000000081a117210 */ /* 0x000fe20007fbe0ff */
[----:B--2---:R1:W-:Y:S01]  /*22600*/  STL [R1+0x68], R14 ;  /* 0x0000680e01007387 */ /* 0x0043e20000100800 */
[----:B---3--:R-:W-:-:S03]  /*22610*/  ISETP.GE.AND P6, PT, R11, RZ, PT ;  /* 0x000000ff0b00720c */ /* 0x008fc60003fc6270 */
[----:B-1----:R-:W2:Y:S04]  /*22620*/  LDL.LU R14, [R1+0x177c] ;  /* 0x00177c00010e7983 */ /* 0x002ea80000300800 */
[----:B------:R-:W3:Y:S04]  /*22630*/  LDL.LU R12, [R1+0x1778] ;  /* 0x00177800010c7983 */ /* 0x000ee80000300800 */
[----:B------:R-:W2:Y:S04]  /*22640*/  LDL.LU R7, [R1+0x1774] ;  /* 0x0017740001077983 */ /* 0x000ea80000300800 */
[----:B------:R-:W2:Y:S04]  /*22650*/  LDL.LU R11, [R1+0x4a4] ;  /* 0x0004a400010b7983 */ /* 0x000ea80000300800 */
[----:B------:R-:W-:Y:S04]  /*22660*/  STL [R1+0x458], R17 ;  /* 0x0004581101007387 */ /* 0x000fe80000100800 */
[----:B----4-:R1:W-:Y:S02]  /*22670*/  STL [R1+0x64], R27 ;  /* 0x0000641b01007387 */ /* 0x0103e40000100800 */
[----:B-1----:R-:W-:Y:S01]  /*22680*/  LEA.HI.X.SX32 R27, R26, R5, 0x1, P5 ;  /* 0x000000051a1b7211 */ /* 0x002fe200028f0eff */
[----:B------:R-:W-:Y:S01]  /*22690*/  @P0 IMAD.MOV.U32 R26, RZ, RZ, R17 ;  /* 0x000000ffff1a0224 */ /* 0x000fe200078e0011 */
[----:B------:R-:W-:-:S06]  /*226a0*/  PRMT R15, RZ, 0x7610, R15 ;  /* 0x00007610ff0f7816 */ /* 0x000fcc000000000f */
[----:B------:R1:W4:Y:S01]  /*226b0*/  @P0 LDG.E.U8 R15, desc[UR20][R26.64] ;  /* 0x000000141a0f0981 */ /* 0x000322000c1e1100 */
[----:B------:R-:W-:Y:S01]  /*226c0*/  @!P3 IMAD.IADD R3, R3, 0x1, -R9 ;  /* 0x000000010303b824 */ /* 0x000fe200078e0a09 */
[----:B------:R-:W-:-:S03]  /*226d0*/  SEL R25, R47, R24, !P1 ;  /* 0x000000182f197207 */ /* 0x000fc60004800000 */
[----:B------:R-:W-:Y:S02]  /*226e0*/  IMAD.MOV.U32 R24, RZ, RZ, R3 ;  /* 0x000000ffff187224 */ /* 0x000fe400078e0003 */
[----:B------:R-:W-:Y:S01]  /*226f0*/  IMAD R25, R25, UR7, RZ ;  /* 0x0000000719197c24 */ /* 0x000fe2000f8e02ff */
[----:B------:R-:W2:Y:S01]  /*22700*/  LDL.LU R3, [R1+0x1770] ;  /* 0x0017700001037983 */ /* 0x000ea20000300800 */
[----:B------:R-:W-:Y:S01]  /*22710*/  @!P6 IMAD.MOV R24, RZ, RZ, -R24 ;  /* 0x000000ffff18e224 */ /* 0x000fe200078e0a18 */
[----:B------:R-:W-:Y:S01]  /*22720*/  ISETP.GT.U32.AND P3, PT, R9, R6, PT ;  /* 0x000000060900720c */ /* 0x000fe20003f64070 */
[----:B------:R-:W0:Y:S01]  /*22730*/  LDCU UR7, c[0x0][0x3b0] ;  /* 0x00007600ff0777ac */ /* 0x000e220008000800 */
[----:B------:R0:W-:Y:S02]  /*22740*/  STL [R1+0x454], R27 ;  /* 0x0004541b01007387 */ /* 0x0001e40000100800 */
[----:B------:R-:W-:Y:S02]  /*22750*/  SEL R24, R47, R24, !P1 ;  /* 0x000000182f187207 */ /* 0x000fe40004800000 */
[----:B------:R-:W2:Y:S03]  /*22760*/  LDL.LU R17, [R1+0x4d4] ;  /* 0x0004d40001117983 */ /* 0x000ea60000300800 */
[----:B-1----:R-:W-:Y:S01]  /*22770*/  IMAD R26, R24, UR4, RZ ;  /* 0x00000004181a7c24 */ /* 0x002fe2000f8e02ff */
[----:B---3--:R-:W-:-:S03]  /*22780*/  PRMT R12, RZ, 0x7610, R12 ;  /* 0x00007610ff0c7816 */ /* 0x008fc6000000000c */
[----:B------:R-:W-:Y:S01]  /*22790*/  @!P3 IMAD.IADD R6, R6, 0x1, -R9 ;  /* 0x000000010606b824 */ /* 0x000fe200078e0a09 */
[----:B------:R-:W-:Y:S01]  /*227a0*/  ISETP.GE.AND P3, PT, R4, RZ, PT ;  /* 0x000000ff0400720c */ /* 0x000fe20003f66270 */
[----:B------:R-:W1:Y:S01]  /*227b0*/  LDCU UR4, c[0x0][0x3b0] ;  /* 0x00007600ff0477ac */ /* 0x000e620008000800 */
[----:B----4-:R3:W-:Y:S04]  /*227c0*/  STL [R1+0x60], R15 ;  /* 0x0000600f01007387 */ /* 0x0107e80000100800 */
[----:B0-----:R-:W4:Y:S01]  /*227d0*/  LDL R27, [R1+0x13fc] ;  /* 0x0013fc00011b7983 */ /* 0x001f220000100800 */
[----:B---3--:R-:W-:-:S04]  /*227e0*/  IADD3 R15, P6, PT, R25, R8, RZ ;  /* 0x00000008190f7210 */ /* 0x008fc80007fde0ff */
[----:B------:R-:W-:Y:S01]  /*227f0*/  LEA.HI.X.SX32 R25, R25, R5, 0x1, P6 ;  /* 0x0000000519197211 */ /* 0x000fe200030f0eff */
[----:B------:R-:W-:-:S05]  /*22800*/  @P0 IMAD.MOV.U32 R24, RZ, RZ, R15 ;  /* 0x000000ffff180224 */ /* 0x000fca00078e000f */
[----:B------:R0:W3:Y:S04]  /*22810*/  @P0 LDG.E.U8 R12, desc[UR20][R24.64] ;  /* 0x00000014180c0981 */ /* 0x0000e8000c1e1100 */
[----:B------:R-:W-:Y:S04]  /*22820*/  STL [R1+0x460], R15 ;  /* 0x0004600f01007387 */ /* 0x000fe80000100800 */
[----:B------:R-:W4:Y:S04]  /*22830*/  LDL.LU R4, [R1+0x4d8] ;  /* 0x0004d80001047983 */ /* 0x000f280000300800 */
[----:B------:R0:W-:Y:S04]  /*22840*/  STL [R1+0x45c], R25 ;  /* 0x00045c1901007387 */ /* 0x0001e80000100800 */
[----:B0-----:R-:W4:Y:S01]  /*22850*/  LDL R25, [R1+0x1400] ;  /* 0x0014000001197983 */ /* 0x001f220000100800 */
[----:B------:R-:W-:-:S13]  /*22860*/  ISETP.GT.U32.AND P2, PT, R9, R2, PT ;  /* 0x000000020900720c */ /* 0x000fda0003f44070 */
[----:B------:R-:W-:-:S05]  /*22870*/  @!P2 IMAD.IADD R2, R2, 0x1, -R9 ;  /* 0x000000010202a824 */ /* 0x000fca00078e0a09 */
[----:B------:R-:W-:-:S13]  /*22880*/  ISETP.GT.U32.AND P2, PT, R9, R2, PT ;  /* 0x000000020900720c */ /* 0x000fda0003f44070 */
[----:B------:R-:W-:-:S04]  /*22890*/  @!P2 IMAD.IADD R2, R2, 0x1, -R9 ;  /* 0x000000010202a824 */ /* 0x000fc800078e0a09 */
[----:B------:R-:W-:Y:S02]  /*228a0*/  IMAD.MOV.U32 R24, RZ, RZ, R2 ;  /* 0x000000ffff187224 */ /* 0x000fe400078e0002 */
[----:B------:R-:W4:Y:S02]  /*228b0*/  LDL R2, [R1+0x1418] ;  /* 0x0014180001027983 */ /* 0x000f240000100800 */
[----:B------:R-:W-:Y:S01]  /*228c0*/  @!P3 IMAD.MOV R24, RZ, RZ, -R24 ;  /* 0x000000ffff18b224 */ /* 0x000fe200078e0a18 */
[----:B--2---:R-:W-:Y:S01]  /*228d0*/  PRMT R3, RZ, 0x7610, R3 ;  /* 0x00007610ff037816 */ /* 0x004fe20000000003 */
[----:B---3--:R0:W-:Y:S02]  /*228e0*/  STL [R1+0x5c], R12 ;  /* 0x00005c0c01007387 */ /* 0x0081e40000100800 */
[----:B0-----:R-:W-:-:S04]  /*228f0*/  IADD3 R12, P2, PT, R26, R8, RZ ;  /* 0x000000081a0c7210 */ /* 0x001fc80007f5e0ff */
[----:B------:R-:W-:Y:S02]  /*22900*/  LEA.HI.X.SX32 R15, R26, R5, 0x1, P2 ;  /* 0x000000051a0f7211 */ /* 0x000fe400010f0eff */
[----:B------:R-:W-:Y:S01]  /*22910*/  SEL R26, R47, R24, !P1 ;  /* 0x000000182f1a7207 */ /* 0x000fe20004800000 */
[----:B------:R-:W-:Y:S01]  /*22920*/  @P0 IMAD.MOV.U32 R24, RZ, RZ, R12 ;  /* 0x000000ffff180224 */ /* 0x000fe200078e000c */
[----:B----4-:R-:W-:Y:S01]  /*22930*/  ISETP.GE.AND P2, PT, R25, RZ, PT ;  /* 0x000000ff1900720c */ /* 0x010fe20003f46270 */
[----:B------:R-:W-:-:S05]  /*22940*/  @P0 IMAD.MOV.U32 R25, RZ, RZ, R15 ;  /* 0x000000ffff190224 */ /* 0x000fca00078e000f */
[----:B------:R0:W2:Y:S01]  /*22950*/  @P0 LDG.E.U8 R3, desc[UR20][R24.64] ;  /* 0x0000001418030981 */ /* 0x0000a2000c1e1100 */
[----:B------:R-:W-:-:S13]  /*22960*/  ISETP.GT.U32.AND P5, PT, R9, R13, PT ;  /* 0x0000000d0900720c */ /* 0x000fda0003fa4070 */
[--C-:B------:R-:W-:Y:S01]  /*22970*/  @!P5 IMAD.IADD R13, R13, 0x1, -R9.reuse ;  /* 0x000000010d0dd824 */ /* 0x100fe200078e0a09 */
[C---:B------:R-:W-:Y:S01]  /*22980*/  ISETP.GT.U32.AND P5, PT, R9.reuse, R6, PT ;  /* 0x000000060900720c */ /* 0x040fe20003fa4070 */
[----:B------:R-:W-:Y:S04]  /*22990*/  STL [R1+0x468], R12 ;  /* 0x0004680c01007387 */ /* 0x000fe80000100800 */
[----:B------:R3:W-:Y:S08]  /*229a0*/  STL [R1+0x464], R15 ;  /* 0x0004640f01007387 */ /* 0x0007f00000100800 */
[----:B------:R-:W-:Y:S01]  /*229b0*/  @!P5 IMAD.IADD R6, R6, 0x1, -R9 ;  /* 0x000000010606d824 */ /* 0x000fe200078e0a09 */
[----:B---3--:R-:W3:Y:S03]  /*229c0*/  LDL R15, [R1+0x1420] ;  /* 0x00142000010f7983 */ /* 0x008ee60000100800 */
[----:B0-----:R-:W-:Y:S01]  /*229d0*/  IMAD.MOV.U32 R25, RZ, RZ, R6 ;  /* 0x000000ffff197224 */ /* 0x001fe200078e0006 */
[----:B------:R-:W4:Y:S01]  /*229e0*/  LDL.LU R12, [R1+0x4e4] ;  /* 0x0004e400010c7983 */ /* 0x000f220000300800 */
[----:B------:R-:W-:-:S03]  /*229f0*/  ISETP.GT.U32.AND P6, PT, R9, R13, PT ;  /* 0x0000000d0900720c */ /* 0x000fc60003fc4070 */
[----:B--2---:R0:W-:Y:S04]  /*22a00*/  STL [R1+0x58], R3 ;  /* 0x0000580301007387 */ /* 0x0041e80000100800 */
[----:B------:R-:W2:Y:S01]  /*22a10*/  LDL.LU R6, [R1+0x176c] ;  /* 0x00176c0001067983 */ /* 0x000ea20000300800 */
[----:B------:R-:W-:Y:S01]  /*22a20*/  ISETP.GT.U32.AND P3, PT, R9, R11, PT ;  /* 0x0000000b0900720c */ /* 0x000fe20003f64070 */
[----:B------:R-:W-:Y:S01]  /*22a30*/  IMAD R26, R26, UR5, RZ ;  /* 0x000000051a1a7c24 */ /* 0x000fe2000f8e02ff */
[----:B------:R-:W-:-:S03]  /*22a40*/  PRMT R18, RZ, 0x7610, R18 ;  /* 0x00007610ff127816 */ /* 0x000fc60000000012 */
[----:B------:R-:W-:Y:S01]  /*22a50*/  @!P6 IMAD.IADD R13, R13, 0x1, -R9 ;  /* 0x000000010d0de824 */ /* 0x000fe200078e0a09 */
[----:B------:R-:W-:Y:S01]  /*22a60*/  ISETP.GT.U32.AND P5, PT, R9, R17, PT ;  /* 0x000000110900720c */ /* 0x000fe20003fa4070 */
[----:B------:R-:W-:Y:S01]  /*22a70*/  @!P2 IMAD.MOV R25, RZ, RZ, -R25 ;  /* 0x000000ffff19a224 */ /* 0x000fe200078e0a19 */
[C---:B0-----:R-:W-:Y:S01]  /*22a80*/  IADD3 R3, P6, PT, R26.reuse, R8, RZ ;  /* 0x000000081a037210 */ /* 0x041fe20007fde0ff */
[----:B------:R-:W0:Y:S03]  /*22a90*/  LDCU UR5, c[0x0][0x3b0] ;  /* 0x00007600ff0577ac */ /* 0x000e260008000800 */
[----:B------:R-:W-:Y:S01]  /*22aa0*/  LEA.HI.X.SX32 R24, R26, R5, 0x1, P6 ;  /* 0x000000051a187211 */ /* 0x000fe200030f0eff */
[----:B------:R-:W-:Y:S01]  /*22ab0*/  @!P3 IMAD.IADD R11, R11, 0x1, -R9 ;  /* 0x000000010b0bb824 */ /* 0x000fe200078e0a09 */
[----:B------:R-:W-:Y:S01]  /*22ac0*/  ISETP.GT.U32.AND P6, PT, R9, R4, PT ;  /* 0x000000040900720c */ /* 0x000fe20003fc4070 */
[----:B------:R-:W-:Y:S01]  /*22ad0*/  @P0 IMAD.MOV.U32 R26, RZ, RZ, R3 ;  /* 0x000000ffff1a0224 */ /* 0x000fe200078e0003 */
[----:B------:R-:W-:Y:S01]  /*22ae0*/  ISETP.GE.AND P3, PT, R27, RZ, PT ;  /* 0x000000ff1b00720c */ /* 0x000fe20003f66270 */
[----:B------:R-:W-:Y:S01]  /*22af0*/  @P0 IMAD.MOV.U32 R27, RZ, RZ, R24 ;  /* 0x000000ffff1b0224 */ /* 0x000fe200078e0018 */
[----:B------:R-:W-:-:S02]  /*22b00*/  ISETP.GT.U32.AND P2, PT, R9, R11, PT ;  /* 0x0000000b0900720c */ /* 0x000fc40003f44070 */
[----:B------:R-:W-:Y:S02]  /*22b10*/  SEL R25, R47, R25, !P1 ;  /* 0x000000192f197207 */ /* 0x000fe40004800000 */
[----:B------:R1:W4:Y:S04]  /*22b20*/  @P0 LDG.E.U8 R18, desc[UR20][R26.64] ;  /* 0x000000141a120981 */ /* 0x000328000c1e1100 */
[----:B------:R-:W-:Y:S01]  /*22b30*/  STL [R1+0x498], R3 ;  /* 0x0004980301007387 */ /* 0x000fe20000100800 */
[--C-:B------:R-:W-:Y:S02]  /*22b40*/  @!P6 IMAD.IADD R4, R4, 0x1, -R9.reuse ;  /* 0x000000010404e824 */ /* 0x100fe400078e0a09 */
[----:B-1----:R-:W-:Y:S01]  /*22b50*/  IMAD R26, R25, UR4, RZ ;  /* 0x00000004191a7c24 */ /* 0x002fe2000f8e02ff */
[----:B------:R1:W-:Y:S01]  /*22b60*/  STL [R1+0x494], R24 ;  /* 0x0004941801007387 */ /* 0x0003e20000100800 */
[----:B------:R-:W-:Y:S01]  /*22b70*/  @!P2 IMAD.IADD R11, R11, 0x1, -R9 ;  /* 0x000000010b0ba824 */ /* 0x000fe200078e0a09 */
[----:B---3--:R-:W-:-:S02]  /*22b80*/  ISETP.GE.AND P2, PT, R15, RZ, PT ;  /* 0x000000ff0f00720c */ /* 0x008fc40003f46270 */
[----:B--2---:R-:W-:Y:S01]  /*22b90*/  PRMT R6, RZ, 0x7610, R6 ;  /* 0x00007610ff067816 */ /* 0x004fe20000000006 */
[----:B-1----:R-:W-:Y:S01]  /*22ba0*/  IMAD.MOV.U32 R24, RZ, RZ, R13 ;  /* 0x000000ffff187224 */ /* 0x002fe200078e000d */
[C---:B------:R-:W-:Y:S01]  /*22bb0*/  IADD3 R13, P6, PT, R26.reuse, R8, RZ ;  /* 0x000000081a0d7210 */ /* 0x040fe20007fde0ff */
[----:B------:R-:W2:Y:S01]  /*22bc0*/  LDL.LU R3, [R1+0x514] ;  /* 0x0005140001037983 */ /* 0x000ea20000300800 */
[----:B------:R-:W-:Y:S01]  /*22bd0*/  @!P5 IMAD.IADD R17, R17, 0x1, -R9 ;  /* 0x000000011111d824 */ /* 0x000fe200078e0a09 */
[----:B------:R-:W1:Y:S01]  /*22be0*/  LDCU UR4, c[0x0][0x3b0] ;  /* 0x00007600ff0477ac */ /* 0x000e620008000800 */
[----:B------:R-:W-:Y:S01]  /*22bf0*/  LEA.HI.X.SX32 R15, R26, R5, 0x1, P6 ;  /* 0x000000051a0f7211 */ /* 0x000fe200030f0eff */
[----:B------:R-:W-:Y:S01]  /*22c00*/  @!P3 IMAD.MOV R24, RZ, RZ, -R24 ;  /* 0x000000ffff18b224 */ /* 0x000fe200078e0a18 */
[----:B------:R-:W-:Y:S01]  /*22c10*/  ISETP.GE.AND P3, PT, R2, RZ, PT ;  /* 0x000000ff0200720c */ /* 0x000fe20003f66270 */
[----:B------:R-:W-:Y:S01]  /*22c20*/  @P0 IMAD.MOV.U32 R26, RZ, RZ, R13 ;  /* 0x000000ffff1a0224 */ /* 0x000fe200078e000d */
[----:B------:R-:W3:Y:S01]  /*22c30*/  LDL R2, [R1+0x1428] ;  /* 0x0014280001027983 */ /* 0x000ee20000100800 */
[----:B------:R-:W-:-:S05]  /*22c40*/  @P0 IMAD.MOV.U32 R27, RZ, RZ, R15 ;  /* 0x000000ffff1b0224 */ /* 0x000fca00078e000f */
[----:B------:R1:W2:Y:S01]  /*22c50*/  @P0 LDG.E.U8 R6, desc[UR20][R26.64] ;  /* 0x000000141a060981 */ /* 0x0002a2000c1e1100 */
[----:B------:R-:W-:Y:S02]  /*22c60*/  SEL R24, R47, R24, !P1 ;  /* 0x000000182f187207 */ /* 0x000fe40004800000 */
[----:B------:R-:W-:-:S03]  /*22c70*/  ISETP.GT.U32.AND P5, PT, R9, R17, PT ;  /* 0x000000110900720c */ /* 0x000fc60003fa4070 */
[----:B0-----:R-:W-:Y:S02]  /*22c80*/  IMAD R24, R24, UR5, RZ ;  /* 0x0000000518187c24 */ /* 0x001fe4000f8e02ff */
[----:B------:R-:W-:Y:S01]  /*22c90*/  IMAD.MOV.U32 R25, RZ, RZ, R11 ;  /* 0x000000ffff197224 */ /* 0x000fe200078e000b */
[----:B------:R-:W-:Y:S01]  /*22ca0*/  STL [R1+0x4a0], R13 ;  /* 0x0004a00d01007387 */ /* 0x000fe20000100800 */
[----:B------:R-:W-:Y:S01]  /*22cb0*/  PRMT R7, RZ, 0x7610, R7 ;  /* 0x00007610ff077816 */ /* 0x000fe20000000007 */
[----:B------:R-:W0:Y:S01]  /*22cc0*/  LDCU UR5, c[0x0][0x3b0] ;  /* 0x00007600ff0577ac */ /* 0x000e220008000800 */
[----:B------:R-:W-:Y:S01]  /*22cd0*/  IADD3 R11, P6, PT, R24, R8, RZ ;  /* 0x00000008180b7210 */ /* 0x000fe20007fde0ff */
[----:B------:R4:W-:Y:S01]  /*22ce0*/  STL [R1+0x49c], R15 ;  /* 0x00049c0f01007387 */ /* 0x0009e20000100800 */
[----:B------:R-:W-:Y:S01]  /*22cf0*/  @!P3 IMAD.MOV R25, RZ, RZ, -R25 ;  /* 0x000000ffff19b224 */ /* 0x000fe200078e0a19 */
[----:B------:R-:W-:Y:S01]  /*22d00*/  ISETP.GT.U32.AND P3, PT, R9, R4, PT ;  /* 0x000000040900720c */ /* 0x000fe20003f64070 */
[----:B------:R-:W-:-:S02]  /*22d10*/  @!P5 IMAD.IADD R17, R17, 0x1, -R9 ;  /* 0x000000011111d824 */ /* 0x000fc400078e0a09 */
[----:B-1----:R-:W-:Y:S01]  /*22d20*/  @P0 IMAD.MOV.U32 R26, RZ, RZ, R11 ;  /* 0x000000ffff1a0224 */ /* 0x002fe200078e000b */
[----:B----4-:R-:W-:Y:S01]  /*22d30*/  LEA.HI.X.SX32 R15, R24, R5, 0x1, P6 ;  /* 0x00000005180f7211 */ /* 0x010fe200030f0eff */
[----:B------:R-:W-:-:S04]  /*22d40*/  IMAD.MOV.U32 R24, RZ, RZ, R17 ;  /* 0x000000ffff187224 */ /* 0x000fc800078e0011 */
[----:B------:R-:W-:Y:S02]  /*22d50*/  @P0 IMAD.MOV.U32 R27, RZ, RZ, R15 ;  /* 0x000000ffff1b0224 */ /* 0x000fe400078e000f */
[----:B------:R-:W-:-:S03]  /*22d60*/  @!P2 IMAD.MOV R24, RZ, RZ, -R24 ;  /* 0x000000ffff18a224 */ /* 0x000fc600078e0a18 */
[----:B------:R1:W4:Y:S01]  /*22d70*/  @P0 LDG.E.U8 R7, desc[UR20][R26.64] ;  /* 0x000000141a070981 */ /* 0x000322000c1e1100 */
[----:B------:R-:W-:Y:S01]  /*22d80*/  @!P3 IMAD.IADD R4, R4, 0x1, -R9 ;  /* 0x000000010404b824 */ /* 0x000fe200078e0a09 */
[C---:B-1----:R-:W-:Y:S02]  /*22d90*/  SEL R26, R47.reuse, R25, !P1 ;  /* 0x000000192f1a7207 */ /* 0x042fe40004800000 */
[----:B------:R-:W-:-:S03]  /*22da0*/  SEL R25, R47, R24, !P1 ;  /* 0x000000182f197207 */ /* 0x000fc60004800000 */
[----:B------:R-:W-:Y:S01]  /*22db0*/  IMAD R26, R26, UR6, RZ ;  /* 0x000000061a1a7c24 */ /* 0x000fe2000f8e02ff */
[----:B------:R-:W-:Y:S01]  /*22dc0*/  PRMT R14, RZ, 0x7610, R14 ;  /* 0x00007610ff0e7816 */ /* 0x000fe2000000000e */
[----:B------:R-:W-:Y:S01]  /*22dd0*/  IMAD.MOV.U32 R24, RZ, RZ, R4 ;  /* 0x000000ffff187224 */ /* 0x000fe200078e0004 */
[----:B--2---:R1:W-:Y:S01]  /*22de0*/  STL [R1+0x50], R6 ;  /* 0x0000500601007387 */ /* 0x0043e20000100800 */
[----:B------:R-:W-:Y:S02]  /*22df0*/  ISETP.GT.U32.AND P6, PT, R9, R3, PT ;  /* 0x000000030900720c */ /* 0x000fe40003fc4070 */
[----:B---3--:R-:W-:Y:S01]  /*22e00*/  ISETP.GE.AND P2, PT, R2, RZ, PT ;  /* 0x000000ff0200720c */ /* 0x008fe20003f46270 */
[----:B------:R-:W-:Y:S01]  /*22e10*/  IMAD R25, R25, UR4, RZ ;  /* 0x0000000419197c24 */ /* 0x000fe2000f8e02ff */
[----:B------:R-:W-:Y:S01]  /*22e20*/  ISETP.GT.U32.AND P5, PT, R9, R12, PT ;  /* 0x0000000c0900720c */ /* 0x000fe20003fa4070 */
[----:B------:R-:W2:Y:S01]  /*22e30*/  LDCU UR6, c[0x0][0x3b0] ;  /* 0x00007600ff0677ac */ /* 0x000ea20008000800 */
[----:B-1----:R-:W3:Y:S07]  /*22e40*/  LDL R6, [R1+0x1430] ;  /* 0x0014300001067983 */ /* 0x002eee0000100800 */
[----:B------:R-:W-:Y:S01]  /*22e50*/  @!P6 IMAD.IADD R3, R3, 0x1, -R9 ;  /* 0x000000010303e824 */ /* 0x000fe200078e0a09 */
[----:B------:R-:W-:Y:S01]  /*22e60*/  STL [R1+0x4a8], R11 ;  /* 0x0004a80b01007387 */ /* 0x000fe20000100800 */
[----:B------:R-:W-:Y:S01]  /*22e70*/  @!P2 IMAD.MOV R24, RZ, RZ, -R24 ;  /* 0x000000ffff18a224 */ /* 0x000fe200078e0a18 */
[----:B------:R-:W-:Y:S01]  /*22e80*/  PRMT R16, RZ, 0x7610, R16 ;  /* 0x00007610ff107816 */ /* 0x000fe20000000010 */
[----:B------:R-:W-:Y:S01]  /*22e90*/  IMAD.MOV.U32 R2, RZ, RZ, R0 ;  /* 0x000000ffff027224 */ /* 0x000fe200078e0000 */
[----:B------:R-:W2:Y:S01]  /*22ea0*/  LDL.LU R13, [R1+0x51c] ;  /* 0x00051c00010d7983 */ /* 0x000ea20000300800 */
[----:B------:R-:W1:Y:S03]  /*22eb0*/  LDCU UR4, c[0x0][0x3b0] ;  /* 0x00007600ff0477ac */ /* 0x000e660008000800 */
[----:B------:R-:W-:Y:S04]  /*22ec0*/  STL [R1+0x54], R18 ;  /* 0x0000541201007387 */ /* 0x000fe80000100800 */
[----:B------:R0:W-:Y:S01]  /*22ed0*/  STL [R1+0x4a4], R15 ;  /* 0x0004a40f01007387 */ /* 0x0001e20000100800 */
[----:B------:R-:W-:-:S02]  /*22ee0*/  IADD3 R27, P2, PT, R25, R8, RZ ;  /* 0x00000008191b7210 */ /* 0x000fc40007f5e0ff */
[----:B0-----:R-:W-:-:S04]  /*22ef0*/  IADD3 R15, P6, PT, R26, R8, RZ ;  /* 0x000000081a0f7210 */ /* 0x001fc80007fde0ff */
[-C--:B------:R-:W-:Y:S02]  /*22f00*/  LEA.HI.X.SX32 R18, R26, R5.reuse, 0x1, P6 ;  /* 0x000000051a127211 */ /* 0x080fe400030f0eff */
[----:B------:R-:W-:Y:S02]  /*22f10*/  LEA.HI.X.SX32 R4, R25, R5, 0x1, P2 ;  /* 0x0000000519047211 */ /* 0x000fe400010f0eff */
[----:B------:R-:W-:Y:S01]  /*22f20*/  SEL R26, R47, R24, !P1 ;  /* 0x000000182f1a7207 */ /* 0x000fe20004800000 */
[----:B------:R-:W-:Y:S02]  /*22f30*/  @P0 IMAD.MOV.U32 R24, RZ, RZ, R15 ;  /* 0x000000ffff180224 */ /* 0x000fe400078e000f */
[----:B------:R-:W-:-:S05]  /*22f40*/  @P0 IMAD.MOV.U32 R25, RZ, RZ, R18 ;  /* 0x000000ffff190224 */ /* 0x000fca00078e0012 */
[----:B------:R0:W2:Y:S01]  /*22f50*/  @P0 LDG.E.U8 R14, desc[UR20][R24.64] ;  /* 0x00000014180e0981 */ /* 0x0000a2000c1e1100 */
[----:B------:R-:W-:-:S05]  /*22f60*/  @!P5 IMAD.IADD R12, R12, 0x1, -R9 ;  /* 0x000000010c0cd824 */ /* 0x000fca00078e0a09 */
[----:B------:R-:W-:Y:S01]  /*22f70*/  ISETP.GT.U32.AND P5, PT, R9, R12, PT ;  /* 0x0000000c0900720c */ /* 0x000fe20003fa4070 */
[----:B----4-:R-:W-:Y:S04]  /*22f80*/  STL [R1+0x16f4], R7 ;  /* 0x0016f40701007387 */ /* 0x010fe80000100800 */
[----:B------:R-:W4:Y:S01]  /*22f90*/  LDL R11, [R1+0x1438] ;  /* 0x00143800010b7983 */ /* 0x000f220000100800 */
[----:B0-----:R-:W-:Y:S02]  /*22fa0*/  @P0 IMAD.MOV.U32 R24, RZ, RZ, R27 ;  /* 0x000000ffff180224 */ /* 0x001fe400078e001b */
[----:B------:R-:W-:Y:S01]  /*22fb0*/  @P0 IMAD.MOV.U32 R25, RZ, RZ, R4 ;  /* 0x000000ffff190224 */ /* 0x000fe200078e0004 */
[----:B------:R-:W4:Y:S04]  /*22fc0*/  LDL.LU R0, [R1+0x524] ;  /* 0x0005240001007983 */ /* 0x000f280000300800 */
[----:B------:R-:W4:Y:S01]  /*22fd0*/  LDL.LU R17, [R1+0x554] ;  /* 0x0005540001117983 */ /* 0x000f220000300800 */
[----:B------:R-:W-:-:S03]  /*22fe0*/  @!P5 IMAD.IADD R12, R12, 0x1, -R9 ;  /* 0x000000010c0cd824 */ /* 0x000fc600078e0a09 */
[----:B------:R-:W-:Y:S04]  /*22ff0*/  STL [R1+0x4d8], R15 ;  /* 0x0004d80f01007387 */ /* 0x000fe80000100800 */
[----:B------:R-:W-:Y:S04]  /*23000*/  STL [R1+0x4e0], R27 ;  /* 0x0004e01b01007387 */ /* 0x000fe80000100800 */
[----:B------:R0:W4:Y:S01]  /*23010*/  @P0 LDG.E.U8 R16, desc[UR20][R24.64] ;  /* 0x0000001418100981 */ /* 0x000122000c1e1100 */
[----:B---3--:R-:W-:-:S03]  /*23020*/  ISETP.GE.AND P5, PT, R6, RZ, PT ;  /* 0x000000ff0600720c */ /* 0x008fc60003fa6270 */
[----:B------:R-:W3:Y:S04]  /*23030*/  LDL R6, [R1+0x1440] ;  /* 0x0014400001067983 */ /* 0x000ee80000100800 */
[----:B------:R0:W-:Y:S04]  /*23040*/  STL [R1+0x4d4], R18 ;  /* 0x0004d41201007387 */ /* 0x0001e80000100800 */
[----:B0-----:R-:W3:Y:S04]  /*23050*/  LDL.LU R18, [R1+0x1768] ;  /* 0x0017680001127983 */ /* 0x001ee80000300800 */
[----:B------:R-:W3:Y:S04]  /*23060*/  LDL.LU R15, [R1+0x1764] ;  /* 0x00176400010f7983 */ /* 0x000ee80000300800 */
[----:B------:R-:W-:Y:S04]  /*23070*/  STL [R1+0x4dc], R4 ;  /* 0x0004dc0401007387 */ /* 0x000fe80000100800 */
[----:B--2---:R0:W-:Y:S04]  /*23080*/  STL [R1+0x48], R14 ;  /* 0x0000480e01007387 */ /* 0x0041e80000100800 */
[----:B0-----:R-:W2:Y:S04]  /*23090*/  LDL.LU R14, [R1+0x1760] ;  /* 0x00176000010e7983 */ /* 0x001ea80000300800 */
[----:B------:R-:W2:Y:S01]  /*230a0*/  LDL.LU R4, [R1+0x175c] ;  /* 0x00175c0001047983 */ /* 0x000ea20000300800 */
[----:B------:R-:W-:-:S02]  /*230b0*/  IMAD.MOV.U32 R24, RZ, RZ, R12 ;  /* 0x000000ffff187224 */ /* 0x000fc400078e000c */
[----:B------:R-:W-:Y:S01]  /*230c0*/  IMAD R26, R26, UR5, RZ ;  /* 0x000000051a1a7c24 */ /* 0x000fe2000f8e02ff */
[----:B----4-:R-:W-:Y:S01]  /*230d0*/  ISETP.GE.AND P6, PT, R11, RZ, PT ;  /* 0x000000ff0b00720c */ /* 0x010fe20003fc6270 */
[----:B------:R-:W-:Y:S01]  /*230e0*/  IMAD.MOV.U32 R11, RZ, RZ, R2 ;  /* 0x000000ffff0b7224 */ /* 0x000fe200078e0002 */
[----:B------:R-:W4:Y:S01]  /*230f0*/  LDL.LU R12, [R1+0x55c] ;  /* 0x00055c00010c7983 */ /* 0x000f220000300800 */
[----:B------:R-:W-:Y:S01]  /*23100*/  @!P5 IMAD.MOV R24, RZ, RZ, -R24 ;  /* 0x000000ffff18d224 */ /* 0x000fe200078e0a18 */
[C---:B------:R-:W-:Y:S01]  /*23110*/  IADD3 R2, P5, PT, R26.reuse, R8, RZ ;  /* 0x000000081a027210 */ /* 0x040fe20007fbe0ff */
[----:B------:R-:W0:Y:S04]  /*23120*/  LDCU UR5, c[0x0][0x3b0] ;  /* 0x00007600ff0577ac */ /* 0x000e280008000800 */
[----:B------:R-:W-:Y:S04]  /*23130*/  STL [R1+0x4e8], R2 ;  /* 0x0004e80201007387 */ /* 0x000fe80000100800 */
[----:B------:R0:W-:Y:S02]  /*23140*/  STL [R1+0x44], R16 ;  /* 0x0000441001007387 */ /* 0x0001e40000100800 */
[----:B0-----:R-:W-:Y:S01]  /*23150*/  LEA.HI.X.SX32 R16, R26, R5, 0x1, P5 ;  /* 0x000000051a107211 */ /* 0x001fe200028f0eff */
[----:B------:R-:W-:-:S04]  /*23160*/  @P0 IMAD.MOV.U32 R26, RZ, RZ, R2 ;  /* 0x000000ffff1a0224 */ /* 0x000fc800078e0002 */
[----:B------:R-:W-:Y:S01]  /*23170*/  @P0 IMAD.MOV.U32 R27, RZ, RZ, R16 ;  /* 0x000000ffff1b0224 */ /* 0x000fe200078e0010 */
[----:B--2---:R-:W-:-:S06]  /*23180*/  PRMT R4, RZ, 0x7610, R4 ;  /* 0x00007610ff047816 */ /* 0x004fcc0000000004 */
[----:B------:R0:W2:Y:S01]  /*23190*/  @P0 LDG.E.U8 R4, desc[UR20][R26.64] ;  /* 0x000000141a040981 */ /* 0x0000a2000c1e1100 */
[----:B------:R-:W-:Y:S02]  /*231a0*/  ISETP.GT.U32.AND P3, PT, R9, R3, PT ;  /* 0x000000030900720c */ /* 0x000fe40003f64070 */
[----:B------:R-:W-:-:S11]  /*231b0*/  SEL R25, R47, R24, !P1 ;  /* 0x000000182f197207 */ /* 0x000fd60004800000 */
[----:B------:R-:W-:Y:S01]  /*231c0*/  @!P3 IMAD.IADD R3, R3, 0x1, -R9 ;  /* 0x000000010303b824 */ /* 0x000fe200078e0a09 */
[----:B------:R-:W-:Y:S01]  /*231d0*/  ISETP.GT.U32.AND P3, PT, R9, R0, PT ;  /* 0x000000000900720c */ /* 0x000fe20003f64070 */
[----:B------:R-:W-:Y:S01]  /*231e0*/  IMAD R25, R25, UR7, RZ ;  /* 0x0000000719197c24 */ /* 0x000fe2000f8e02ff */
[----:B------:R-:W-:Y:S01]  /*231f0*/  PRMT R14, RZ, 0x7610, R14 ;  /* 0x00007610ff0e7816 */ /* 0x000fe2000000000e */
[----:B------:R-:W-:Y:S01]  /*23200*/  IMAD.MOV.U32 R24, RZ, RZ, R3 ;  /* 0x000000ffff187224 */ /* 0x000fe200078e0003 */
[C---:B------:R-:W-:Y:S01]  /*23210*/  ISETP.GT.U32.AND P2, PT, R9.reuse, R13, PT ;  /* 0x0000000d0900720c */ /* 0x040fe20003f44070 */
[----:B------:R-:W4:Y:S01]  /*23220*/  LDL.LU R3, [R1+0x1758] ;  /* 0x0017580001037983 */ /* 0x000f220000300800 */
[----:B------:R-:W-:Y:S01]  /*23230*/  ISETP.GT.U32.AND P5, PT, R9, R17, PT ;  /* 0x000000110900720c */ /* 0x000fe20003fa4070 */
[----:B------:R-:W-:Y:S01]  /*23240*/  @!P6 IMAD.MOV R24, RZ, RZ, -R24 ;  /* 0x000000ffff18e224 */ /* 0x000fe200078e0a18 */
[----:B0-----:R-:W-:Y:S01]  /*23250*/  IADD3 R26, P6, PT, R25, R8, RZ ;  /* 0x00000008191a7210 */ /* 0x001fe20007fde0ff */
[----:B------:R0:W-:Y:S01]  /*23260*/  STL [R1+0x4e4], R16 ;  /* 0x0004e41001007387 */ /* 0x0001e20000100800 */
[----:B---3--:R-:W-:Y:S01]  /*23270*/  PRMT R15, RZ, 0x7610, R15 ;  /* 0x00007610ff0f7816 */ /* 0x008fe2000000000f */
[----:B------:R-:W3:Y:S01]  /*23280*/  LDCU UR7, c[0x0][0x3b0] ;  /* 0x00007600ff0777ac */ /* 0x000ee20008000800 */
[----:B------:R-:W-:Y:S01]  /*23290*/  SEL R24, R47, R24, !P1 ;  /* 0x000000182f187207 */ /* 0x000fe20004800000 */
[----:B------:R-:W-:Y:S01]  /*232a0*/  @!P3 IMAD.IADD R0, R0, 0x1, -R9 ;  /* 0x000000010000b824 */ /* 0x000fe200078e0a09 */
[----:B------:R-:W-:Y:S01]  /*232b0*/  ISETP.GE.AND P3, PT, R6, RZ, PT ;  /* 0x000000ff0600720c */ /* 0x000fe20003f66270 */
[----:B------:R-:W3:Y:S01]  /*232c0*/  LDL.LU R2, [R1+0x564] ;  /* 0x0005640001027983 */ /* 0x000ee20000300800 */
[----:B------:R-:W-:Y:S01]  /*232d0*/  LEA.HI.X.SX32 R6, R25, R5, 0x1, P6 ;  /* 0x0000000519067211 */ /* 0x000fe200030f0eff */
[----:B------:R-:W-:-:S02]  /*232e0*/  IMAD.MOV.U32 R25, RZ, RZ, R26 ;  /* 0x000000ffff197224 */ /* 0x000fc400078e001a */
[----:B--2---:R-:W-:Y:S04]  /*232f0*/  STL [R1+0x16f8], R4 ;  /* 0x0016f80401007387 */ /* 0x004fe80000100800 */
[----:B------:R-:W2:Y:S04]  /*23300*/  LDL R27, [R1+0x1464] ;  /* 0x00146400011b7983 */ /* 0x000ea80000100800 */
[----:B------:R1:W-:Y:S01]  /*23310*/  STL [R1+0x518], R26 ;  /* 0x0005181a01007387 */ /* 0x0003e20000100800 */
[----:B------:R-:W-:-:S03]  /*23320*/  @!P2 IMAD.IADD R13, R13, 0x1, -R9 ;  /* 0x000000010d0da824 */ /* 0x000fc600078e0a09 */
[----:B0-----:R-:W2:Y:S01]  /*23330*/  LDL.LU R16, [R1+0x568] ;  /* 0x0005680001107983 */ /* 0x001ea20000300800 */
[----:B-1----:R-:W-:Y:S01]  /*23340*/  IMAD R26, R24, UR4, RZ ;  /* 0x00000004181a7c24 */ /* 0x002fe2000f8e02ff */
[----:B------:R-:W-:Y:S01]  /*23350*/  ISETP.GT.U32.AND P2, PT, R9, R13, PT ;  /* 0x0000000d0900720c */ /* 0x000fe20003f44070 */
[----:B------:R-:W-:Y:S01]  /*23360*/  IMAD.MOV.U32 R24, RZ, RZ, R6 ;  /* 0x000000ffff187224 */ /* 0x000fe200078e0006 */
[----:B------:R0:W-:Y:S01]  /*23370*/  STL [R1+0x514], R6 ;  /* 0x0005140601007387 */ /* 0x0001e20000100800 */
[----:B------:R-:W-:Y:S01]  /*23380*/  @!P5 IMAD.IADD R17, R17, 0x1, -R9 ;  /* 0x000000011111d824 */ /* 0x000fe200078e0a09 */
[----:B----4-:R-:W-:Y:S01]  /*23390*/  PRMT R3, RZ, 0x7610, R3 ;  /* 0x00007610ff037816 */ /* 0x010fe20000000003 */
[----:B------:R-:W1:Y:S01]  /*233a0*/  LDCU UR4, c[0x0][0x3b0] ;  /* 0x00007600ff0477ac */ /* 0x000e620008000800 */
[----:B------:R-:W-:-:S04]  /*233b0*/  @P0 LOP3.LUT R25, R25, R24, RZ, 0x3c, !PT ;  /* 0x0000001819190212 */ /* 0x000fc800078e3cff */
[C---:B------:R-:W-:Y:S01]  /*233c0*/  @P0 LOP3.LUT R24, R25.reuse, R24, RZ, 0x3c, !PT ;  /* 0x0000001819180212 */ /* 0x040fe200078e3cff */
[----:B0-----:R-:W4:Y:S03]  /*233d0*/  LDL.LU R6, [R1+0x1754] ;  /* 0x0017540001067983 */ /* 0x001f260000300800 */
[----:B------:R-:W-:-:S05]  /*233e0*/  @P0 LOP3.LUT R25, R25, R24, RZ, 0x3c, !PT ;  /* 0x0000001819190212 */ /* 0x000fca00078e3cff */
[----:B------:R0:W2:Y:S01]  /*233f0*/  @P0 LDG.E.U8 R14, desc[UR20][R24.64] ;  /* 0x00000014180e0981 */ /* 0x0000a2000c1e1100 */
[----:B------:R-:W-:-:S04]  /*23400*/  @!P2 IMAD.IADD R13, R13, 0x1, -R9 ;  /* 0x000000010d0da824 */ /* 0x000fc800078e0a09 */
[----:B0-----:R-:W-:Y:S02]  /*23410*/  IMAD.MOV.U32 R24, RZ, RZ, R13 ;  /* 0x000000ffff187224 */ /* 0x001fe400078e000d */
[----:B------:R-:W3:Y:S02]  /*23420*/  LDL R13, [R1+0x1458] ;  /* 0x00145800010d7983 */ /* 0x000ee40000100800 */
[----:B------:R-:W-:Y:S02]  /*23430*/  @!P3 IMAD.MOV R24, RZ, RZ, -R24 ;  /* 0x000000ffff18b224 */ /* 0x000fe400078e0a18 */
[----:B--2---:R0:W-:Y:S02]  /*23440*/  STL [R1+0x3c], R14 ;  /* 0x00003c0e01007387 */ /* 0x0041e40000100800 */
[----:B0-----:R-:W-:-:S04]  /*23450*/  IADD3 R14, P2, PT, R26, R8, RZ ;  /* 0x000000081a0e7210 */ /* 0x001fc80007f5e0ff */
[----:B------:R-:W-:Y:S01]  /*23460*/  LEA.HI.X.SX32 R25, R26, R5, 0x1, P2 ;  /* 0x000000051a197211 */ /* 0x000fe200010f0eff */
[----:B------:R0:W-:Y:S01]  /*23470*/  STL [R1+0x520], R14 ;  /* 0x0005200e01007387 */ /* 0x0001e20000100800 */
[----:B------:R-:W-:-:S03]  /*23480*/  SEL R26, R47, R24, !P1 ;  /* 0x000000182f1a7207 */ /* 0x000fc60004800000 */
[----:B------:R-:W2:Y:S01]  /*23490*/  LDL R24, [R1+0x145c] ;  /* 0x00145c0001187983 */ /* 0x000ea20000100800 */
[----:B----4-:R-:W-:Y:S02]  /*234a0*/  PRMT R6, RZ, 0x7610, R6 ;  /* 0x00007610ff067816 */ /* 0x010fe40000000006 */
[----:B------:R-:W-:Y:S02]  /*234b0*/  ISETP.GT.U32.AND P6, PT, R9, R17, PT ;  /* 0x000000110900720c */ /* 0x000fe40003fc4070 */
[----:B--2---:R-:W-:Y:S01]  /*234c0*/  ISETP.GE.AND P2, PT, R24, RZ, PT ;  /* 0x000000ff1800720c */ /* 0x004fe20003f46270 */
[----:B------:R-:W-:-:S05]  /*234d0*/  @P0 IMAD.MOV.U32 R24, RZ, RZ, R14 ;  /* 0x000000ffff180224 */ /* 0x000fca00078e000e */
[----:B------:R2:W4:Y:S01]  /*234e0*/  @P0 LDG.E.U8 R6, desc[UR20][R24.64] ;  /* 0x0000001418060981 */ /* 0x000522000c1e1100 */
[C---:B------:R-:W-:Y:S01]  /*234f0*/  ISETP.GT.U32.AND P5, PT, R9.reuse, R0, PT ;  /* 0x000000000900720c */ /* 0x040fe20003fa4070 */
[----:B------:R-:W-:Y:S01]  /*23500*/  IMAD R26, R26, UR5, RZ ;  /* 0x000000051a1a7c24 */ /* 0x000fe2000f8e02ff */
[----:B------:R-:W-:Y:S01]  /*23510*/  ISETP.GT.U32.AND P3, PT, R9, R12, PT ;  /* 0x0000000c0900720c */ /* 0x000fe20003f64070 */
[----:B------:R2:W-:Y:S01]  /*23520*/  STL [R1+0x51c], R25 ;  /* 0x00051c1901007387 */ /* 0x0005e20000100800 */
[--C-:B------:R-:W-:Y:S01]  /*23530*/  @!P6 IMAD.IADD R17, R17, 0x1, -R9.reuse ;  /* 0x000000011111e824 */ /* 0x100fe200078e0a09 */
[----:B------:R-:W1:Y:S02]  /*23540*/  LDCU UR5, c[0x0][0x3b0] ;  /* 0x00007600ff0577ac */ /* 0x000e640008000800 */
[----:B0-----:R-:W3:Y:S06]  /*23550*/  LDL.LU R14, [R1+0x59c] ;  /* 0x00059c00010e7983 */ /* 0x001eec0000300800 */
[----:B------:R-:W-:-:S02]  /*23560*/  @!P5 IMAD.IADD R0, R0, 0x1, -R9 ;  /* 0x000000010000d824 */ /* 0x000fc400078e0a09 */
[----:B------:R-:W-:Y:S01]  /*23570*/  @!P3 IMAD.IADD R12, R12, 0x1, -R9 ;  /* 0x000000010c0cb824 */ /* 0x000fe200078e0a09 */
[----:B------:R-:W-:Y:S01]  /*23580*/  ISETP.GE.AND P3, PT, R27, RZ, PT ;  /* 0x000000ff1b00720c */ /* 0x000fe20003f66270 */
[----:B--2---:R-:W-:Y:S01]  /*23590*/  IMAD.MOV.U32 R25, RZ, RZ, R0 ;  /* 0x000000ffff197224 */ /* 0x004fe200078e0000 */
[----:B----4-:R0:W-:Y:S04]  /*235a0*/  STL [R1+0x38], R6 ;  /* 0x0000380601007387 */ /* 0x0101e80000100800 */
[----:B------:R-:W2:Y:S01]  /*235b0*/  LDL.LU R0, [R1+0x1750] ;  /* 0x0017500001007983 */ /* 0x000ea20000300800 */
[----:B0-----:R-:W-:-:S04]  /*235c0*/  IADD3 R6, P6, PT, R26, R8, RZ ;  /* 0x000000081a067210 */ /* 0x001fc80007fde0ff */
[----:B------:R-:W-:Y:S01]  /*235d0*/  LEA.HI.X.SX32 R24, R26, R5, 0x1, P6 ;  /* 0x000000051a187211 */ /* 0x000fe200030f0eff */
[----:B------:R-:W-:-:S04]  /*235e0*/  @P0 IMAD.MOV.U32 R26, RZ, RZ, R6 ;  /* 0x000000ffff1a0224 */ /* 0x000fc800078e0006 */
[----:B------:R-:W-:Y:S01]  /*235f0*/  @P0 IMAD.MOV.U32 R27, RZ, RZ, R24 ;  /* 0x000000ffff1b0224 */ /* 0x000fe200078e0018 */
[----:B------:R0:W-:Y:S04]  /*23600*/  STL [R1+0x528], R6 ;  /* 0x0005280601007387 */ /* 0x0001e80000100800 */
[----:B------:R4:W-:Y:S04]  /*23610*/  STL [R1+0x524], R24 ;  /* 0x0005241801007387 */ /* 0x0009e80000100800 */
[----:B------:R1:W2:Y:S04]  /*23620*/  @P0 LDG.E.U8 R3, desc[UR20][R26.64] ;  /* 0x000000141a030981 */ /* 0x0002a8000c1e1100 */
[----:B0-----:R-:W2:Y:S04]  /*23630*/  LDL.LU R6, [R1+0x5a4] ;  /* 0x0005a40001067983 */ /* 0x001ea80000300800 */
[----:B------:R-:W2:Y:S01]  /*23640*/  LDL R27, [R1+0x1474] ;  /* 0x00147400011b7983 */ /* 0x000ea20000100800 */
[----:B------:R-:W-:Y:S01]  /*23650*/  @!P2 IMAD.MOV R25, RZ, RZ, -R25 ;  /* 0x000000ffff19a224 */ /* 0x000fe200078e0a19 */
[----:B------:R-:W-:Y:S01]  /*23660*/  ISETP.GT.U32.AND P6, PT, R9, R16, PT ;  /* 0x000000100900720c */ /* 0x000fe20003fc4070 */
[----:B----4-:R-:W-:-:S03]  /*23670*/  IMAD.MOV.U32 R24, RZ, RZ, R17 ;  /* 0x000000ffff187224 */ /* 0x010fc600078e0011 */
[----:B------:R-:W-:Y:S02]  /*23680*/  SEL R25, R47, R25, !P1 ;  /* 0x000000192f197207 */ /* 0x000fe40004800000 */
[----:B------:R-:W-:Y:S01]  /*23690*/  ISETP.GT.U32.AND P2, PT, R9, R12, PT ;  /* 0x0000000c0900720c */ /* 0x000fe20003f44070 */
[----:B------:R-:W-:Y:S02]  /*236a0*/  @!P3 IMAD.MOV R24, RZ, RZ, -R24 ;  /* 0x000000ffff18b224 */ /* 0x000fe400078e0a18 */
[----:B-1----:R-:W-:Y:S01]  /*236b0*/  IMAD R26, R25, UR4, RZ ;  /* 0x00000004191a7c24 */ /* 0x002fe2000f8e02ff */
[----:B---3--:R-:W-:Y:S01]  /*236c0*/  ISETP.GE.AND P3, PT, R13, RZ, PT ;  /* 0x000000ff0d00720c */ /* 0x008fe20003f66270 */
[----:B------:R-:W-:Y:S02]  /*236d0*/  IMAD.MOV.U32 R13, RZ, RZ, R11 ;  /* 0x000000ffff0d7224 */ /* 0x000fe400078e000b */
[--C-:B------:R-:W-:Y:S01]  /*236e0*/  @!P6 IMAD.IADD R16, R16, 0x1, -R9.reuse ;  /* 0x000000011010e824 */ /* 0x100fe200078e0a09 */
[C---:B------:R-:W-:Y:S01]  /*236f0*/  IADD3 R11, P6, PT, R26.reuse, R8, RZ ;  /* 0x000000081a0b7210 */ /* 0x040fe20007fde0ff */
[----:B------:R-:W0:Y:S03]  /*23700*/  LDCU UR4, c[0x0][0x3b0] ;  /* 0x00007600ff0477ac */ /* 0x000e260008000800 */
[----:B------:R-:W-:Y:S01]  /*23710*/  LEA.HI.X.SX32 R26, R26, R5, 0x1, P6 ;  /* 0x000000051a1a7211 */ /* 0x000fe200030f0eff */
[----:B------:R-:W-:Y:S01]  /*23720*/  @!P2 IMAD.IADD R12, R12, 0x1, -R9 ;  /* 0x000000010c0ca824 */ /* 0x000fe200078e0a09 */
[----:B--2---:R-:W-:Y:S01]  /*23730*/  PRMT R0, RZ, 0x7610, R0 ;  /* 0x00007610ff007816 */ /* 0x004fe20000000000 */
[----:B------:R-:W-:Y:S04]  /*23740*/  STL [R1+0x16fc], R3 ;  /* 0x0016fc0301007387 */ /* 0x000fe80000100800 */
[----:B------:R-:W2:Y:S04]  /*23750*/  LDL R17, [R1+0x147c] ;  /* 0x00147c0001117983 */ /* 0x000ea80000100800 */
[----:B------:R-:W-:Y:S01]  /*23760*/  STL [R1+0x558], R11 ;  /* 0x0005580b01007387 */ /* 0x000fe20000100800 */
[----:B------:R-:W-:Y:S01]  /*23770*/  ISETP.GE.AND P2, PT, R27, RZ, PT ;  /* 0x000000ff1b00720c */ /* 0x000fe20003f46270 */
[----:B------:R-:W-:-:S02]  /*23780*/  @P0 IMAD.MOV.U32 R27, RZ, RZ, R26 ;  /* 0x000000ffff1b0224 */ /* 0x000fc400078e001a */
[----:B------:R1:W-:Y:S02]  /*23790*/  STL [R1+0x554], R26 ;  /* 0x0005541a01007387 */ /* 0x0003e40000100800 */
[----:B-1----:R-:W-:-:S05]  /*237a0*/  @P0 IMAD.MOV.U32 R26, RZ, RZ, R11 ;  /* 0x000000ffff1a0224 */ /* 0x002fca00078e000b */
[----:B------:R1:W3:Y:S01]  /*237b0*/  @P0 LDG.E.U8 R0, desc[UR20][R26.64] ;  /* 0x000000141a000981 */ /* 0x0002e2000c1e1100 */
[----:B------:R-:W-:Y:S02]  /*237c0*/  ISETP.GT.U32.AND P5, PT, R9, R2, PT ;  /* 0x000000020900720c */ /* 0x000fe40003fa4070 */
[----:B------:R-:W-:-:S11]  /*237d0*/  SEL R24, R47, R24, !P1 ;  /* 0x000000182f187207 */ /* 0x000fd60004800000 */
[----:B------:R-:W-:-:S05]  /*237e0*/  @!P5 IMAD.IADD R2, R2, 0x1, -R9 ;  /* 0x000000010202d824 */ /* 0x000fca00078e0a09 */
[----:B------:R-:W-:Y:S01]  /*237f0*/  ISETP.GT.U32.AND P5, PT, R9, R2, PT ;  /* 0x000000020900720c */ /* 0x000fe20003fa4070 */
[----:B------:R-:W-:Y:S02]  /*23800*/  IMAD R24, R24, UR5, RZ ;  /* 0x0000000518187c24 */ /* 0x000fe4000f8e02ff */
[----:B------:R-:W-:Y:S01]  /*23810*/  IMAD.MOV.U32 R25, RZ, RZ, R12 ;  /* 0x000000ffff197224 */ /* 0x000fe200078e000c */
[----:B------:R-:W-:Y:S01]  /*23820*/  PRMT R3, RZ, 0x7610, R3 ;  /* 0x00007610ff037816 */ /* 0x000fe20000000003 */
[----:B------:R-:W4:Y:S01]  /*23830*/  LDCU UR5, c[0x0][0x3b0] ;  /* 0x00007600ff0577ac */ /* 0x000f220008000800 */
[----:B------:R-:W-:-:S04]  /*23840*/  IADD3 R12, P6, PT, R24, R8, RZ ;  /* 0x00000008180c7210 */ /* 0x000fc80007fde0ff */
[----:B-1----:R-:W-:-:S03]  /*23850*/  LEA.HI.X.SX32 R27, R24, R5, 0x1, P6 ;  /* 0x00000005181b7211 */ /* 0x002fc600030f0eff */
[----:B------:R-:W-:-:S04]  /*23860*/  @!P5 IMAD.IADD R2, R2, 0x1, -R9 ;  /* 0x000000010202d824 */ /* 0x000fc800078e0a09 */
[----:B------:R-:W-:Y:S01]  /*23870*/  IMAD.MOV.U32 R24, RZ, RZ, R2 ;  /* 0x000000ffff187224 */ /* 0x000fe200078e0002 */
[----:B---3--:R1:W-:Y:S04]  /*23880*/  STL [R1+0x30], R0 ;  /* 0x0000300001007387 */ /* 0x0083e80000100800 */
[----:B-1----:R-:W3:Y:S04]  /*23890*/  LDL R0, [R1+0x1484] ;  /* 0x0014840001007983 */ /* 0x002ee80000100800 */
[----:B------:R1:W-:Y:S04]  /*238a0*/  STL [R1+0x560], R12 ;  /* 0x0005600c01007387 */ /* 0x0003e80000100800 */
[----:B------:R-:W4:Y:S04]  /*238b0*/  LDL.LU R11, [R1+0x5d4] ;  /* 0x0005d400010b7983 */ /* 0x000f280000300800 */
[----:B------:R0:W-:Y:S04]  /*238c0*/  STL [R1+0x55c], R27 ;  /* 0x00055c1b01007387 */ /* 0x0001e80000100800 */
[----:B------:R-:W4:Y:S01]  /*238d0*/  LDL.LU R2, [R1+0x174c] ;  /* 0x00174c0001027983 */ /* 0x000f220000300800 */
[C---:B------:R-:W-:Y:S01]  /*238e0*/  ISETP.GT.U32.AND P5, PT, R9.reuse, R14, PT ;  /* 0x0000000e0900720c */ /* 0x040fe20003fa4070 */
[----:B------:R-:W-:Y:S01]  /*238f0*/  @!P3 IMAD.MOV R25, RZ, RZ, -R25 ;  /* 0x000000ffff19b224 */ /* 0x000fe200078e0a19 */
[C---:B------:R-:W-:Y:S01]  /*23900*/  ISETP.GT.U32.AND P3, PT, R9.reuse, R16, PT ;  /* 0x000000100900720c */ /* 0x040fe20003f64070 */
[----:B------:R-:W-:Y:S01]  /*23910*/  @P0 IMAD.MOV.U32 R26, RZ, RZ, R12 ;  /* 0x000000ffff1a0224 */ /* 0x000fe200078e000c */
[----:B------:R-:W-:Y:S01]  /*23920*/  ISETP.GT.U32.AND P6, PT, R9, R6, PT ;  /* 0x000000060900720c */ /* 0x000fe20003fc4070 */
[----:B------:R-:W-:Y:S01]  /*23930*/  @!P2 IMAD.MOV R24, RZ, RZ, -R24 ;  /* 0x000000ffff18a224 */ /* 0x000fe200078e0a18 */
[----:B--2---:R-:W-:Y:S01]  /*23940*/  ISETP.GE.AND P2, PT, R17, RZ, PT ;  /* 0x000000ff1100720c */ /* 0x004fe20003f46270 */
[----:B-1----:R-:W2:Y:S04]  /*23950*/  LDL R12, [R1+0x14a0] ;  /* 0x0014a000010c7983 */ /* 0x002ea80000100800 */
[----:B------:R1:W2:Y:S02]  /*23960*/  @P0 LDG.E.U8 R3, desc[UR20][R26.64] ;  /* 0x000000141a030981 */ /* 0x0002a4000c1e1100 */
[----:B------:R-:W-:-:S02]  /*23970*/  @!P5 IMAD.IADD R14, R14, 0x1, -R9 ;  /* 0x000000010e0ed824 */ /* 0x000fc400078e0a09 */
[----:B------:R-:W-:-:S03]  /*23980*/  @!P3 IMAD.IADD R16, R16, 0x1, -R9 ;  /* 0x000000011010b824 */ /* 0x000fc600078e0a09 */
[----:B------:R-:W-:Y:S02]  /*23990*/  ISETP.GT.U32.AND P5, PT, R9, R14, PT ;  /* 0x0000000e0900720c */ /* 0x000fe40003fa4070 */
[C---:B-1----:R-:W-:Y:S02]  /*239a0*/  SEL R26, R47.reuse, R25, !P1 ;  /* 0x000000192f1a7207 */ /* 0x042fe40004800000 */
[----:B------:R-:W-:-:S03]  /*239b0*/  SEL R25, R47, R24, !P1 ;  /* 0x000000182f197207 */ /* 0x000fc60004800000 */
[----:B------:R-:W-:Y:S01]  /*239c0*/  IMAD R26, R26, UR6, RZ ;  /* 0x000000061a1a7c24 */ /* 0x000fe2000f8e02ff */
[----:B------:R-:W-:Y:S01]  /*239d0*/  PRMT R4, RZ, 0x7610, R4 ;  /* 0x00007610ff047816 */ /* 0x000fe20000000004 */
[----:B------:R-:W-:Y:S01]  /*239e0*/  @!P6 IMAD.IADD R6, R6, 0x1, -R9 ;  /* 0x000000010606e824 */ /* 0x000fe200078e0a09 */
[----:B------:R-:W-:Y:S01]  /*239f0*/  PRMT R7, RZ, 0x7610, R7 ;  /* 0x00007610ff077816 */ /* 0x000fe20000000007 */
[----:B------:R-:W-:Y:S01]  /*23a00*/  IMAD.MOV.U32 R24, RZ, RZ, R16 ;  /* 0x000000ffff187224 */ /* 0x000fe200078e0010 */
[-C--:B------:R-:W-:Y:S01]  /*23a10*/  IADD3 R16, P6, PT, R26, R8.reuse, RZ ;  /* 0x000000081a107210 */ /* 0x080fe20007fde0ff */
[----:B0-----:R-:W-:Y:S02]  /*23a20*/  IMAD R25, R25, UR4, RZ ;  /* 0x0000000419197c24 */ /* 0x001fe4000f8e02ff */
[----:B------:R-:W-:Y:S01]  /*23a30*/  @!P5 IMAD.IADD R14, R14, 0x1, -R9 ;  /* 0x000000010e0ed824 */ /* 0x000fe200078e0a09 */
[----:B------:R-:W-:Y:S01]  /*23a40*/  LEA.HI.X.SX32 R17, R26, R5, 0x1, P6 ;  /* 0x000000051a117211 */ /* 0x000fe200030f0eff */
[----:B------:R-:W-:Y:S01]  /*23a50*/  @!P2 IMAD.MOV R24, RZ, RZ, -R24 ;  /* 0x000000ffff18a224 */ /* 0x000fe200078e0a18 */
[----:B------:R-:W-:Y:S01]  /*23a60*/  IADD3 R27, P2, PT, R25, R8, RZ ;  /* 0x00000008191b7210 */ /* 0x000fe20007f5e0ff */
[----:B------:R-:W0:Y:S03]  /*23a70*/  LDCU UR4, c[0x0][0x3b0] ;  /* 0x00007600ff0477ac */ /* 0x000e260008000800 */
[----:B------:R-:W-:Y:S01]  /*23a80*/  SEL R26, R47, R24, !P1 ;  /* 0x000000182f1a7207 */ /* 0x000fe20004800000 */
[----:B------:R-:W-:Y:S01]  /*23a90*/  @P0 IMAD.MOV.U32 R24, RZ, RZ, R16 ;  /* 0x000000ffff180224 */ /* 0x000fe200078e0010 */
[----:B------:R-:W1:Y:S01]  /*23aa0*/  LDCU UR6, c[0x0][0x3b0] ;  /* 0x00007600ff0677ac */ /* 0x000e620008000800 */
[----:B---3--:R-:W-:-:S02]  /*23ab0*/  ISETP.GE.AND P5, PT, R0, RZ, PT ;  /* 0x000000ff0000720c */ /* 0x008fc40003fa6270 */
[----:B------:R-:W-:Y:S01]  /*23ac0*/  LEA.HI.X.SX32 R0, R25, R5, 0x1, P2 ;  /* 0x0000000519007211 */ /* 0x000fe200010f0eff */
[----:B------:R-:W-:Y:S01]  /*23ad0*/  @P0 IMAD.MOV.U32 R25, RZ, RZ, R17 ;  /* 0x000000ffff190224 */ /* 0x000fe200078e0011 */
[----:B----4-:R-:W-:-:S06]  /*23ae0*/  PRMT R2, RZ, 0x7610, R2 ;  /* 0x00007610ff027816 */ /* 0x010fcc0000000002 */
[----:B------:R3:W4:Y:S02]  /*23af0*/  @P0 LDG.E.U8 R2, desc[UR20][R24.64] ;  /* 0x0000001418020981 */ /* 0x000724000c1e1100 */
[----:B---3--:R-:W-:Y:S02]  /*23b00*/  @P0 IMAD.MOV.U32 R24, RZ, RZ, R27 ;  /* 0x000000ffff180224 */ /* 0x008fe400078e001b */
[----:B------:R-:W-:-:S05]  /*23b10*/  @P0 IMAD.MOV.U32 R25, RZ, RZ, R0 ;  /* 0x000000ffff190224 */ /* 0x000fca00078e0000 */
[----:B------:R3:W4:Y:S01]  /*23b20*/  @P0 LDG.E.U8 R15, desc[UR20][R24.64] ;  /* 0x00000014180f0981 */ /* 0x000722000c1e1100 */
[----:B------:R-:W-:Y:S01]  /*23b30*/  IMAD R26, R26, UR5, RZ ;  /* 0x000000051a1a7c24 */ /* 0x000fe2000f8e02ff */
[----:B------:R-:W-:Y:S01]  /*23b40*/  ISETP.GT.U32.AND P3, PT, R9, R6, PT ;  /* 0x000000060900720c */ /* 0x000fe20003f64070 */
[----:B------:R-:W0:Y:S01]  /*23b50*/  LDCU UR5, c[0x0][0x3b0] ;  /* 0x00007600ff0577ac */ /* 0x000e220008000800 */
[----:B--2---:R-:W-:Y:S04]  /*23b60*/  STL [R1+0x1700], R3 ;  /* 0x0017000301007387 */ /* 0x004fe80000100800 */
[----:B------:R-:W-:Y:S01]  /*23b70*/  STL [R1+0x568], R16 ;  /* 0x0005681001007387 */ /* 0x000fe20000100800 */
[----:B---3--:R-:W-:-:S03]  /*23b80*/  IMAD.MOV.U32 R24, RZ, RZ, R14 ;  /* 0x000000ffff187224 */ /* 0x008fc600078e000e */
[----:B------:R-:W-:Y:S01]  /*23b90*/  STL [R1+0x598], R27 ;  /* 0x0005981b01007387 */ /* 0x000fe20000100800 */
[----:B------:R-:W-:-:S03]  /*23ba0*/  @!P5 IMAD.MOV R24, RZ, RZ, -R24 ;  /* 0x000000ffff18d224 */ /* 0x000fc600078e0a18 */
[----:B------:R2:W-:Y:S01]  /*23bb0*/  STL [R1+0x564], R17 ;  /* 0x0005641101007387 */ /* 0x0005e20000100800 */
[----:B------:R-:W-:Y:S02]  /*23bc0*/  IADD3 R14, P5, PT, R26, R8, RZ ;  /* 0x000000081a0e7210 */ /* 0x000fe40007fbe0ff */
[----:B------:R-:W-:Y:S01]  /*23bd0*/  ISETP.GE.AND P6, PT, R12, RZ, PT ;  /* 0x000000ff0c00720c */ /* 0x000fe20003fc6270 */
[----:B--2---:R-:W2:Y:S04]  /*23be0*/  LDL.LU R17, [R1+0x1748] ;  /* 0x0017480001117983 */ /* 0x004ea80000300800 */
[----:B------:R-:W3:Y:S04]  /*23bf0*/  LDL.LU R16, [R1+0x1744] ;  /* 0x0017440001107983 */ /* 0x000ee80000300800 */
[----:B------:R0:W-:Y:S01]  /*23c00*/  STL [R1+0x594], R0 ;  /* 0x0005940001007387 */ /* 0x0001e20000100800 */
[----:B------:R-:W-:Y:S01]  /*23c10*/  @!P3 IMAD.IADD R6, R6, 0x1, -R9 ;  /* 0x000000010606b824 */ /* 0x000fe200078e0a09 */
[----:B------:R-:W-:-:S03]  /*23c20*/  SEL R25, R47, R24, !P1 ;  /* 0x000000182f197207 */ /* 0x000fc60004800000 */
[----:B------:R-:W-:Y:S01]  /*23c30*/  IMAD.MOV.U32 R24, RZ, RZ, R6 ;  /* 0x000000ffff187224 */ /* 0x000fe200078e0006 */
[----:B----4-:R-:W-:Y:S04]  /*23c40*/  STL [R1+0x1704], R2 ;  /* 0x0017040201007387 */ /* 0x010fe80000100800 */
[----:B0-----:R-:W4:Y:S04]  /*23c50*/  LDL.LU R0, [R1+0x1740] ;  /* 0x0017400001007983 */ /* 0x001f280000300800 */
[----:B------:R-:W2:Y:S04]  /*23c60*/  LDL.LU R12, [R1+0x5e4] ;  /* 0x0005e400010c7983 */ /* 0x000ea80000300800 */
[----:B------:R-:W-:Y:S04]  /*23c70*/  STL [R1+0x5a0], R14 ;  /* 0x0005a00e01007387 */ /* 0x000fe80000100800 */
[----:B------:R0:W-:Y:S04]  /*23c80*/  STL [R1+0x24], R15 ;  /* 0x0000240f01007387 */ /* 0x0001e80000100800 */
[----:B------:R-:W2:Y:S01]  /*23c90*/  LDL.LU R6, [R1+0x173c] ;  /* 0x00173c0001067983 */ /* 0x000ea20000300800 */
[----:B0-----:R-:W-:Y:S01]  /*23ca0*/  LEA.HI.X.SX32 R15, R26, R5, 0x1, P5 ;  /* 0x000000051a0f7211 */ /* 0x001fe200028f0eff */
[----:B------:R-:W-:-:S04]  /*23cb0*/  @P0 IMAD.MOV.U32 R26, RZ, RZ, R14 ;  /* 0x000000ffff1a0224 */ /* 0x000fc800078e000e */
[----:B------:R-:W-:Y:S01]  /*23cc0*/  @P0 IMAD.MOV.U32 R27, RZ, RZ, R15 ;  /* 0x000000ffff1b0224 */ /* 0x000fe200078e000f */
[----:B------:R0:W-:Y:S04]  /*23cd0*/  STL [R1+0x59c], R15 ;  /* 0x00059c0f01007387 */ /* 0x0001e80000100800 */
[----:B------:R1:W2:Y:S04]  /*23ce0*/  @P0 LDG.E.U8 R4, desc[UR20][R26.64] ;  /* 0x000000141a040981 */ /* 0x0002a8000c1e1100 */
[----:B0-----:R-:W3:Y:S04]  /*23cf0*/  LDL.LU R15, [R1+0x620] ;  /* 0x00062000010f7983 */ /* 0x001ee80000300800 */
[----:B------:R-:W3:Y:S01]  /*23d00*/  LDL R27, [R1+0x1494] ;  /* 0x00149400011b7983 */ /* 0x000ee20000100800 */
[----:B------:R-:W-:-:S02]  /*23d10*/  @!P6 IMAD.MOV R24, RZ, RZ, -R24 ;  /* 0x000000ffff18e224 */ /* 0x000fc400078e0a18 */
[----:B------:R-:W-:Y:S01]  /*23d20*/  IMAD R25, R25, UR7, RZ ;  /* 0x0000000719197c24 */ /* 0x000fe2000f8e02ff */
[----:B------:R-:W-:Y:S01]  /*23d30*/  ISETP.GT.U32.AND P3, PT, R9, R13, PT ;  /* 0x0000000d0900720c */ /* 0x000fe20003f64070 */
[----:B------:R-:W0:Y:S01]  /*23d40*/  LDCU UR7, c[0x0][0x3b0] ;  /* 0x00007600ff0777ac */ /* 0x000e220008000800 */
[----:B------:R-:W-:Y:S02]  /*23d50*/  SEL R24, R47, R24, !P1 ;  /* 0x000000182f187207 */ /* 0x000fe40004800000 */
[----:B------:R-:W-:-:S03]  /*23d60*/  IADD3 R14, P6, PT, R25, R8, RZ ;  /* 0x00000008190e7210 */ /* 0x000fc60007fde0ff */
[----:B-1----:R-:W-:Y:S01]  /*23d70*/  IMAD R26, R24, UR4, RZ ;  /* 0x00000004181a7c24 */ /* 0x002fe2000f8e02ff */
[----:B------:R-:W-:Y:S01]  /*23d80*/  LEA.HI.X.SX32 R25, R25, R5, 0x1, P6 ;  /* 0x0000000519197211 */ /* 0x000fe200030f0eff */
[----:B------:R-:W-:Y:S01]  /*23d90*/  @P0 IMAD.MOV.U32 R24, RZ, RZ, R14 ;  /* 0x000000ffff180224 */ /* 0x000fe200078e000e */
[----:B------:R-:W-:Y:S01]  /*23da0*/  ISETP.GT.U32.AND P2, PT, R9, R11, PT ;  /* 0x0000000b0900720c */ /* 0x000fe20003f44070 */
[----:B------:R-:W1:Y:S02]  /*23db0*/  LDCU UR4, c[0x0][0x3b0] ;  /* 0x00007600ff0477ac */ /* 0x000e640008000800 */
[----:B------:R-:W-:Y:S01]  /*23dc0*/  @!P3 IMAD.IADD R13, R13, 0x1, -R9 ;  /* 0x000000010d0db824 */ /* 0x000fe200078e0a09 */
[----:B----4-:R-:W-:-:S06]  /*23dd0*/  PRMT R0, RZ, 0x7610, R0 ;  /* 0x00007610ff007816 */ /* 0x010fcc0000000000 */
[----:B------:R4:W4:Y:S04]  /*23de0*/  @P0 LDG.E.U8 R0, desc[UR20][R24.64] ;  /* 0x0000001418000981 */ /* 0x000928000c1e1100 */
[----:B--2---:R2:W-:Y:S04]  /*23df0*/  STL [R1+0x1708], R4 ;  /* 0x0017080401007387 */ /* 0x0045e80000100800 */
[----:B--2---:R-:W2:Y:S01]  /*23e00*/  LDL.LU R4, [R1+0x5e8] ;  /* 0x0005e80001047983 */ /* 0x004ea20000300800 */
[----:B---3--:R-:W-:-:S03]  /*23e10*/  ISETP.GE.AND P3, PT, R27, RZ, PT ;  /* 0x000000ff1b00720c */ /* 0x008fc60003f66270 */
[----:B------:R-:W3:Y:S04]  /*23e20*/  LDL R27, [R1+0x14b8] ;  /* 0x0014b800011b7983 */ /* 0x000ee80000100800 */
[----:B------:R-:W-:Y:S04]  /*23e30*/  STL [R1+0x5a8], R14 ;  /* 0x0005a80e01007387 */ /* 0x000fe80000100800 */
[----:B------:R0:W-:Y:S04]  /*23e40*/  STL [R1+0x5a4], R25 ;  /* 0x0005a41901007387 */ /* 0x0001e80000100800 */
[----:B0-----:R-:W2:Y:S01]  /*23e50*/  LDL R25, [R1+0x149c] ;  /* 0x00149c0001197983 */ /* 0x001ea20000100800 */
[----:B------:R-:W-:-:S05]  /*23e60*/  @!P2 IMAD.IADD R11, R11, 0x1, -R9 ;  /* 0x000000010b0ba824 */ /* 0x000fca00078e0a09 */
[----:B------:R-:W-:-:S13]  /*23e70*/  ISETP.GT.U32.AND P2, PT, R9, R11, PT ;  /* 0x0000000b0900720c */ /* 0x000fda0003f44070 */
[----:B------:R-:W-:-:S04]  /*23e80*/  @!P2 IMAD.IADD R11, R11, 0x1, -R9 ;  /* 0x000000010b0ba824 */ /* 0x000fc800078e0a09 */
[----:B----4-:R-:W-:-:S04]  /*23e90*/  IMAD.MOV.U32 R24, RZ, RZ, R11 ;  /* 0x000000ffff187224 */ /* 0x010fc800078e000b */
[----:B------:R-:W-:Y:S01]  /*23ea0*/  @!P3 IMAD.MOV R24, RZ, RZ, -R24 ;  /* 0x000000ffff18b224 */ /* 0x000fe200078e0a18 */
[----:B------:R-:W-:Y:S01]  /*23eb0*/  PRMT R2, RZ, 0x7610, R2 ;  /* 0x00007610ff027816 */ /* 0x000fe20000000002 */
[----:B------:R0:W-:Y:S04]  /*23ec0*/  STL [R1+0x170c], R0 ;  /* 0x00170c0001007387 */ /* 0x0001e80000100800 */
[----:B------:R-:W4:Y:S01]  /*23ed0*/  LDL R11, [R1+0x14c0] ;  /* 0x0014c000010b7983 */ /* 0x000f220000100800 */
[----:B0-----:R-:W-:-:S04]  /*23ee0*/  IADD3 R0, P2, PT, R26, R8, RZ ;  /* 0x000000081a007210 */ /* 0x001fc80007f5e0ff */
[----:B------:R-:W-:Y:S02]  /*23ef0*/  LEA.HI.X.SX32 R14, R26, R5, 0x1, P2 ;  /* 0x000000051a0e7211 */ /* 0x000fe400010f0eff */
[----:B------:R-:W-:Y:S01]  /*23f00*/  SEL R26, R47, R24, !P1 ;  /* 0x000000182f1a7207 */ /* 0x000fe20004800000 */
[----:B------:R-:W-:Y:S01]  /*23f10*/  @P0 IMAD.MOV.U32 R24, RZ, RZ, R0 ;  /* 0x000000ffff180224 */ /* 0x000fe200078e0000 */
[----:B--2---:R-:W-:Y:S01]  /*23f20*/  ISETP.GE.AND P2, PT, R25, RZ, PT ;  /* 0x000000ff1900720c */ /* 0x004fe20003f46270 */
[----:B------:R-:W-:-:S05]  /*23f30*/  @P0 IMAD.MOV.U32 R25, RZ, RZ, R14 ;  /* 0x000000ffff190224 */ /* 0x000fca00078e000e */
[----:B------:R-:W2:Y:S04]  /*23f40*/  @P0 LDG.E.U8 R2, desc[UR20][R24.64] ;  /* 0x0000001418020981 */ /* 0x000ea8000c1e1100 */
[----:B------:R-:W-:Y:S04]  /*23f50*/  STL [R1+0x5d8], R0 ;  /* 0x0005d80001007387 */ /* 0x000fe80000100800 */
[----:B------:R0:W-:Y:S04]  /*23f60*/  STL [R1+0x5d4], R14 ;  /* 0x0005d40e01007387 */ /* 0x0001e80000100800 */
[----:B0-----:R-:W3:Y:S04]  /*23f70*/  LDL R14, [R1+0x14c8] ;  /* 0x0014c800010e7983 */ /* 0x001ee80000100800 */
[----:B------:R-:W3:Y:S01]  /*23f80*/  LDL.LU R0, [R1+0x654] ;  /* 0x0006540001007983 */ /* 0x000ee20000300800 */
[----:B------:R-:W-:-:S03]  /*23f90*/  ISETP.GT.U32.AND P5, PT, R9, R4, PT ;  /* 0x000000040900720c */ /* 0x000fc60003fa4070 */
[----:B--2---:R0:W-:Y:S04]  /*23fa0*/  STL [R1+0x1710], R2 ;  /* 0x0017100201007387 */ /* 0x0041e80000100800 */
[----:B0-----:R-:W2:Y:S06]  /*23fb0*/  LDL.LU R2, [R1+0x61c] ;  /* 0x00061c0001027983 */ /* 0x001eac0000300800 */
[----:B------:R-:W-:Y:S01]  /*23fc0*/  @!P5 IMAD.IADD R4, R4, 0x1, -R9 ;  /* 0x000000010404d824 */ /* 0x000fe200078e0a09 */
[----:B------:R-:W-:-:S02]  /*23fd0*/  ISETP.GT.U32.AND P5, PT, R9, R13, PT ;  /* 0x0000000d0900720c */ /* 0x000fc40003fa4070 */
[C---:B------:R-:W-:Y:S02]  /*23fe0*/  ISETP.GT.U32.AND P3, PT, R9.reuse, R12, PT ;  /* 0x0000000c0900720c */ /* 0x040fe40003f64070 */
[----:B------:R-:W-:Y:S01]  /*23ff0*/  ISETP.GT.U32.AND P6, PT, R9, R4, PT ;  /* 0x000000040900720c */ /* 0x000fe20003fc4070 */
[----:B------:R-:W-:Y:S01]  /*24000*/  IMAD R26, R26, UR5, RZ ;  /* 0x000000051a1a7c24 */ /* 0x000fe2000f8e02ff */
[----:B------:R-:W0:Y:S01]  /*24010*/  LDCU UR5, c[0x0][0x3b0] ;  /* 0x00007600ff0577ac */ /* 0x000e220008000800 */
[----:B------:R-:W-:-:S06]  /*24020*/  IMAD.MOV.U32 R25, RZ, RZ, R13 ;  /* 0x000000ffff197224 */ /* 0x000fcc00078e000d */
[--C-:B------:R-:W-:Y:S02]  /*24030*/  @!P5 IMAD.IADD R25, R25, 0x1, -R9.reuse ;  /* 0x000000011919d824 */ /* 0x100fe400078e0a09 */
[--C-:B------:R-:W-:Y:S02]  /*24040*/  @!P3 IMAD.IADD R12, R12, 0x1, -R9.reuse ;  /* 0x000000010c0cb824 */ /* 0x100fe400078e0a09 */
[----:B------:R-:W-:Y:S01]  /*24050*/  @!P6 IMAD.IADD R4, R4, 0x1, -R9 ;  /* 0x000000010404e824 */ /* 0x000fe200078e0a09 */
[C---:B------:R-:W-:Y:S02]  /*24060*/  IADD3 R13, P6, PT, R26.reuse, R8, RZ ;  /* 0x000000081a0d7210 */ /* 0x040fe40007fde0ff */
[----:B---3--:R-:W-:Y:S01]  /*24070*/  ISETP.GE.AND P3, PT, R27, RZ, PT ;  /* 0x000000ff1b00720c */ /* 0x008fe20003f66270 */
[----:B------:R-:W-:Y:S01]  /*24080*/  @!P2 IMAD.MOV R25, RZ, RZ, -R25 ;  /* 0x000000ffff19a224 */ /* 0x000fe200078e0a19 */
[----:B------:R-:W-:Y:S02]  /*24090*/  LEA.HI.X.SX32 R24, R26, R5, 0x1, P6 ;  /* 0x000000051a187211 */ /* 0x000fe400030f0eff */
[----:B------:R-:W-:Y:S01]  /*240a0*/  ISETP.GT.U32.AND P2, PT, R9, R12, PT ;  /* 0x0000000c0900720c */ /* 0x000fe20003f44070 */
[----:B------:R3:W-:Y:S01]  /*240b0*/  STL [R1+0x5e0], R13 ;  /* 0x0005e00d01007387 */ /* 0x0007e20000100800 */
[----:B------:R-:W-:Y:S01]  /*240c0*/  @P0 IMAD.MOV.U32 R26, RZ, RZ, R13 ;  /* 0x000000ffff1a0224 */ /* 0x000fe200078e000d */
[----:B------:R-:W-:Y:S01]  /*240d0*/  SEL R25, R47, R25, !P1 ;  /* 0x000000192f197207 */ /* 0x000fe20004800000 */
[----:B------:R-:W-:Y:S01]  /*240e0*/  @P0 IMAD.MOV.U32 R27, RZ, RZ, R24 ;  /* 0x000000ffff1b0224 */ /* 0x000fe200078e0018 */
[----:B------:R0:W-:Y:S04]  /*240f0*/  STL [R1+0x5dc], R24 ;  /* 0x0005dc1801007387 */ /* 0x0001e80000100800 */
[----:B------:R1:W2:Y:S04]  /*24100*/  @P0 LDG.E.U8 R7, desc[UR20][R26.64] ;  /* 0x000000141a070981 */ /* 0x0002a8000c1e1100 */
[----:B------:R-:W-:Y:S01]  /*24110*/  @!P2 IMAD.IADD R12, R12, 0x1, -R9 ;  /* 0x000000010c0ca824 */ /* 0x000fe200078e0a09 */
[----:B---3--:R-:W3:Y:S01]  /*24120*/  LDL.LU R13, [R1+0x65c] ;  /* 0x00065c00010d7983 */ /* 0x008ee20000300800 */
[----:B0-----:R-:W-:-:S04]  /*24130*/  IMAD.MOV.U32 R24, RZ, RZ, R4 ;  /* 0x000000ffff187224 */ /* 0x001fc800078e0004 */
[----:B------:R-:W-:Y:S02]  /*24140*/  @!P3 IMAD.MOV R24, RZ, RZ, -R24 ;  /* 0x000000ffff18b224 */ /* 0x000fe400078e0a18 */
[----:B-1----:R-:W-:Y:S01]  /*24150*/  IMAD R26, R25, UR4, RZ ;  /* 0x00000004191a7c24 */ /* 0x002fe2000f8e02ff */
[----:B----4-:R-:W-:Y:S02]  /*24160*/  ISETP.GE.AND P3, PT, R11, RZ, PT ;  /* 0x000000ff0b00720c */ /* 0x010fe40003f66270 */
[----:B------:R-:W-:Y:S01]  /*24170*/  SEL R24, R47, R24, !P1 ;  /* 0x000000182f187207 */ /* 0x000fe20004800000 */
[----:B------:R-:W-:Y:S01]  /*24180*/  IMAD.MOV.U32 R25, RZ, RZ, R12 ;  /* 0x000000ffff197224 */ /* 0x000fe200078e000c */
[----:B------:R-:W4:Y:S01]  /*24190*/  LDL R11, [R1+0x14d0] ;  /* 0x0014d000010b7983 */ /* 0x000f220000100800 */
[----:B------:R-:W-:Y:S01]  /*241a0*/  PRMT R6, RZ, 0x7610, R6 ;  /* 0x00007610ff067816 */ /* 0x000fe20000000006 */
[----:B------:R-:W0:Y:S01]  /*241b0*/  LDCU UR4, c[0x0][0x3b0] ;  /* 0x00007600ff0477ac */ /* 0x000e220008000800 */
[----:B------:R-:W-:Y:S01]  /*241c0*/  IMAD R24, R24, UR5, RZ ;  /* 0x0000000518187c24 */ /* 0x000fe2000f8e02ff */
[----:B------:R-:W-:-:S02]  /*241d0*/  ISETP.GE.AND P2, PT, R14, RZ, PT ;  /* 0x000000ff0e00720c */ /* 0x000fc40003f46270 */
[----:B------:R-:W-:Y:S01]  /*241e0*/  PRMT R3, RZ, 0x7610, R3 ;  /* 0x00007610ff037816 */ /* 0x000fe20000000003 */
[----:B------:R-:W1:Y:S01]  /*241f0*/  LDCU UR5, c[0x0][0x3b0] ;  /* 0x00007600ff0577ac */ /* 0x000e620008000800 */
[----:B--2---:R-:W-:-:S13]  /*24200*/  ISETP.GT.U32.AND P6, PT, R9, R2, PT ;  /* 0x000000020900720c */ /* 0x004fda0003fc4070 */
[----:B------:R-:W-:Y:S01]  /*24210*/  @!P6 IMAD.IADD R2, R2, 0x1, -R9 ;  /* 0x000000010202e824 */ /* 0x000fe200078e0a09 */
[----:B------:R-:W-:-:S04]  /*24220*/  IADD3 R4, P6, PT, R26, R8, RZ ;  /* 0x000000081a047210 */ /* 0x000fc80007fde0ff */
[----:B------:R-:W-:Y:S01]  /*24230*/  LEA.HI.X.SX32 R12, R26, R5, 0x1, P6 ;  /* 0x000000051a0c7211 */ /* 0x000fe200030f0eff */
[----:B------:R-:W-:Y:S01]  /*24240*/  @P0 IMAD.MOV.U32 R26, RZ, RZ, R4 ;  /* 0x000000ffff1a0224 */ /* 0x000fe200078e0004 */
[----:B------:R-:W-:-:S03]  /*24250*/  IADD3 R14, P6, PT, R24, R8, RZ ;  /* 0x00000008180e7210 */ /* 0x000fc60007fde0ff */
[----:B------:R-:W-:-:S05]  /*24260*/  @P0 IMAD.MOV.U32 R27, RZ, RZ, R12 ;  /* 0x000000ffff1b0224 */ /* 0x000fca00078e000c */
[----:B------:R2:W4:Y:S02]  /*24270*/  @P0 LDG.E.U8 R6, desc[UR20][R26.64] ;  /* 0x000000141a060981 */ /* 0x000524000c1e1100 */
[----:B--2---:R-:W-:Y:S01]  /*24280*/  LEA.HI.X.SX32 R27, R24, R5, 0x1, P6 ;  /* 0x00000005181b7211 */ /* 0x004fe200030f0eff */
[----:B------:R-:W-:-:S05]  /*24290*/  @P0 IMAD.MOV.U32 R26, RZ, RZ, R14 ;  /* 0x000000ffff1a0224 */ /* 0x000fca00078e000e */
[----:B------:R2:W4:Y:S01]  /*242a0*/  @P0 LDG.E.U8 R3, desc[UR20][R26.64] ;  /* 0x000000141a030981 */ /* 0x000522000c1e1100 */
[----:B------:R-:W-:-:S13]  /*242b0*/  ISETP.GT.U32.AND P5, PT, R9, R15, PT ;  /* 0x0000000f0900720c */ /* 0x000fda0003fa4070 */
[----:B------:R-:W-:-:S05]  /*242c0*/  @!P5 IMAD.IADD R15, R15, 0x1, -R9 ;  /* 0x000000010f0fd824 */ /* 0x000fca00078e0a09 */
[C---:B------:R-:W-:Y:S01]  /*242d0*/  ISETP.GT.U32.AND P5, PT, R9.reuse, R15, PT ;  /* 0x0000000f0900720c */ /* 0x040fe20003fa4070 */
[----:B------:R-:W-:Y:S01]  /*242e0*/  @!P3 IMAD.MOV R25, RZ, RZ, -R25 ;  /* 0x000000ffff19b224 */ /* 0x000fe200078e0a19 */
[C---:B------:R-:W-:Y:S02]  /*242f0*/  ISETP.GT.U32.AND P3, PT, R9.reuse, R2, PT ;  /* 0x000000020900720c */ /* 0x040fe40003f64070 */
[----:B---3--:R-:W-:-:S09]  /*24300*/  ISETP.GT.U32.AND P6, PT, R9, R13, PT ;  /* 0x0000000d0900720c */ /* 0x008fd20003fc4070 */
[----:B------:R-:W-:-:S04]  /*24310*/  @!P5 IMAD.IADD R15, R15, 0x1, -R9 ;  /* 0x000000010f0fd824 */ /* 0x000fc800078e0a09 */
[----:B------:R-:W-:Y:S01]  /*24320*/  IMAD.MOV.U32 R24, RZ, RZ, R15 ;  /* 0x000000ffff187224 */ /* 0x000fe200078e000f */
[----:B--2---:R-:W-:-:S03]  /*24330*/  SEL R26, R47, R25, !P1 ;  /* 0x000000192f1a7207 */ /* 0x004fc60004800000 */
[----:B------:R-:W-:Y:S01]  /*24340*/  @!P2 IMAD.MOV R24, RZ, RZ, -R24 ;  /* 0x000000ffff18a224 */ /* 0x000fe200078e0a18 */
[----:B----4-:R-:W-:Y:S01]  /*24350*/  ISETP.GE.AND P2, PT, R11, RZ, PT ;  /* 0x000000ff0b00720c */ /* 0x010fe20003f46270 */
[----:B------:R2:W-:Y:S01]  /*24360*/  STL [R1+0x5e8], R4 ;  /* 0x0005e80401007387 */ /* 0x0005e20000100800 */
[--C-:B------:R-:W-:Y:S02]  /*24370*/  @!P3 IMAD.IADD R2, R2, 0x1, -R9.reuse ;  /* 0x000000010202b824 */ /* 0x100fe400078e0a09 */
[----:B------:R-:W-:Y:S01]  /*24380*/  SEL R25, R47, R24, !P1 ;  /* 0x000000182f197207 */ /* 0x000fe20004800000 */
[----:B------:R3:W-:Y:S01]  /*24390*/  STL [R1+0x5e4], R12 ;  /* 0x0005e40c01007387 */ /* 0x0007e20000100800 */
[----:B------:R-:W-:Y:S02]  /*243a0*/  IMAD R26, R26, UR6, RZ ;  /* 0x000000061a1a7c24 */ /* 0x000fe4000f8e02ff */
[----:B------:R-:W-:Y:S01]  /*243b0*/  @!P6 IMAD.IADD R13, R13, 0x1, -R9 ;  /* 0x000000010d0de824 */ /* 0x000fe200078e0a09 */
[----:B------:R-:W-:Y:S01]  /*243c0*/  PRMT R93, RZ, 0x7610, R93 ;  /* 0x00007610ff5d7816 */ /* 0x000fe2000000005d */
[----:B------:R-:W-:Y:S01]  /*243d0*/  IMAD.MOV.U32 R24, RZ, RZ, R2 ;  /* 0x000000ffff187224 */ /* 0x000fe200078e0002 */
[----:B--2---:R-:W2:Y:S01]  /*243e0*/  LDL R4, [R1+0x14d8] ;  /* 0x0014d80001047983 */ /* 0x004ea20000100800 */
[----:B0-----:R-:W-:Y:S01]  /*243f0*/  IMAD R25, R25, UR4, RZ ;  /* 0x0000000419197c24 */ /* 0x001fe2000f8e02ff */
[----:B------:R-:W-:Y:S01]  /*24400*/  ISETP.GT.U32.AND P5, PT, R9, R0, PT ;  /* 0x000000000900720c */ /* 0x000fe20003fa4070 */
[----:B------:R-:W-:Y:S01]  /*24410*/  @!P2 IMAD.MOV R24, RZ, RZ, -R24 ;  /* 0x000000ffff18a224 */ /* 0x000fe200078e0a18 */
[----:B---3--:R-:W3:Y:S01]  /*24420*/  LDL.LU R12, [R1+0x664] ;  /* 0x00066400010c7983 */ /* 0x008ee20000300800 */
[----:B------:R-:W-:Y:S01]  /*24430*/  PRMT R92, RZ, 0x7610, R92 ;  /* 0x00007610ff5c7816 */ /* 0x000fe2000000005c */
[----:B------:R-:W0:Y:S02]  /*24440*/  LDCU UR4, c[0x0][0x3b0] ;  /* 0x00007600ff0477ac */ /* 0x000e240008000800 */
[----:B------:R-:W-:Y:S01]  /*24450*/  STL [R1+0x618], R14 ;  /* 0x0006180e01007387 */ /* 0x000fe20000100800 */
[----:B------:R-:W-:Y:S01]  /*24460*/  PRMT R91, RZ, 0x7610, R91 ;  /* 0x00007610ff5b7816 */ /* 0x000fe2000000005b */
[----:B------:R-:W4:Y:S02]  /*24470*/  LDCU UR6, c[0x0][0x3b0] ;  /* 0x00007600ff0677ac */ /* 0x000f240008000800 */
[----:B------:R0:W-:Y:S04]  /*24480*/  STL.64 [R1+0x1718], R6 ;  /* 0x0017180601007387 */ /* 0x0001e80000100a00 */
[----:B------:R1:W-:Y:S04]  /*24490*/  STL [R1+0x614], R27 ;  /* 0x0006141b01007387 */ /* 0x0003e80000100800 */
[----:B------:R-:W3:Y:S01]  /*244a0*/  LDL.LU R15, [R1+0x1738] ;  /* 0x00173800010f7983 */ /* 0x000ee20000300800 */
[----:B0-----:R-:W-:-:S03]  /*244b0*/  IADD3 R7, P6, PT, R26, R8, RZ ;  /* 0x000000081a077210 */ /* 0x001fc60007fde0ff */
[----:B------:R-:W3:Y:S01]  /*244c0*/  LDL.LU R14, [R1+0x1734] ;  /* 0x00173400010e7983 */ /* 0x000ee20000300800 */
[----:B-1----:R-:W-:-:S03]  /*244d0*/  LEA.HI.X.SX32 R27, R26, R5, 0x1, P6 ;  /* 0x000000051a1b7211 */ /* 0x002fc600030f0eff */
[----:B------:R0:W-:Y:S01]  /*244e0*/  STL [R1+0x1720], R3 ;  /* 0x0017200301007387 */ /* 0x0001e20000100800 */
[----:B------:R-:W-:Y:S01]  /*244f0*/  SEL R26, R47, R24, !P1 ;  /* 0x000000182f1a7207 */ /* 0x000fe20004800000 */
[----:B------:R-:W-:Y:S02]  /*24500*/  @P0 IMAD.MOV.U32 R24, RZ, RZ, R7 ;  /* 0x000000ffff180224 */ /* 0x000fe400078e0007 */
[----:B------:R-:W-:Y:S01]  /*24510*/  @!P5 IMAD.IADD R0, R0, 0x1, -R9 ;  /* 0x000000010000d824 */ /* 0x000fe200078e0a09 */
[----:B------:R-:W3:Y:S01]  /*24520*/  LDL R11, [R1+0x14e0] ;  /* 0x0014e000010b7983 */ /* 0x000ee20000100800 */
[----:B0-----:R-:W-:-:S03]  /*24530*/  IADD3 R3, P2, PT, R25, R8, RZ ;  /* 0x0000000819037210 */ /* 0x001fc60007f5e0ff */
[----:B------:R-:W3:Y:S01]  /*24540*/  LDL.LU R2, [R1+0x6a0] ;  /* 0x0006a00001027983 */ /* 0x000ee20000300800 */
[----:B------:R-:W-:Y:S01]  /*24550*/  LEA.HI.X.SX32 R6, R25, R5, 0x1, P2 ;  /* 0x0000000519067211 */ /* 0x000fe200010f0eff */
[----:B------:R-:W-:-:S05]  /*24560*/  @P0 IMAD.MOV.U32 R25, RZ, RZ, R27 ;  /* 0x000000ffff190224 */ /* 0x000fca00078e001b */
[----:B------:R-:W3:Y:S01]  /*24570*/  @P0 LDG.E.U8 R93, desc[UR20][R24.64] ;  /* 0x00000014185d0981 */ /* 0x000ee2000c1e1100 */
[----:B------:R-:W-:-:S03]  /*24580*/  ISETP.GT.U32.AND P5, PT, R9, R0, PT ;  /* 0x000000000900720c */ /* 0x000fc60003fa4070 */
[----:B------:R-:W-:Y:S04]  /*24590*/  STL [R1+0x620], R7 ;  /* 0x0006200701007387 */ /* 0x000fe80000100800 */
[----:B------:R-:W-:Y:S06]  /*245a0*/  STL [R1+0x628], R3 ;  /* 0x0006280301007387 */ /* 0x000fec0000100800 */
[----:B------:R-:W-:Y:S01]  /*245b0*/  @!P5 IMAD.IADD R0, R0, 0x1, -R9 ;  /* 0x000000010000d824 */ /* 0x000fe200078e0a09 */
[----:B--2---:R-:W-:-:S02]  /*245c0*/  ISETP.GE.AND P5, PT, R4, RZ, PT ;  /* 0x000000ff0400720c */ /* 0x004fc40003fa6270 */
[----:B------:R-:W2:Y:S04]  /*245d0*/  LDL R4, [R1+0x14fc] ;  /* 0x0014fc0001047983 */ /* 0x000ea80000100800 */
[----:B------:R-:W-:Y:S04]  /*245e0*/  STL [R1+0x61c], R27 ;  /* 0x00061c1b01007387 */ /* 0x000fe80000100800 */
[----:B------:R-:W-:Y:S04]  /*245f0*/  STL [R1+0x624], R6 ;  /* 0x0006240601007387 */ /* 0x000fe80000100800 */
[----:B---3--:R0:W-:Y:S04]  /*24600*/  STL [R1+0x1724], R93 ;  /* 0x0017245d01007387 */ /* 0x0081e80000100800 */
[----:B0-----:R-:W3:Y:S01]  /*24610*/  LDL.LU R93, [R1+0x694] ;  /* 0x00069400015d7983 */ /* 0x001ee20000300800 */
[----:B------:R-:W-:-:S02]  /*24620*/  @P0 IMAD.MOV.U32 R24, RZ, RZ, R3 ;  /* 0x000000ffff180224 */ /* 0x000fc400078e0003 */
[----:B------:R-:W-:Y:S01]  /*24630*/  @P0 IMAD.MOV.U32 R25, RZ, RZ, R6 ;  /* 0x000000ffff190224 */ /* 0x000fe200078e0006 */
[C---:B------:R-:W-:Y:S01]  /*24640*/  ISETP.GT.U32.AND P3, PT, R9.reuse, R13, PT ;  /* 0x0000000d0900720c */ /* 0x040fe20003f64070 */
[----:B------:R-:W-:Y:S01]  /*24650*/  IMAD R26, R26, UR5, RZ ;  /* 0x000000051a1a7c24 */ /* 0x000fe2000f8e02ff */
[----:B------:R-:W-:Y:S01]  /*24660*/  ISETP.GT.U32.AND P2, PT, R9, R12, PT ;  /* 0x0000000c0900720c */ /* 0x000fe20003f44070 */
[----:B------:R-:W0:Y:S01]  /*24670*/  LDCU UR5, c[0x0][0x3b0] ;  /* 0x00007600ff0577ac */ /* 0x000e220008000800 */
[----:B------:R1:W2:Y:S01]  /*24680*/  @P0 LDG.E.U8 R92, desc[UR20][R24.64] ;  /* 0x00000014185c0981 */ /* 0x0002a2000c1e1100 */
[----:B------:R-:W-:-:S03]  /*24690*/  ISETP.GE.AND P6, PT, R11, RZ, PT ;  /* 0x000000ff0b00720c */ /* 0x000fc60003fc6270 */
[----:B------:R-:W2:Y:S01]  /*246a0*/  LDL.LU R11, [R1+0x69c] ;  /* 0x00069c00010b7983 */ /* 0x000ea20000300800 */
[----:B-1----:R-:W-:-:S04]  /*246b0*/  IMAD.MOV.U32 R24, RZ, RZ, R0 ;  /* 0x000000ffff187224 */ /* 0x002fc800078e0000 */
[----:B------:R-:W-:Y:S01]  /*246c0*/  @!P5 IMAD.MOV R24, RZ, RZ, -R24 ;  /* 0x000000ffff18d224 */ /* 0x000fe200078e0a18 */
[----:B------:R-:W-:Y:S01]  /*246d0*/  IADD3 R0, P5, PT, R26, R8, RZ ;  /* 0x000000081a007210 */ /* 0x000fe20007fbe0ff */
[----:B------:R-:W-:-:S03]  /*246e0*/  @!P3 IMAD.IADD R13, R13, 0x1, -R9 ;  /* 0x000000010d0db824 */ /* 0x000fc600078e0a09 */
[----:B------:R-:W-:Y:S01]  /*246f0*/  LEA.HI.X.SX32 R3, R26, R5, 0x1, P5 ;  /* 0x000000051a037211 */ /* 0x000fe200028f0eff */
[----:B------:R1:W-:Y:S01]  /*24700*/  STL [R1+0x658], R0 ;  /* 0x0006580001007387 */ /* 0x0003e20000100800 */
[----:B------:R-:W-:Y:S01]  /*24710*/  SEL R25, R47, R24, !P1 ;  /* 0x000000182f197207 */ /* 0x000fe20004800000 */
[----:B------:R-:W-:Y:S02]  /*24720*/  IMAD.MOV.U32 R24, RZ, RZ, R13 ;  /* 0x000000ffff187224 */ /* 0x000fe400078e000d */
[----:B------:R0:W-:Y:S01]  /*24730*/  STL [R1+0x654], R3 ;  /* 0x0006540301007387 */ /* 0x0001e20000100800 */
[----:B------:R-:W-:-:S03]  /*24740*/  @!P2 IMAD.IADD R12, R12, 0x1, -R9 ;  /* 0x000000010c0ca824 */ /* 0x000fc600078e0a09 */
[----:B------:R-:W4:Y:S01]  /*24750*/  LDL R13, [R1+0x1504] ;  /* 0x00150400010d7983 */ /* 0x000f220000100800 */
[----:B------:R-:W-:Y:S01]  /*24760*/  IMAD R25, R25, UR7, RZ ;  /* 0x0000000719197c24 */ /* 0x000fe2000f8e02ff */
[----:B------:R-:W-:Y:S01]  /*24770*/  ISETP.GT.U32.AND P2, PT, R9, R12, PT ;  /* 0x0000000c0900720c */ /* 0x000fe20003f44070 */
[----:B------:R-:W-:Y:S01]  /*24780*/  @!P6 IMAD.MOV R24, RZ, RZ, -R24 ;  /* 0x000000ffff18e224 */ /* 0x000fe200078e0a18 */
[----:B------:R-:W4:Y:S01]  /*24790*/  LDL.LU R6, [R1+0x6d8] ;  /* 0x0006d80001067983 */ /* 0x000f220000300800 */
[----:B------:R-:W-:Y:S01]  /*247a0*/  @P0 IMAD.MOV.U32 R26, RZ, RZ, R0 ;  /* 0x000000ffff1a0224 */ /* 0x000fe200078e0000 */
[----:B-1----:R-:W-:Y:S01]  /*247b0*/  IADD3 R0, P6, PT, R25, R8, RZ ;  /* 0x0000000819007210 */ /* 0x002fe20007fde0ff */
[----:B------:R-:W-:Y:S01]  /*247c0*/  @P0 IMAD.MOV.U32 R27, RZ, RZ, R3 ;  /* 0x000000ffff1b0224 */ /* 0x000fe200078e0003 */
[----:B------:R-:W4:Y:S01]  /*247d0*/  LDL R7, [R1+0x14f8] ;  /* 0x0014f80001077983 */ /* 0x000f220000100800 */
[----:B------:R-:W-:Y:S01]  /*247e0*/  SEL R24, R47, R24, !P1 ;  /* 0x000000182f187207 */ /* 0x000fe20004800000 */
[----:B------:R-:W1:Y:S01]  /*247f0*/  LDCU UR7, c[0x0][0x3b0] ;  /* 0x00007600ff0777ac */ /* 0x000e620008000800 */
[----:B0-----:R-:W-:Y:S01]  /*24800*/  LEA.HI.X.SX32 R3, R25, R5, 0x1, P6 ;  /* 0x0000000519037211 */ /* 0x001fe200030f0eff */
[----:B------:R0:W4:Y:S01]  /*24810*/  @P0 LDG.E.U8 R91, desc[UR20][R26.64] ;  /* 0x000000141a5b0981 */ /* 0x000122000c1e1100 */
[----:B------:R-:W-:-:S02]  /*24820*/  PRMT R90, RZ, 0x7610, R90 ;  /* 0x00007610ff5a7816 */ /* 0x000fc4000000005a */
[----:B------:R-:W-:Y:S02]  /*24830*/  @!P2 IMAD.IADD R12, R12, 0x1, -R9 ;  /* 0x000000010c0ca824 */ /* 0x000fe400078e0a09 */
[----:B------:R-:W-:Y:S02]  /*24840*/  @P0 IMAD.MOV.U32 R25, RZ, RZ, R3 ;  /* 0x000000ffff190224 */ /* 0x000fe400078e0003 */
[----:B0-----:R-:W-:Y:S01]  /*24850*/  IMAD R26, R24, UR4, RZ ;  /* 0x00000004181a7c24 */ /* 0x001fe2000f8e02ff */
[----:B------:R0:W-:Y:S01]  /*24860*/  STL [R1+0x660], R0 ;  /* 0x0006600001007387 */ /* 0x0001e20000100800 */
[----:B------:R-:W-:Y:S01]  /*24870*/  @P0 IMAD.MOV.U32 R24, RZ, RZ, R0 ;  /* 0x000000ffff180224 */ /* 0x000fe200078e0000 */
[----:B---3--:R-:W-:-:S04]  /*24880*/  ISETP.GT.U32.AND P3, PT, R9, R93, PT ;  /* 0x0000005d0900720c */ /* 0x008fc80003f64070 */
[----:B------:R3:W4:Y:S01]  /*24890*/  @P0 LDG.E.U8 R90, desc[UR20][R24.64] ;  /* 0x00000014185a0981 */ /* 0x000722000c1e1100 */
[----:B------:R-:W-:Y:S01]  /*248a0*/  ISETP.GT.U32.AND P5, PT, R9, R2, PT ;  /* 0x000000020900720c */ /* 0x000fe20003fa4070 */
[----:B------:R-:W0:Y:S07]  /*248b0*/  LDCU UR4, c[0x0][0x3b0] ;  /* 0x00007600ff0477ac */ /* 0x000e2e0008000800 */
[--C-:B------:R-:W-:Y:S01]  /*248c0*/  @!P3 IMAD.IADD R93, R93, 0x1, -R9.reuse ;  /* 0x000000015d5db824 */ /* 0x100fe200078e0a09 */
[----:B--2---:R-:W-:Y:S01]  /*248d0*/  ISETP.GE.AND P3, PT, R4, RZ, PT ;  /* 0x000000ff0400720c */ /* 0x004fe20003f66270 */
[----:B---3--:R-:W-:Y:S01]  /*248e0*/  IMAD.MOV.U32 R24, RZ, RZ, R12 ;  /* 0x000000ffff187224 */ /* 0x008fe200078e000c */
[----:B------:R-:W2:Y:S04]  /*248f0*/  LDL.LU R4, [R1+0x6d4] ;  /* 0x0006d40001047983 */ /* 0x000ea80000300800 */
[----:B------:R3:W-:Y:S04]  /*24900*/  STL [R1+0x65c], R3 ;  /* 0x00065c0301007387 */ /* 0x0007e80000100800 */
[----:B------:R-:W2:Y:S01]  /*24910*/  LDL R12, [R1+0x1518] ;  /* 0x00151800010c7983 */ /* 0x000ea20000100800 */
[----:B0-----:R-:W-:Y:S01]  /*24920*/  IADD3 R0, P2, PT, R26, R8, RZ ;  /* 0x000000081a007210 */ /* 0x001fe20007f5e0ff */
[----:B------:R-:W-:-:S02]  /*24930*/  @!P5 IMAD.IADD R2, R2, 0x1, -R9 ;  /* 0x000000010202d824 */ /* 0x000fc400078e0a09 */
[----:B------:R-:W-:Y:S01]  /*24940*/  @!P3 IMAD.MOV R24, RZ, RZ, -R24 ;  /* 0x000000ffff18b224 */ /* 0x000fe200078e0a18 */
[C---:B------:R-:W-:Y:S02]  /*24950*/  ISETP.GT.U32.AND P3, PT, R9.reuse, R11, PT ;  /* 0x0000000b0900720c */ /* 0x040fe40003f64070 */
[----:B---3--:R-:W-:Y:S01]  /*24960*/  LEA.HI.X.SX32 R3, R26, R5, 0x1, P2 ;  /* 0x000000051a037211 */ /* 0x008fe200010f0eff */
[----:B------:R0:W-:Y:S01]  /*24970*/  STL [R1+0x668], R0 ;  /* 0x0006680001007387 */ /* 0x0001e20000100800 */
[----:B------:R-:W-:-:S03]  /*24980*/  ISETP.GT.U32.AND P6, PT, R9, R2, PT ;  /* 0x000000020900720c */ /* 0x000fc60003fc4070 */
[----:B------:R3:W-:Y:S01]  /*24990*/  STL [R1+0x664], R3 ;  /* 0x0006640301007387 */ /* 0x0007e20000100800 */
[----:B----4-:R-:W-:-:S03]  /*249a0*/  ISETP.GE.AND P2, PT, R13, RZ, PT ;  /* 0x000000ff0d00720c */ /* 0x010fc60003f46270 */
[----:B------:R-:W4:Y:S01]  /*249b0*/  LDL R13, [R1+0x1520] ;  /* 0x00152000010d7983 */ /* 0x000f220000100800 */
[----:B------:R-:W-:Y:S01]  /*249c0*/  SEL R26, R47, R24, !P1 ;  /* 0x000000182f1a7207 */ /* 0x000fe20004800000 */
[----:B------:R-:W-:Y:S01]  /*249d0*/  @!P3 IMAD.IADD R11, R11, 0x1, -R9 ;  /* 0x000000010b0bb824 */ /* 0x000fe200078e0a09 */
[----:B------:R-:W-:-:S03]  /*249e0*/  ISETP.GE.AND P3, PT, R7, RZ, PT ;  /* 0x000000ff0700720c */ /* 0x000fc60003f66270 */
[----:B------:R-:W-:Y:S01]  /*249f0*/  IMAD R26, R26, UR5, RZ ;  /* 0x000000051a1a7c24 */ /* 0x000fe2000f8e02ff */
[----:B------:R-:W-:Y:S01]  /*24a00*/  PRMT R89, RZ, 0x7610, R89 ;  /* 0x00007610ff597816 */ /* 0x000fe20000000059 */
[----:B------:R-:W-:Y:S01]  /*24a10*/  @P0 IMAD.MOV.U32 R24, RZ, RZ, R0 ;  /* 0x000000ffff180224 */ /* 0x000fe200078e0000 */
[----:B------:R-:W-:Y:S01]  /*24a20*/  ISETP.GT.U32.AND P5, PT, R9, R93, PT ;  /* 0x0000005d0900720c */ /* 0x000fe20003fa4070 */
[----:B------:R-:W-:Y:S01]  /*24a30*/  @P0 IMAD.MOV.U32 R25, RZ, RZ, R3 ;  /* 0x000000ffff190224 */ /* 0x000fe200078e0003 */
[----:B0-----:R-:W4:Y:S01]  /*24a40*/  LDL.LU R0, [R1+0x6e4] ;  /* 0x0006e40001007983 */ /* 0x001f220000300800 */
[----:B------:R-:W-:Y:S01]  /*24a50*/  @!P6 IMAD.IADD R2, R2, 0x1, -R9 ;  /* 0x000000010202e824 */ /* 0x000fe200078e0a09 */
[C---:B---3--:R-:W-:Y:S01]  /*24a60*/  IADD3 R3, P6, PT, R26.reuse, R8, RZ ;  /* 0x000000081a037210 */ /* 0x048fe20007fde0ff */
[----:B------:R-:W0:Y:S01]  /*24a70*/  LDCU UR5, c[0x0][0x3b0] ;  /* 0x00007600ff0577ac */ /* 0x000e220008000800 */
[----:B------:R3:W4:Y:S02]  /*24a80*/  @P0 LDG.E.U8 R89, desc[UR20][R24.64] ;  /* 0x0000001418590981 */ /* 0x000724000c1e1100 */
[----:B------:R-:W-:-:S02]  /*24a90*/  LEA.HI.X.SX32 R7, R26, R5, 0x1, P6 ;  /* 0x000000051a077211 */ /* 0x000fc400030f0eff */
[----:B------:R-:W-:Y:S01]  /*24aa0*/  STL [R1+0x698], R3 ;  /* 0x0006980301007387 */ /* 0x000fe20000100800 */
[----:B---3--:R-:W-:-:S03]  /*24ab0*/  IMAD.MOV.U32 R24, RZ, RZ, R2 ;  /* 0x000000ffff187224 */ /* 0x008fc600078e0002 */
[----:B------:R3:W-:Y:S01]  /*24ac0*/  STL [R1+0x694], R7 ;  /* 0x0006940701007387 */ /* 0x0007e20000100800 */
[----:B------:R-:W-:Y:S02]  /*24ad0*/  @P0 IMAD.MOV.U32 R27, RZ, RZ, R7 ;  /* 0x000000ffff1b0224 */ /* 0x000fe400078e0007 */
[----:B------:R-:W-:Y:S01]  /*24ae0*/  @!P3 IMAD.MOV R24, RZ, RZ, -R24 ;  /* 0x000000ffff18b224 */ /* 0x000fe200078e0a18 */
[----:B---3--:R-:W3:Y:S01]  /*24af0*/  LDL.LU R7, [R1+0x71c] ;  /* 0x00071c0001077983 */ /* 0x008ee20000300800 */
[----:B------:R-:W-:Y:S01]  /*24b00*/  @!P5 IMAD.IADD R93, R93, 0x1, -R9 ;  /* 0x000000015d5dd824 */ /* 0x000fe200078e0a09 */
[----:B--2---:R-:W-:Y:S02]  /*24b10*/  ISETP.GE.AND P3, PT, R12, RZ, PT ;  /* 0x000000ff0c00720c */ /* 0x004fe40003f66270 */
[----:B------:R-:W2:Y:S01]  /*24b20*/  LDL R12, [R1+0x1528] ;  /* 0x00152800010c7983 */ /* 0x000ea20000100800 */
[----:B------:R-:W-:Y:S01]  /*24b30*/  IMAD.MOV.U32 R25, RZ, RZ, R93 ;  /* 0x000000ffff197224 */ /* 0x000fe200078e005d */
[----:B------:R-:W-:-:S03]  /*24b40*/  ISETP.GT.U32.AND P6, PT, R9, R4, PT ;  /* 0x000000040900720c */ /* 0x000fc60003fc4070 */
[----:B------:R-:W-:Y:S01]  /*24b50*/  @!P2 IMAD.MOV R25, RZ, RZ, -R25 ;  /* 0x000000ffff19a224 */ /* 0x000fe200078e0a19 */
[----:B------:R-:W-:Y:S01]  /*24b60*/  ISETP.GT.U32.AND P2, PT, R9, R11, PT ;  /* 0x0000000b0900720c */ /* 0x000fe20003f44070 */
[----:B------:R-:W-:Y:S01]  /*24b70*/  @P0 IMAD.MOV.U32 R26, RZ, RZ, R3 ;  /* 0x000000ffff1a0224 */ /* 0x000fe200078e0003 */
[----:B------:R-:W-:Y:S02]  /*24b80*/  PRMT R88, RZ, 0x7610, R88 ;  /* 0x00007610ff587816 */ /* 0x000fe40000000058 */
[----:B------:R-:W-:Y:S02]  /*24b90*/  SEL R25, R47, R25, !P1 ;  /* 0x000000192f197207 */ /* 0x000fe40004800000 */
[----:B------:R-:W-:Y:S02]  /*24ba0*/  ISETP.GT.U32.AND P5, PT, R9, R6, PT ;  /* 0x000000060900720c */ /* 0x000fe40003fa4070 */
[----:B------:R0:W3:Y:S01]  /*24bb0*/  @P0 LDG.E.U8 R88, desc[UR20][R26.64] ;  /* 0x000000141a580981 */ /* 0x0000e2000c1e1100 */
[----:B------:R-:W-:-:S04]  /*24bc0*/  @!P6 IMAD.IADD R4, R4, 0x1, -R9 ;  /* 0x000000010404e824 */ /* 0x000fc800078e0a09 */
[----:B------:R-:W-:Y:S02]  /*24bd0*/  @!P2 IMAD.IADD R11, R11, 0x1, -R9 ;  /* 0x000000010b0ba824 */ /* 0x000fe400078e0a09 */
[----:B0-----:R-:W-:-:S04]  /*24be0*/  IMAD R26, R25, UR4, RZ ;  /* 0x00000004191a7c24 */ /* 0x001fc8000f8e02ff */
[----:B------:R-:W-:Y:S01]  /*24bf0*/  @!P5 IMAD.IADD R6, R6, 0x1, -R9 ;  /* 0x000000010606d824 */ /* 0x000fe200078e0a09 */
[----:B----4-:R-:W-:Y:S01]  /*24c00*/  ISETP.GE.AND P2, PT, R13, RZ, PT ;  /* 0x000000ff0d00720c */ /* 0x010fe20003f46270 */
[----:B------:R-:W-:Y:S01]  /*24c10*/  IMAD.MOV.U32 R25, RZ, RZ, R11 ;  /* 0x000000ffff197224 */ /* 0x000fe200078e000b */
[C---:B------:R-:W-:Y:S01]  /*24c20*/  IADD3 R3, P6, PT, R26.reuse, R8, RZ ;  /* 0x000000081a037210 */ /* 0x040fe20007fde0ff */
[----:B------:R-:W0:Y:S03]  /*24c30*/  LDCU UR4, c[0x0][0x3b0] ;  /* 0x00007600ff0477ac */ /* 0x000e260008000800 */
[----:B------:R-:W-:Y:S01]  /*24c40*/  LEA.HI.X.SX32 R11, R26, R5, 0x1, P6 ;  /* 0x000000051a0b7211 */ /* 0x000fe200030f0eff */
[----:B------:R-:W-:Y:S01]  /*24c50*/  STL [R1+0x6a0], R3 ;  /* 0x0006a00301007387 */ /* 0x000fe20000100800 */
[----:B------:R-:W-:-:S03]  /*24c60*/  ISETP.GT.U32.AND P5, PT, R9, R6, PT ;  /* 0x000000060900720c */ /* 0x000fc60003fa4070 */
[----:B------:R4:W-:Y:S01]  /*24c70*/  STL [R1+0x69c], R11 ;  /* 0x00069c0b01007387 */ /* 0x0009e20000100800 */
[----:B------:R-:W-:-:S03]  /*24c80*/  SEL R24, R47, R24, !P1 ;  /* 0x000000182f187207 */ /* 0x000fc60004800000 */
[----:B------:R-:W3:Y:S02]  /*24c90*/  LDL R13, [R1+0x1544] ;  /* 0x00154400010d7983 */ /* 0x000ee40000100800 */
[----:B------:R-:W-:Y:S01]  /*24ca0*/  IMAD R24, R24, UR5, RZ ;  /* 0x0000000518187c24 */ /* 0x000fe2000f8e02ff */
[----:B------:R-:W-:Y:S01]  /*24cb0*/  PRMT R87, RZ, 0x7610, R87 ;  /* 0x00007610ff577816 */ /* 0x000fe20000000057 */
[----:B------:R-:W-:Y:S01]  /*24cc0*/  @P0 IMAD.MOV.U32 R26, RZ, RZ, R3 ;  /* 0x000000ffff1a0224 */ /* 0x000fe200078e0003 */
[----:B------:R-:W-:Y:S01]  /*24cd0*/  PRMT R86, RZ, 0x7610, R86 ;  /* 0x00007610ff567816 */ /* 0x000fe20000000056 */
[----:B------:R-:W-:Y:S01]  /*24ce0*/  @!P5 IMAD.IADD R6, R6, 0x1, -R9 ;  /* 0x000000010606d824 */ /* 0x000fe200078e0a09 */
[C---:B------:R-:W-:Y:S01]  /*24cf0*/  IADD3 R2, P6, PT, R24.reuse, R8, RZ ;  /* 0x0000000818027210 */ /* 0x040fe20007fde0ff */
[----:B------:R-:W-:Y:S01]  /*24d00*/  @P0 IMAD.MOV.U32 R27, RZ, RZ, R11 ;  /* 0x000000ffff1b0224 */ /* 0x000fe200078e000b */
[----:B------:R-:W0:Y:S01]  /*24d10*/  LDCU UR5, c[0x0][0x3b0] ;  /* 0x00007600ff0577ac */ /* 0x000e220008000800 */
[----:B----4-:R-:W4:Y:S01]  /*24d20*/  LDL.LU R11, [R1+0x724] ;  /* 0x00072400010b7983 */ /* 0x010f220000300800 */
[----:B------:R-:W-:Y:S01]  /*24d30*/  LEA.HI.X.SX32 R3, R24, R5, 0x1, P6 ;  /* 0x0000000518037211 */ /* 0x000fe200030f0eff */
[----:B------:R-:W-:-:S02]  /*24d40*/  IMAD.MOV.U32 R24, RZ, RZ, R6 ;  /* 0x000000ffff187224 */ /* 0x000fc400078e0006 */
[----:B------:R0:W-:Y:S02]  /*24d50*/  STL [R1+0x6a8], R2 ;  /* 0x0006a80201007387 */ /* 0x0001e40000100800 */
[----:B------:R-:W-:Y:S02]  /*24d60*/  @!P2 IMAD.MOV R24, RZ, RZ, -R24 ;  /* 0x000000ffff18a224 */ /* 0x000fe400078e0a18 */
[----:B------:R0:W-:Y:S01]  /*24d70*/  STL [R1+0x6a4], R3 ;  /* 0x0006a40301007387 */ /* 0x0001e20000100800 */
[----:B------:R-:W-:-:S03]  /*24d80*/  @!P3 IMAD.MOV R25, RZ, RZ, -R25 ;  /* 0x000000ffff19b224 */ /* 0x000fc600078e0a19 */
[----:B------:R0:W4:Y:S01]  /*24d90*/  @P0 LDG.E.U8 R87, desc[UR20][R26.64] ;  /* 0x000000141a570981 */ /* 0x000122000c1e1100 */
[----:B--2---:R-:W-:-:S03]  /*24da0*/  ISETP.GE.AND P2, PT, R12, RZ, PT ;  /* 0x000000ff0c00720c */ /* 0x004fc60003f46270 */
[----:B------:R-:W2:Y:S01]  /*24db0*/  LDL R12, [R1+0x1538] ;  /* 0x00153800010c7983 */ /* 0x000ea20000100800 */
[C---:B------:R-:W-:Y:S01]  /*24dc0*/  ISETP.GT.U32.AND P3, PT, R9.reuse, R4, PT ;  /* 0x000000040900720c */ /* 0x040fe20003f64070 */
[----:B0-----:R-:W-:Y:S02]  /*24dd0*/  @P0 IMAD.MOV.U32 R26, RZ, RZ, R2 ;  /* 0x000000ffff1a0224 */ /* 0x001fe400078e0002 */
[----:B------:R-:W-:Y:S01]  /*24de0*/  @P0 IMAD.MOV.U32 R27, RZ, RZ, R3 ;  /* 0x000000ffff1b0224 */ /* 0x000fe200078e0003 */
[C---:B---3--:R-:W-:Y:S01]  /*24df0*/  ISETP.GT.U32.AND P6, PT, R9.reuse, R7, PT ;  /* 0x000000070900720c */ /* 0x048fe20003fc4070 */
[----:B------:R-:W3:Y:S01]  /*24e00*/  LDL.LU R93, [R1+0x72c] ;  /* 0x00072c00015d7983 */ /* 0x000ee20000300800 */
[----:B------:R-:W-:-:S03]  /*24e10*/  ISETP.GT.U32.AND P5, PT, R9, R0, PT ;  /* 0x000000000900720c */ /* 0x000fc60003fa4070 */
[----:B------:R0:W3:Y:S04]  /*24e20*/  @P0 LDG.E.U8 R86, desc[UR20][R26.64] ;  /* 0x000000141a560981 */ /* 0x0000e8000c1e1100 */
[----:B------:R-:W-:Y:S01]  /*24e30*/  @!P3 IMAD.IADD R4, R4, 0x1, -R9 ;  /* 0x000000010404b824 */ /* 0x000fe200078e0a09 */
[C---:B0-----:R-:W-:Y:S02]  /*24e40*/  SEL R26, R47.reuse, R25, !P1 ;  /* 0x000000192f1a7207 */ /* 0x041fe40004800000 */
[----:B------:R-:W-:Y:S01]  /*24e50*/  SEL R25, R47, R24, !P1 ;  /* 0x000000182f197207 */ /* 0x000fe20004800000 */
[----:B------:R-:W-:Y:S02]  /*24e60*/  IMAD.MOV.U32 R24, RZ, RZ, R4 ;  /* 0x000000ffff187224 */ /* 0x000fe400078e0004 */
[----:B------:R-:W-:Y:S01]  /*24e70*/  IMAD R26, R26, UR6, RZ ;  /* 0x000000061a1a7c24 */ /* 0x000fe2000f8e02ff */
[----:B------:R-:W3:Y:S01]  /*24e80*/  LDL.LU R4, [R1+0x418] ;  /* 0x0004180001047983 */ /* 0x000ee20000300800 */
[----:B------:R-:W-:Y:S01]  /*24e90*/  IMAD R25, R25, UR4, RZ ;  /* 0x0000000419197c24 */ /* 0x000fe2000f8e02ff */
[----:B------:R-:W-:Y:S01]  /*24ea0*/  PRMT R85, RZ, 0x7610, R85 ;  /* 0x00007610ff557816 */ /* 0x000fe20000000055 */
[--C-:B------:R-:W-:Y:S01]  /*24eb0*/  @!P6 IMAD.IADD R7, R7, 0x1, -R9.reuse ;  /* 0x000000010707e824 */ /* 0x100fe200078e0a09 */
[-C--:B------:R-:W-:Y:S01]  /*24ec0*/  IADD3 R6, P6, PT, R26, R8.reuse, RZ ;  /* 0x000000081a067210 */ /* 0x080fe20007fde0ff */
[----:B------:R-:W-:Y:S01]  /*24ed0*/  @!P2 IMAD.MOV R24, RZ, RZ, -R24 ;  /* 0x000000ffff18a224 */ /* 0x000fe200078e0a18 */
[----:B------:R-:W-:Y:S01]  /*24ee0*/  IADD3 R2, P2, PT, R25, R8, RZ ;  /* 0x0000000819027210 */ /* 0x000fe20007f5e0ff */
[----:B------:R-:W-:Y:S01]  /*24ef0*/  @!P5 IMAD.IADD R0, R0, 0x1, -R9 ;  /* 0x000000010000d824 */ /* 0x000fe200078e0a09 */
[----:B------:R-:W-:Y:S01]  /*24f00*/  LEA.HI.X.SX32 R27, R26, R5, 0x1, P6 ;  /* 0x000000051a1b7211 */ /* 0x000fe200030f0eff */
[----:B------:R-:W-:Y:S01]  /*24f10*/  STL [R1+0x6d8], R6 ;  /* 0x0006d80601007387 */ /* 0x000fe20000100800 */
[----:B------:R-:W-:Y:S01]  /*24f20*/  PRMT R84, RZ, 0x7610, R84 ;  /* 0x00007610ff547816 */ /* 0x000fe20000000054 */
[----:B------:R-:W0:Y:S01]  /*24f30*/  LDCU UR4, c[0x0][0x3b0] ;  /* 0x00007600ff0477ac */ /* 0x000e220008000800 */
[----:B------:R-:W-:Y:S01]  /*24f40*/  ISETP.GT.U32.AND P5, PT, R9, R0, PT ;  /* 0x000000000900720c */ /* 0x000fe20003fa4070 */
[----:B------:R0:W-:Y:S01]  /*24f50*/  STL [R1+0x6e0], R2 ;  /* 0x0006e00201007387 */ /* 0x0001e20000100800 */
[----:B------:R-:W-:Y:S01]  /*24f60*/  ISETP.GE.AND P6, PT, R13, RZ, PT ;  /* 0x000000ff0d00720c */ /* 0x000fe20003fc6270 */
[----:B------:R-:W0:Y:S02]  /*24f70*/  LDCU UR6, c[0x0][0x3b0] ;  /* 0x00007600ff0677ac */ /* 0x000e240008000800 */
[----:B------:R-:W3:Y:S01]  /*24f80*/  LDL R13, [R1+0x1540] ;  /* 0x00154000010d7983 */ /* 0x000ee20000100800 */
[----:B------:R-:W-:-:S02]  /*24f90*/  ISETP.GT.U32.AND P3, PT, R9, R7, PT ;  /* 0x000000070900720c */ /* 0x000fc40003f64070 */
[----:B------:R-:W-:Y:S01]  /*24fa0*/  LEA.HI.X.SX32 R3, R25, R5, 0x1, P2 ;  /* 0x0000000519037211 */ /* 0x000fe200010f0eff */
[----:B------:R-:W-:Y:S01]  /*24fb0*/  @P0 IMAD.MOV.U32 R25, RZ, RZ, R27 ;  /* 0x000000ffff190224 */ /* 0x000fe200078e001b */
[----:B------:R-:W-:Y:S01]  /*24fc0*/  SEL R26, R47, R24, !P1 ;  /* 0x000000182f1a7207 */ /* 0x000fe20004800000 */
[----:B------:R-:W-:Y:S02]  /*24fd0*/  @P0 IMAD.MOV.U32 R24, RZ, RZ, R6 ;  /* 0x000000ffff180224 */ /* 0x000fe400078e0006 */
[----:B------:R-:W-:-:S03]  /*24fe0*/  @!P5 IMAD.IADD R0, R0, 0x1, -R9 ;  /* 0x000000010000d824 */ /* 0x000fc600078e0a09 */
[----:B------:R0:W3:Y:S01]  /*24ff0*/  @P0 LDG.E.U8 R85, desc[UR20][R24.64] ;  /* 0x0000001418550981 */ /* 0x0000e2000c1e1100 */
[----:B------:R-:W-:Y:S02]  /*25000*/  IMAD R26, R26, UR5, RZ ;  /* 0x000000051a1a7c24 */ /* 0x000fe4000f8e02ff */
[----:B------:R-:W-:Y:S01]  /*25010*/  @!P3 IMAD.IADD R7, R7, 0x1, -R9 ;  /* 0x000000010707b824 */ /* 0x000fe200078e0a09 */
[----:B------:R-:W-:Y:S01]  /*25020*/  STL [R1+0x6d4], R27 ;  /* 0x0006d41b01007387 */ /* 0x000fe20000100800 */
[----:B----4-:R-:W-:Y:S01]  /*25030*/  ISETP.GT.U32.AND P2, PT, R9, R11, PT ;  /* 0x0000000b0900720c */ /* 0x010fe20003f44070 */
[----:B------:R-:W4:Y:S01]  /*25040*/  LDCU UR5, c[0x0][0x3b0] ;  /* 0x00007600ff0577ac */ /* 0x000f220008000800 */
[----:B0-----:R-:W-:Y:S02]  /*25050*/  @P0 IMAD.MOV.U32 R24, RZ, RZ, R2 ;  /* 0x000000ffff180224 */ /* 0x001fe400078e0002 */
[----:B------:R-:W-:-:S05]  /*25060*/  @P0 IMAD.MOV.U32 R25, RZ, RZ, R3 ;  /* 0x000000ffff190224 */ /* 0x000fca00078e0003 */
[----:B------:R0:W4:Y:S02]  /*25070*/  @P0 LDG.E.U8 R84, desc[UR20][R24.64] ;  /* 0x0000001418540981 */ /* 0x000124000c1e1100 */
[----:B0-----:R-:W-:Y:S01]  /*25080*/  IMAD.MOV.U32 R24, RZ, RZ, R0 ;  /* 0x000000ffff187224 */ /* 0x001fe200078e0000 */
[C---:B------:R-:W-:Y:S01]  /*25090*/  IADD3 R0, P3, PT, R26.reuse, R8, RZ ;  /* 0x000000081a007210 */ /* 0x040fe20007f7e0ff */
[----:B------:R-:W-:Y:S03]  /*250a0*/  STL [R1+0x6dc], R3 ;  /* 0x0006dc0301007387 */ /* 0x000fe60000100800 */
[----:B------:R-:W-:Y:S02]  /*250b0*/  LEA.HI.X.SX32 R2, R26, R5, 0x1, P3 ;  /* 0x000000051a027211 */ /* 0x000fe400018f0eff */
[----:B--2---:R-:W-:Y:S02]  /*250c0*/  ISETP.GE.AND P5, PT, R12, RZ, PT ;  /* 0x000000ff0c00720c */ /* 0x004fe40003fa6270 */
[----:B------:R-:W2:Y:S04]  /*250d0*/  LDL.LU R12, [R1+0x414] ;  /* 0x00041400010c7983 */ /* 0x000ea80000300800 */
[----:B------:R0:W-:Y:S04]  /*250e0*/  STL [R1+0x6e8], R0 ;  /* 0x0006e80001007387 */ /* 0x0001e80000100800 */
[----:B------:R0:W-:Y:S04]  /*250f0*/  STL [R1+0x6e4], R2 ;  /* 0x0006e40201007387 */ /* 0x0001e80000100800 */
[----:B------:R-:W2:Y:S01]  /*25100*/  LDL R6, [R1+0x155c] ;  /* 0x00155c0001067983 */ /* 0x000ea20000100800 */
[----:B------:R-:W-:Y:S01]  /*25110*/  @!P6 IMAD.MOV R24, RZ, RZ, -R24 ;  /* 0x000000ffff18e224 */ /* 0x000fe200078e0a18 */
[----:B---3--:R-:W-:Y:S01]  /*25120*/  ISETP.GT.U32.AND P6, PT, R9, R93, PT ;  /* 0x0000005d0900720c */ /* 0x008fe20003fc4070 */
[----:B------:R-:W-:-:S03]  /*25130*/  @!P2 IMAD.IADD R11, R11, 0x1, -R9 ;  /* 0x000000010b0ba824 */ /* 0x000fc600078e0a09 */
[----:B------:R-:W-:Y:S01]  /*25140*/  SEL R25, R47, R24, !P1 ;  /* 0x000000182f197207 */ /* 0x000fe20004800000 */
[----:B------:R-:W-:Y:S01]  /*25150*/  IMAD.MOV.U32 R24, RZ, RZ, R7 ;  /* 0x000000ffff187224 */ /* 0x000fe200078e0007 */
[----:B------:R-:W-:Y:S01]  /*25160*/  ISETP.GT.U32.AND P2, PT, R9, R11, PT ;  /* 0x0000000b0900720c */ /* 0x000fe20003f44070 */
[----:B------:R-:W-:Y:S01]  /*25170*/  @P0 IMAD.MOV.U32 R26, RZ, RZ, R0 ;  /* 0x000000ffff1a0224 */ /* 0x000fe200078e0000 */
[----:B------:R-:W-:Y:S01]  /*25180*/  PRMT R83, RZ, 0x7610, R83 ;  /* 0x00007610ff537816 */ /* 0x000fe20000000053 */
[----:B-1----:R-:W-:Y:S01]  /*25190*/  IMAD R25, R25, UR7, RZ ;  /* 0x0000000719197c24 */ /* 0x002fe2000f8e02ff */
[----:B------:R-:W3:Y:S01]  /*251a0*/  LDL.LU R7, [R1+0x408] ;  /* 0x0004080001077983 */ /* 0x000ee20000300800 */
[----:B------:R-:W-:Y:S01]  /*251b0*/  @!P5 IMAD.MOV R24, RZ, RZ, -R24 ;  /* 0x000000ffff18d224 */ /* 0x000fe200078e0a18 */
[----:B------:R-:W-:Y:S01]  /*251c0*/  PRMT R82, RZ, 0x7610, R82 ;  /* 0x00007610ff527816 */ /* 0x000fe20000000052 */
[----:B------:R-:W-:Y:S01]  /*251d0*/  @!P6 IMAD.IADD R93, R93, 0x1, -R9 ;  /* 0x000000015d5de824 */ /* 0x000fe200078e0a09 */
[----:B0-----:R-:W-:Y:S01]  /*251e0*/  IADD3 R0, P5, PT, R25, R8, RZ ;  /* 0x0000000819007210 */ /* 0x001fe20007fbe0ff */
[----:B------:R-:W-:Y:S01]  /*251f0*/  @P0 IMAD.MOV.U32 R27, RZ, RZ, R2 ;  /* 0x000000ffff1b0224 */ /* 0x000fe200078e0002 */
[----:B------:R-:W-:Y:S01]  /*25200*/  SEL R24, R47, R24, !P1 ;  /* 0x000000182f187207 */ /* 0x000fe20004800000 */
[----:B------:R-:W0:Y:S01]  /*25210*/  LDCU UR7, c[0x0][0x3b0] ;  /* 0x00007600ff0777ac */ /* 0x000e220008000800 */
[----:B------:R-:W-:-:S02]  /*25220*/  LEA.HI.X.SX32 R3, R25, R5, 0x1, P5 ;  /* 0x0000000519037211 */ /* 0x000fc400028f0eff */
[----:B------:R1:W3:Y:S01]  /*25230*/  @P0 LDG.E.U8 R83, desc[UR20][R26.64] ;  /* 0x000000141a530981 */ /* 0x0002e2000c1e1100 */
[----:B------:R-:W-:-:S03]  /*25240*/  ISETP.GE.AND P6, PT, R13, RZ, PT ;  /* 0x000000ff0d00720c */ /* 0x000fc60003fc6270 */
[----:B------:R-:W3:Y:S01]  /*25250*/  LDL R13, [R1+0x1564] ;  /* 0x00156400010d7983 */ /* 0x000ee20000100800 */
[----:B-1----:R-:W-:Y:S01]  /*25260*/  IMAD R26, R24, UR4, RZ ;  /* 0x00000004181a7c24 */ /* 0x002fe2000f8e02ff */
[----:B------:R-:W-:Y:S01]  /*25270*/  ISETP.GT.U32.AND P3, PT, R9, R4, PT ;  /* 0x000000040900720c */ /* 0x000fe20003f64070 */
[----:B------:R-:W-:Y:S02]  /*25280*/  @P0 IMAD.MOV.U32 R24, RZ, RZ, R0 ;  /* 0x000000ffff180224 */ /* 0x000fe400078e0000 */
[----:B------:R-:W-:Y:S01]  /*25290*/  @P0 IMAD.MOV.U32 R25, RZ, RZ, R3 ;  /* 0x000000ffff190224 */ /* 0x000fe200078e0003 */
[----:B------:R1:W-:Y:S01]  /*252a0*/  STL [R1+0x720], R0 ;  /* 0x0007200001007387 */ /* 0x0003e20000100800 */
[----:B------:R-:W-:Y:S01]  /*252b0*/  @!P2 IMAD.IADD R11, R11, 0x1, -R9 ;  /* 0x000000010b0ba824 */ /* 0x000fe200078e0a09 */
[----:B------:R-:W-:Y:S01]  /*252c0*/  PRMT R81, RZ, 0x7610, R81 ;  /* 0x00007610ff517816 */ /* 0x000fe20000000051 */
[----:B------:R-:W0:Y:S01]  /*252d0*/  LDCU UR4, c[0x0][0x3b0] ;  /* 0x00007600ff0477ac */ /* 0x000e220008000800 */
[----:B------:R-:W3:Y:S04]  /*252e0*/  LDL.LU R2, [R1+0x2d8] ;  /* 0x0002d80001027983 */ /* 0x000ee80000300800 */
[----:B------:R4:W3:Y:S04]  /*252f0*/  @P0 LDG.E.U8 R82, desc[UR20][R24.64] ;  /* 0x0000001418520981 */ /* 0x0008e8000c1e1100 */
[----:B------:R0:W-:Y:S01]  /*25300*/  STL [R1+0x71c], R3 ;  /* 0x00071c0301007387 */ /* 0x0001e20000100800 */
[----:B-1----:R-:W-:Y:S01]  /*25310*/  IADD3 R0, P5, PT, R26, R8, RZ ;  /* 0x000000081a007210 */ /* 0x002fe20007fbe0ff */
[----:B----4-:R-:W-:-:S02]  /*25320*/  IMAD.MOV.U32 R24, RZ, RZ, R11 ;  /* 0x000000ffff187224 */ /* 0x010fc400078e000b */
[----:B------:R-:W4:Y:S01]  /*25330*/  LDL R11, [R1+0x1568] ;  /* 0x00156800010b7983 */ /* 0x000f220000100800 */
[----:B0-----:R-:W-:-:S03]  /*25340*/  LEA.HI.X.SX32 R3, R26, R5, 0x1, P5 ;  /* 0x000000051a037211 */ /* 0x001fc600028f0eff */
[----:B------:R0:W-:Y:S04]  /*25350*/  STL [R1+0x728], R0 ;  /* 0x0007280001007387 */ /* 0x0001e80000100800 */
[----:B------:R1:W-:Y:S01]  /*25360*/  STL [R1+0x724], R3 ;  /* 0x0007240301007387 */ /* 0x0003e20000100800 */
[----:B--2---:R-:W-:-:S03]  /*25370*/  ISETP.GE.AND P5, PT, R6, RZ, PT ;  /* 0x000000ff0600720c */ /* 0x004fc60003fa6270 */
[----:B------:R-:W2:Y:S01]  /*25380*/  LDL R6, [R1+0x157c] ;  /* 0x00157c0001067983 */ /* 0x000ea20000100800 */
[----:B------:R-:W-:Y:S02]  /*25390*/  @!P3 IMAD.IADD R4, R4, 0x1, -R9 ;  /* 0x000000010404b824 */ /* 0x000fe400078e0a09 */
[----:B------:R-:W-:Y:S01]  /*253a0*/  @!P6 IMAD.MOV R24, RZ, RZ, -R24 ;  /* 0x000000ffff18e224 */ /* 0x000fe200078e0a18 */
[C---:B------:R-:W-:Y:S02]  /*253b0*/  ISETP.GT.U32.AND P6, PT, R9.reuse, R12, PT ;  /* 0x0000000c0900720c */ /* 0x040fe40003fc4070 */
[C---:B------:R-:W-:Y:S02]  /*253c0*/  ISETP.GT.U32.AND P3, PT, R9.reuse, R93, PT ;  /* 0x0000005d0900720c */ /* 0x040fe40003f64070 */
[----:B------:R-:W-:Y:S02]  /*253d0*/  ISETP.GT.U32.AND P2, PT, R9, R4, PT ;  /* 0x000000040900720c */ /* 0x000fe40003f44070 */
[----:B------:R-:W-:Y:S01]  /*253e0*/  SEL R26, R47, R24, !P1 ;  /* 0x000000182f1a7207 */ /* 0x000fe20004800000 */
[----:B------:R-:W-:-:S02]  /*253f0*/  @P0 IMAD.MOV.U32 R24, RZ, RZ, R0 ;  /* 0x000000ffff180224 */ /* 0x000fc400078e0000 */
[----:B------:R-:W-:Y:S01]  /*25400*/  @P0 IMAD.MOV.U32 R25, RZ, RZ, R3 ;  /* 0x000000ffff190224 */ /* 0x000fe200078e0003 */
[----:B0-----:R-:W2:Y:S01]  /*25410*/  LDL.LU R0, [R1+0x3fc] ;  /* 0x0003fc0001007983 */ /* 0x001ea20000300800 */
[----:B------:R-:W-:Y:S01]  /*25420*/  IMAD R26, R26, UR5, RZ ;  /* 0x000000051a1a7c24 */ /* 0x000fe2000f8e02ff */
[----:B------:R-:W-:Y:S01]  /*25430*/  PRMT R80, RZ, 0x7610, R80 ;  /* 0x00007610ff507816 */ /* 0x000fe20000000050 */
[--C-:B------:R-:W-:Y:S01]  /*25440*/  @!P6 IMAD.IADD R12, R12, 0x1, -R9.reuse ;  /* 0x000000010c0ce824 */ /* 0x100fe200078e0a09 */
[----:B------:R0:W2:Y:S01]  /*25450*/  @P0 LDG.E.U8 R81, desc[UR20][R24.64] ;  /* 0x0000001418510981 */ /* 0x0000a2000c1e1100 */
[--C-:B------:R-:W-:Y:S01]  /*25460*/  @!P3 IMAD.IADD R93, R93, 0x1, -R9.reuse ;  /* 0x000000015d5db824 */ /* 0x100fe200078e0a09 */
[----:B------:R-:W2:Y:S01]  /*25470*/  LDCU UR5, c[0x0][0x3b0] ;  /* 0x00007600ff0577ac */ /* 0x000ea20008000800 */
[----:B------:R-:W-:Y:S01]  /*25480*/  @!P2 IMAD.IADD R4, R4, 0x1, -R9 ;  /* 0x000000010404a824 */ /* 0x000fe200078e0a09 */
[C---:B-1----:R-:W-:Y:S02]  /*25490*/  IADD3 R3, P2, PT, R26.reuse, R8, RZ ;  /* 0x000000081a037210 */ /* 0x042fe40007f5e0ff */
[----:B---3--:R-:W-:Y:S01]  /*254a0*/  ISETP.GE.AND P6, PT, R13, RZ, PT ;  /* 0x000000ff0d00720c */ /* 0x008fe20003fc6270 */
[----:B0-----:R-:W-:Y:S01]  /*254b0*/  IMAD.MOV.U32 R25, RZ, RZ, R93 ;  /* 0x000000ffff197224 */ /* 0x001fe200078e005d */
[----:B------:R-:W-:Y:S01]  /*254c0*/  LEA.HI.X.SX32 R13, R26, R5, 0x1, P2 ;  /* 0x000000051a0d7211 */ /* 0x000fe200010f0eff */
[----:B------:R-:W-:-:S02]  /*254d0*/  IMAD.MOV.U32 R24, RZ, RZ, R4 ;  /* 0x000000ffff187224 */ /* 0x000fc400078e0004 */
[----:B------:R-:W-:Y:S01]  /*254e0*/  @!P5 IMAD.MOV R25, RZ, RZ, -R25 ;  /* 0x000000ffff19d224 */ /* 0x000fe200078e0a19 */
[----:B------:R-:W-:Y:S01]  /*254f0*/  STL [R1+0x730], R3 ;  /* 0x0007300301007387 */ /* 0x000fe20000100800 */
[C---:B------:R-:W-:Y:S02]  /*25500*/  ISETP.GT.U32.AND P2, PT, R9.reuse, R12, PT ;  /* 0x0000000c0900720c */ /* 0x040fe40003f44070 */
[----:B------:R-:W-:Y:S01]  /*25510*/  ISETP.GT.U32.AND P5, PT, R9, R2, PT ;  /* 0x000000020900720c */ /* 0x000fe20003fa4070 */
[----:B------:R0:W-:Y:S01]  /*25520*/  STL [R1+0x72c], R13 ;  /* 0x00072c0d01007387 */ /* 0x0001e20000100800 */
[----:B------:R-:W-:Y:S01]  /*25530*/  @P0 IMAD.MOV.U32 R26, RZ, RZ, R3 ;  /* 0x000000ffff1a0224 */ /* 0x000fe200078e0003 */
[----:B------:R-:W-:Y:S01]  /*25540*/  SEL R25, R47, R25, !P1 ;  /* 0x000000192f197207 */ /* 0x000fe20004800000 */
[----:B------:R-:W-:Y:S02]  /*25550*/  @P0 IMAD.MOV.U32 R27, RZ, RZ, R13 ;  /* 0x000000ffff1b0224 */ /* 0x000fe400078e000d */
[----:B------:R-:W-:-:S03]  /*25560*/  @!P6 IMAD.MOV R24, RZ, RZ, -R24 ;  /* 0x000000ffff18e224 */ /* 0x000fc600078e0a18 */
[----:B------:R1:W3:Y:S04]  /*25570*/  @P0 LDG.E.U8 R80, desc[UR20][R26.64] ;  /* 0x000000141a500981 */ /* 0x0002e8000c1e1100 */
[----:B0-----:R-:W3:Y:S01]  /*25580*/  LDL.LU R13, [R1+0x400] ;  /* 0x00040000010d7983 */ /* 0x001ee20000300800 */
[----:B----4-:R-:W-:-:S03]  /*25590*/  ISETP.GE.AND P6, PT, R11, RZ, PT ;  /* 0x000000ff0b00720c */ /* 0x010fc60003fc6270 */
[----:B------:R-:W4:Y:S01]  /*255a0*/  LDL R11, [R1+0x156c] ;  /* 0x00156c00010b7983 */ /* 0x000f220000100800 */
[----:B-1----:R-:W-:Y:S02]  /*255b0*/  IMAD R26, R25, UR4, RZ ;  /* 0x00000004191a7c24 */ /* 0x002fe4000f8e02ff */
[--C-:B------:R-:W-:Y:S02]  /*255c0*/  @!P5 IMAD.IADD R2, R2, 0x1, -R9.reuse ;  /* 0x000000010202d824 */ /* 0x100fe400078e0a09 */
[----:B------:R-:W-:Y:S01]  /*255d0*/  @!P2 IMAD.IADD R12, R12, 0x1, -R9 ;  /* 0x000000010c0ca824 */ /* 0x000fe200078e0a09 */
[----:B------:R-:W-:Y:S01]  /*255e0*/  IADD3 R4, P5, PT, R26, R8, RZ ;  /* 0x000000081a047210 */ /* 0x000fe20007fbe0ff */
[----:B------:R-:W0:Y:S02]  /*255f0*/  LDCU UR4, c[0x0][0x3b0] ;  /* 0x00007600ff0477ac */ /* 0x000e240008000800 */
[----:B------:R-:W-:Y:S02]  /*25600*/  IMAD.MOV.U32 R25, RZ, RZ, R12 ;  /* 0x000000ffff197224 */ /* 0x000fe400078e000c */
[----:B------:R-:W-:Y:S01]  /*25610*/  STL [R1+0x760], R4 ;  /* 0x0007600401007387 */ /* 0x000fe20000100800 */
[----:B--2---:R-:W-:-:S02]  /*25620*/  ISETP.GE.AND P2, PT, R6, RZ, PT ;  /* 0x000000ff0600720c */ /* 0x004fc40003f46270 */
[----:B------:R-:W-:-:S05]  /*25630*/  LEA.HI.X.SX32 R6, R26, R5, 0x1, P5 ;  /* 0x000000051a067211 */ /* 0x000fca00028f0eff */
[----:B------:R1:W-:Y:S04]  /*25640*/  STL [R1+0x75c], R6 ;  /* 0x00075c0601007387 */ /* 0x0003e80000100800 */
[----:B------:R-:W2:Y:S01]  /*25650*/  LDL R12, [R1+0x1604] ;  /* 0x00160400010c7983 */ /* 0x000ea20000100800 */
[----:B------:R-:W-:Y:S02]  /*25660*/  ISETP.GT.U32.AND P3, PT, R9, R7, PT ;  /* 0x000000070900720c */ /* 0x000fe40003f64070 */
[----:B------:R-:W-:-:S11]  /*25670*/  SEL R24, R47, R24, !P1 ;  /* 0x000000182f187207 */ /* 0x000fd60004800000 */
[----:B------:R-:W-:-:S05]  /*25680*/  @!P3 IMAD.IADD R7, R7, 0x1, -R9 ;  /* 0x000000010707b824 */ /* 0x000fca00078e0a09 */
[----:B------:R-:W-:Y:S01]  /*25690*/  ISETP.GT.U32.AND P3, PT, R9, R7, PT ;  /* 0x000000070900720c */ /* 0x000fe20003f64070 */
[----:B------:R-:W-:Y:S01]  /*256a0*/  IMAD R24, R24, UR5, RZ ;  /* 0x0000000518187c24 */ /* 0x000fe2000f8e02ff */
[----:B------:R-:W-:Y:S01]  /*256b0*/  PRMT R79, RZ, 0x7610, R79 ;  /* 0x00007610ff4f7816 */ /* 0x000fe2000000004f */
[----:B------:R-:W-:Y:S01]  /*256c0*/  @!P6 IMAD.MOV R25, RZ, RZ, -R25 ;  /* 0x000000ffff19e224 */ /* 0x000fe200078e0a19 */
[----:B------:R-:W-:Y:S01]  /*256d0*/  PRMT R78, RZ, 0x7610, R78 ;  /* 0x00007610ff4e7816 */ /* 0x000fe2000000004e */
[----:B------:R-:W-:Y:S01]  /*256e0*/  @P0 IMAD.MOV.U32 R26, RZ, RZ, R4 ;  /* 0x000000ffff1a0224 */ /* 0x000fe200078e0004 */
[----:B------:R-:W-:Y:S01]  /*256f0*/  IADD3 R3, P5, PT, R24, R8, RZ ;  /* 0x0000000818037210 */ /* 0x000fe20007fbe0ff */
[----:B------:R-:W-:-:S06]  /*25700*/  @P0 IMAD.MOV.U32 R27, RZ, RZ, R6 ;  /* 0x000000ffff1b0224 */ /* 0x000fcc00078e0006 */
[----:B------:R-:W-:Y:S01]  /*25710*/  @!P3 IMAD.IADD R7, R7, 0x1, -R9 ;  /* 0x000000010707b824 */ /* 0x000fe200078e0a09 */
[C---:B------:R-:W-:Y:S01]  /*25720*/  ISETP.GT.U32.AND P3, PT, R9.reuse, R0, PT ;  /* 0x000000000900720c */ /* 0x040fe20003f64070 */
[----:B------:R0:W2:Y:S01]  /*25730*/  @P0 LDG.E.U8 R79, desc[UR20][R26.64] ;  /* 0x000000141a4f0981 */ /* 0x0000a2000c1e1100 */
[----:B------:R-:W-:Y:S01]  /*25740*/  ISETP.GT.U32.AND P6, PT, R9, R2, PT ;  /* 0x000000020900720c */ /* 0x000fe20003fc4070 */
[----:B------:R-:W2:Y:S01]  /*25750*/  LDCU UR5, c[0x0][0x3b0] ;  /* 0x00007600ff0577ac */ /* 0x000ea20008000800 */
[----:B-1----:R-:W-:Y:S01]  /*25760*/  LEA.HI.X.SX32 R6, R24, R5, 0x1, P5 ;  /* 0x0000000518067211 */ /* 0x002fe200028f0eff */
[----:B------:R-:W-:Y:S01]  /*25770*/  IMAD.MOV.U32 R24, RZ, RZ, R7 ;  /* 0x000000ffff187224 */ /* 0x000fe200078e0007 */
[----:B------:R-:W2:Y:S03]  /*25780*/  LDL.LU R4, [R1+0x2c8] ;  /* 0x0002c80001047983 */ /* 0x000ea60000300800 */
[----:B------:R-:W-:-:S02]  /*25790*/  @!P2 IMAD.MOV R24, RZ, RZ, -R24 ;  /* 0x000000ffff18a224 */ /* 0x000fc400078e0a18 */
[----:B0-----:R-:W-:Y:S02]  /*257a0*/  @P0 IMAD.MOV.U32 R26, RZ, RZ, R3 ;  /* 0x000000ffff1a0224 */ /* 0x001fe400078e0003 */
[----:B------:R-:W-:Y:S02]  /*257b0*/  @P0 IMAD.MOV.U32 R27, RZ, RZ, R6 ;  /* 0x000000ffff1b0224 */ /* 0x000fe400078e0006 */
[--C-:B------:R-:W-:Y:S01]  /*257c0*/  @!P3 IMAD.IADD R0, R0, 0x1, -R9.reuse ;  /* 0x000000010000b824 */ /* 0x100fe200078e0a09 */
[----:B----4-:R-:W-:Y:S01]  /*257d0*/  ISETP.GE.AND P3, PT, R11, RZ, PT ;  /* 0x000000ff0b00720c */ /* 0x010fe20003f66270 */
[----:B------:R-:W-:Y:S01]  /*257e0*/  STL [R1+0x768], R3 ;  /* 0x0007680301007387 */ /* 0x000fe20000100800 */
[----:B------:R-:W-:-:S03]  /*257f0*/  @!P6 IMAD.IADD R2, R2, 0x1, -R9 ;  /* 0x000000010202e824 */ /* 0x000fc600078e0a09 */
[----:B------:R0:W4:Y:S01]  /*25800*/  @P0 LDG.E.U8 R78, desc[UR20][R26.64] ;  /* 0x000000141a4e0981 */ /* 0x000122000c1e1100 */
[----:B------:R-:W-:-:S03]  /*25810*/  ISETP.GT.U32.AND P2, PT, R9, R0, PT ;  /* 0x000000000900720c */ /* 0x000fc60003f44070 */
[----:B------:R1:W-:Y:S04]  /*25820*/  STL [R1+0x764], R6 ;  /* 0x0007640601007387 */ /* 0x0003e80000100800 */
[----:B------:R-:W4:Y:S01]  /*25830*/  LDL R11, [R1+0x1600] ;  /* 0x00160000010b7983 */ /* 0x000f220000100800 */
[C---:B0-----:R-:W-:Y:S02]  /*25840*/  SEL R26, R47.reuse, R25, !P1 ;  /* 0x000000192f1a7207 */ /* 0x041fe40004800000 */
[----:B------:R-:W-:Y:S01]  /*25850*/  SEL R25, R47, R24, !P1 ;  /* 0x000000182f197207 */ /* 0x000fe20004800000 */
[----:B------:R-:W4:Y:S01]  /*25860*/  LDL.LU R93, [R1+0x2d0] ;  /* 0x0002d000015d7983 */ /* 0x000f220000300800 */
[----:B------:R-:W-:Y:S02]  /*25870*/  IMAD.MOV.U32 R24, RZ, RZ, R2 ;  /* 0x000000ffff187224 */ /* 0x000fe400078e0002 */
[----:B------:R-:W-:Y:S01]  /*25880*/  IMAD R26, R26, UR6, RZ ;  /* 0x000000061a1a7c24 */ /* 0x000fe2000f8e02ff */
[----:B-1----:R-:W4:Y:S01]  /*25890*/  LDL.LU R6, [R1+0x2cc] ;  /* 0x0002cc0001067983 */ /* 0x002f220000300800 */
[----:B------:R-:W-:Y:S01]  /*258a0*/  IMAD R25, R25, UR4, RZ ;  /* 0x0000000419197c24 */ /* 0x000fe2000f8e02ff */
[----:B---3--:R-:W-:Y:S01]  /*258b0*/  ISETP.GT.U32.AND P5, PT, R9, R13, PT ;  /* 0x0000000d0900720c */ /* 0x008fe20003fa4070 */
[----:B------:R-:W-:Y:S01]  /*258c0*/  @!P3 IMAD.MOV R24, RZ, RZ, -R24 ;  /* 0x000000ffff18b224 */ /* 0x000fe200078e0a18 */
[-C--:B------:R-:W-:Y:S01]  /*258d0*/  IADD3 R7, P6, PT, R26, R8.reuse, RZ ;  /* 0x000000081a077210 */ /* 0x080fe20007fde0ff */
[----:B------:R-:W-:Y:S01]  /*258e0*/  @!P2 IMAD.IADD R0, R0, 0x1, -R9 ;  /* 0x000000010000a824 */ /* 0x000fe200078e0a09 */
[----:B------:R-:W-:Y:S01]  /*258f0*/  IADD3 R2, P3, PT, R25, R8, RZ ;  /* 0x0000000819027210 */ /* 0x000fe20007f7e0ff */
[----:B------:R-:W0:Y:S02]  /*25900*/  LDCU UR4, c[0x0][0x3b0] ;  /* 0x00007600ff0477ac */ /* 0x000e240008000800 */
[----:B------:R-:W-:Y:S01]  /*25910*/  STL [R1+0x770], R7 ;  /* 0x0007700701007387 */ /* 0x000fe20000100800 */
[----:B------:R-:W-:Y:S01]  /*25920*/  PRMT R77, RZ, 0x7610, R77 ;  /* 0x00007610ff4d7816 */ /* 0x000fe2000000004d */
[----:B------:R-:W1:Y:S02]  /*25930*/  LDCU UR6, c[0x0][0x3b0] ;  /* 0x00007600ff0677ac */ /* 0x000e640008000800 */
[----:B------:R3:W-:Y:S01]  /*25940*/  STL [R1+0x798], R2 ;  /* 0x0007980201007387 */ /* 0x0007e20000100800 */
[----:B--2---:R-:W-:-:S03]  /*25950*/  ISETP.GE.AND P2, PT, R12, RZ, PT ;  /* 0x000000ff0c00720c */ /* 0x004fc60003f46270 */
[----:B------:R-:W2:Y:S01]  /*25960*/  LDL R12, [R1+0x15fc] ;  /* 0x0015fc00010c7983 */ /* 0x000ea20000100800 */
[-C--:B------:R-:W-:Y:S02]  /*25970*/  LEA.HI.X.SX32 R27, R26, R5.reuse, 0x1, P6 ;  /* 0x000000051a1b7211 */ /* 0x080fe400030f0eff */
[----:B------:R-:W-:Y:S02]  /*25980*/  LEA.HI.X.SX32 R3, R25, R5, 0x1, P3 ;  /* 0x0000000519037211 */ /* 0x000fe400018f0eff */
[----:B------:R-:W-:Y:S01]  /*25990*/  SEL R26, R47, R24, !P1 ;  /* 0x000000182f1a7207 */ /* 0x000fe20004800000 */
[----:B------:R-:W-:Y:S02]  /*259a0*/  @P0 IMAD.MOV.U32 R24, RZ, RZ, R7 ;  /* 0x000000ffff180224 */ /* 0x000fe400078e0007 */
[----:B------:R-:W-:Y:S02]  /*259b0*/  @P0 IMAD.MOV.U32 R25, RZ, RZ, R27 ;  /* 0x000000ffff190224 */ /* 0x000fe400078e001b */
[----:B------:R-:W-:Y:S01]  /*259c0*/  @!P5 IMAD.IADD R13, R13, 0x1, -R9 ;  /* 0x000000010d0dd824 */ /* 0x000fe200078e0a09 */
[----:B------:R-:W-:-:S02]  /*259d0*/  PRMT R76, RZ, 0x7610, R76 ;  /* 0x00007610ff4c7816 */ /* 0x000fc4000000004c */
[----:B------:R0:W2:Y:S02]  /*259e0*/  @P0 LDG.E.U8 R77, desc[UR20][R24.64] ;  /* 0x00000014184d0981 */ /* 0x0000a4000c1e1100 */
[----:B------:R-:W-:Y:S01]  /*259f0*/  ISETP.GT.U32.AND P5, PT, R9, R13, PT ;  /* 0x0000000d0900720c */ /* 0x000fe20003fa4070 */
[----:B0-----:R-:W-:Y:S02]  /*25a00*/  @P0 IMAD.MOV.U32 R24, RZ, RZ, R2 ;  /* 0x000000ffff180224 */ /* 0x001fe400078e0002 */
[----:B------:R-:W-:-:S05]  /*25a10*/  @P0 IMAD.MOV.U32 R25, RZ, RZ, R3 ;  /* 0x000000ffff190224 */ /* 0x000fca00078e0003 */
[----:B------:R0:W2:Y:S01]  /*25a20*/  @P0 LDG.E.U8 R76, desc[UR20][R24.64] ;  /* 0x00000014184c0981 */ /* 0x0000a2000c1e1100 */
[----:B------:R-:W-:Y:S01]  /*25a30*/  IMAD R26, R26, UR5, RZ ;  /* 0x000000051a1a7c24 */ /* 0x000fe2000f8e02ff */
[----:B------:R-:W-:Y:S02]  /*25a40*/  PRMT R75, RZ, 0x7610, R75 ;  /* 0x00007610ff4b7816 */ /* 0x000fe4000000004b */
[----:B------:R-:W-:Y:S01]  /*25a50*/  ISETP.GT.U32.AND P6, PT, R9, R4, PT ;  /* 0x000000040900720c */ /* 0x000fe20003fc4070 */
[----:B------:R1:W-:Y:S01]  /*25a60*/  STL [R1+0x76c], R27 ;  /* 0x00076c1b01007387 */ /* 0x0003e20000100800 */
[----:B------:R-:W-:Y:S01]  /*25a70*/  @!P5 IMAD.IADD R13, R13, 0x1, -R9 ;  /* 0x000000010d0dd824 */ /* 0x000fe200078e0a09 */
[----:B------:R-:W-:Y:S01]  /*25a80*/  PRMT R74, RZ, 0x7610, R74 ;  /* 0x00007610ff4a7816 */ /* 0x000fe2000000004a */
[----:B0-----:R-:W-:Y:S01]  /*25a90*/  IMAD.MOV.U32 R24, RZ, RZ, R0 ;  /* 0x000000ffff187224 */ /* 0x001fe200078e0000 */
[----:B------:R-:W-:Y:S01]  /*25aa0*/  STL [R1+0x794], R3 ;  /* 0x0007940301007387 */ /* 0x000fe20000100800 */
[----:B------:R-:W0:Y:S02]  /*25ab0*/  LDCU UR5, c[0x0][0x3b0] ;  /* 0x00007600ff0577ac */ /* 0x000e240008000800 */
[----:B------:R-:W-:Y:S01]  /*25ac0*/  @!P2 IMAD.MOV R24, RZ, RZ, -R24 ;  /* 0x000000ffff18a224 */ /* 0x000fe200078e0a18 */
[----:B------:R-:W-:-:S04]  /*25ad0*/  IADD3 R0, P5, PT, R26, R8, RZ ;  /* 0x000000081a007210 */ /* 0x000fc80007fbe0ff */
[----:B------:R-:W-:Y:S01]  /*25ae0*/  SEL R25, R47, R24, !P1 ;  /* 0x000000182f197207 */ /* 0x000fe20004800000 */
[----:B------:R-:W-:Y:S01]  /*25af0*/  @!P6 IMAD.IADD R4, R4, 0x1, -R9 ;  /* 0x000000010404e824 */ /* 0x000fe200078e0a09 */
[----:B----4-:R-:W-:Y:S02]  /*25b00*/  ISETP.GE.AND P3, PT, R11, RZ, PT ;  /* 0x000000ff0b00720c */ /* 0x010fe40003f66270 */
[----:B------:R-:W4:Y:S01]  /*25b10*/  LDL.LU R11, [R1+0x2bc] ;  /* 0x0002bc00010b7983 */ /* 0x000f220000300800 */
[----:B------:R-:W-:Y:S01]  /*25b20*/  ISETP.GT.U32.AND P2, PT, R9, R93, PT ;  /* 0x0000005d0900720c */ /* 0x000fe20003f44070 */
[----:B------:R-:W-:Y:S01]  /*25b30*/  IMAD.MOV.U32 R24, RZ, RZ, R13 ;  /* 0x000000ffff187224 */ /* 0x000fe200078e000d */
[----:B---3--:R-:W-:Y:S01]  /*25b40*/  LEA.HI.X.SX32 R2, R26, R5, 0x1, P5 ;  /* 0x000000051a027211 */ /* 0x008fe200028f0eff */
[----:B------:R-:W-:Y:S01]  /*25b50*/  IMAD R25, R25, UR7, RZ ;  /* 0x0000000719197c24 */ /* 0x000fe2000f8e02ff */
[----:B------:R-:W-:Y:S01]  /*25b60*/  ISETP.GT.U32.AND P6, PT, R9, R4, PT ;  /* 0x000000040900720c */ /* 0x000fe20003fc4070 */
[----:B------:R-:W-:Y:S05]  /*25b70*/  STL [R1+0x7a0], R0 ;  /* 0x0007a00001007387 */ /* 0x000fea0000100800 */
[----:B------:R-:W-:Y:S01]  /*25b80*/  @!P3 IMAD.MOV R24, RZ, RZ, -R24 ;  /* 0x000000ffff18b224 */ /* 0x000fe200078e0a18 */
[----:B------:R3:W-:Y:S01]  /*25b90*/  STL [R1+0x79c], R2 ;  /* 0x00079c0201007387 */ /* 0x0007e20000100800 */
[----:B-1----:R-:W-:-:S02]  /*25ba0*/  @P0 IMAD.MOV.U32 R27, RZ, RZ, R2 ;  /* 0x000000ffff1b0224 */ /* 0x002fc400078e0002 */
[----:B------:R-:W-:Y:S01]  /*25bb0*/  @!P2 IMAD.IADD R93, R93, 0x1, -R9 ;  /* 0x000000015d5da824 */ /* 0x000fe200078e0a09 */
[----:B------:R-:W4:Y:S01]  /*25bc0*/  LDL R13, [R1+0x1648] ;  /* 0x00164800010d7983 */ /* 0x000f220000100800 */
[----:B------:R-:W-:Y:S01]  /*25bd0*/  @P0 IMAD.MOV.U32 R26, RZ, RZ, R0 ;  /* 0x000000ffff1a0224 */ /* 0x000fe200078e0000 */
[----:B------:R-:W-:Y:S01]  /*25be0*/  SEL R24, R47, R24, !P1 ;  /* 0x000000182f187207 */ /* 0x000fe20004800000 */
[----:B------:R-:W1:Y:S01]  /*25bf0*/  LDCU UR7, c[0x0][0x3b0] ;  /* 0x00007600ff0777ac */ /* 0x000e620008000800 */
[----:B------:R-:W4:Y:S01]  /*25c00*/  LDL.LU R7, [R1+0x2a8] ;  /* 0x0002a80001077983 */ /* 0x000f220000300800 */
[----:B---3--:R-:W-:-:S03]  /*25c10*/  IADD3 R2, P3, PT, R25, R8, RZ ;  /* 0x0000000819027210 */ /* 0x008fc60007f7e0ff */
[----:B------:R3:W4:Y:S01]  /*25c20*/  @P0 LDG.E.U8 R75, desc[UR20][R26.64] ;  /* 0x000000141a4b0981 */ /* 0x000722000c1e1100 */
[----:B------:R-:W-:Y:S01]  /*25c30*/  LEA.HI.X.SX32 R3, R25, R5, 0x1, P3 ;  /* 0x0000000519037211 */ /* 0x000fe200018f0eff */
[----:B------:R-:W-:-:S04]  /*25c40*/  @!P6 IMAD.IADD R4, R4, 0x1, -R9 ;  /* 0x000000010404e824 */ /* 0x000fc800078e0a09 */
[----:B------:R-:W-:Y:S02]  /*25c50*/  @P0 IMAD.MOV.U32 R25, RZ, RZ, R3 ;  /* 0x000000ffff190224 */ /* 0x000fe400078e0003 */
[----:B---3--:R-:W-:Y:S01]  /*25c60*/  IMAD R26, R24, UR4, RZ ;  /* 0x00000004181a7c24 */ /* 0x008fe2000f8e02ff */
[----:B------:R-:W-:Y:S01]  /*25c70*/  ISETP.GT.U32.AND P5, PT, R9, R6, PT ;  /* 0x000000060900720c */ /* 0x000fe20003fa4070 */
[----:B------:R-:W-:Y:S01]  /*25c80*/  @P0 IMAD.MOV.U32 R24, RZ, RZ, R2 ;  /* 0x000000ffff180224 */ /* 0x000fe200078e0002 */
[----:B------:R-:W-:Y:S01]  /*25c90*/  PRMT R73, RZ, 0x7610, R73 ;  /* 0x00007610ff497816 */ /* 0x000fe20000000049 */
[----:B------:R-:W3:Y:S03]  /*25ca0*/  LDCU UR4, c[0x0][0x3b0] ;  /* 0x00007600ff0477ac */ /* 0x000ee60008000800 */
[----:B------:R0:W3:Y:S02]  /*25cb0*/  @P0 LDG.E.U8 R74, desc[UR20][R24.64] ;  /* 0x00000014184a0981 */ /* 0x0000e4000c1e1100 */
[----:B0-----:R-:W-:Y:S01]  /*25cc0*/  IMAD.MOV.U32 R24, RZ, RZ, R4 ;  /* 0x000000ffff187224 */ /* 0x001fe200078e0004 */
[----:B--2---:R-:W-:-:S02]  /*25cd0*/  ISETP.GE.AND P2, PT, R12, RZ, PT ;  /* 0x000000ff0c00720c */ /* 0x004fc40003f46270 */
[----:B------:R-:W2:Y:S04]  /*25ce0*/  LDL R12, [R1+0x1660] ;  /* 0x00166000010c7983 */ /* 0x000ea80000100800 */
[----:B------:R0:W-:Y:S04]  /*25cf0*/  STL [R1+0x7a8], R2 ;  /* 0x0007a80201007387 */ /* 0x0001e80000100800 */
[----:B------:R-:W3:Y:S04]  /*25d00*/  LDL.LU R0, [R1+0x2a4] ;  /* 0x0002a40001007983 */ /* 0x000ee80000300800 */
[----:B------:R1:W-:Y:S04]  /*25d10*/  STL [R1+0x7a4], R3 ;  /* 0x0007a40301007387 */ /* 0x0003e80000100800 */
[----:B------:R-:W3:Y:S01]  /*25d20*/  LDL R4, [R1+0x15bc] ;  /* 0x0015bc0001047983 */ /* 0x000ee20000100800 */
[----:B------:R-:W-:-:S02]  /*25d30*/  @!P5 IMAD.IADD R6, R6, 0x1, -R9 ;  /* 0x000000010606d824 */ /* 0x000fc400078e0a09 */
[----:B------:R-:W-:Y:S01]  /*25d40*/  @!P2 IMAD.MOV R24, RZ, RZ, -R24 ;  /* 0x000000ffff18a224 */ /* 0x000fe200078e0a18 */
[C---:B0-----:R-:W-:Y:S02]  /*25d50*/  IADD3 R2, P6, PT, R26.reuse, R8, RZ ;  /* 0x000000081a027210 */ /* 0x041fe40007fde0ff */
[----:B------:R-:W-:Y:S02]  /*25d60*/  ISETP.GT.U32.AND P3, PT, R9, R6, PT ;  /* 0x000000060900720c */ /* 0x000fe40003f64070 */
[----:B-1----:R-:W-:Y:S02]  /*25d70*/  LEA.HI.X.SX32 R3, R26, R5, 0x1, P6 ;  /* 0x000000051a037211 */ /* 0x002fe400030f0eff */
[----:B------:R-:W-:Y:S01]  /*25d80*/  SEL R26, R47, R24, !P1 ;  /* 0x000000182f1a7207 */ /* 0x000fe20004800000 */
[----:B------:R-:W-:Y:S01]  /*25d90*/  STL [R1+0x7b0], R2 ;  /* 0x0007b00201007387 */ /* 0x000fe20000100800 */
[----:B------:R-:W-:-:S03]  /*25da0*/  @P0 IMAD.MOV.U32 R24, RZ, RZ, R2 ;  /* 0x000000ffff180224 */ /* 0x000fc600078e0002 */
[----:B------:R0:W-:Y:S01]  /*25db0*/  STL [R1+0x7ac], R3 ;  /* 0x0007ac0301007387 */ /* 0x0001e20000100800 */
[----:B------:R-:W-:Y:S01]  /*25dc0*/  IMAD R26, R26, UR5, RZ ;  /* 0x000000051a1a7c24 */ /* 0x000fe2000f8e02ff */
[C---:B------:R-:W-:Y:S01]  /*25dd0*/  ISETP.GT.U32.AND P5, PT, R9.reuse, R93, PT ;  /* 0x0000005d0900720c */ /* 0x040fe20003fa4070 */
[----:B------:R-:W-:Y:S01]  /*25de0*/  @P0 IMAD.MOV.U32 R25, RZ, RZ, R3 ;  /* 0x000000ffff190224 */ /* 0x000fe200078e0003 */
[----:B------:R-:W-:Y:S01]  /*25df0*/  PRMT R72, RZ, 0x7610, R72 ;  /* 0x00007610ff487816 */ /* 0x000fe20000000048 */
[----:B------:R-:W-:Y:S01]  /*25e00*/  @!P3 IMAD.IADD R6, R6, 0x1, -R9 ;  /* 0x000000010606b824 */ /* 0x000fe200078e0a09 */
[----:B------:R-:W1:Y:S02]  /*25e10*/  LDCU UR5, c[0x0][0x3b0] ;  /* 0x00007600ff0577ac */ /* 0x000e640008000800 */
[----:B------:R1:W3:Y:S01]  /*25e20*/  @P0 LDG.E.U8 R73, desc[UR20][R24.64] ;  /* 0x0000001418490981 */ /* 0x0002e2000c1e1100 */
[----:B0-----:R-:W-:Y:S02]  /*25e30*/  IADD3 R3, P3, PT, R26, R8, RZ ;  /* 0x000000081a037210 */ /* 0x001fe40007f7e0ff */
[----:B----4-:R-:W-:Y:S01]  /*25e40*/  ISETP.GT.U32.AND P2, PT, R9, R11, PT ;  /* 0x0000000b0900720c */ /* 0x010fe20003f44070 */
[----:B-1----:R-:W-:-:S12]  /*25e50*/  IMAD.MOV.U32 R24, RZ, RZ, R6 ;  /* 0x000000ffff187224 */ /* 0x002fd800078e0006 */
[----:B------:R-:W-:Y:S01]  /*25e60*/  @!P2 IMAD.IADD R11, R11, 0x1, -R9 ;  /* 0x000000010b0ba824 */ /* 0x000fe200078e0a09 */
[----:B------:R-:W-:Y:S02]  /*25e70*/  ISETP.GE.AND P6, PT, R13, RZ, PT ;  /* 0x000000ff0d00720c */ /* 0x000fe40003fc6270 */
[----:B------:R-:W4:Y:S04]  /*25e80*/  LDL R13, [R1+0x15a4] ;  /* 0x0015a400010d7983 */ /* 0x000f280000100800 */
[----:B------:R-:W4:Y:S04]  /*25e90*/  LDL.LU R2, [R1+0x2ac] ;  /* 0x0002ac0001027983 */ /* 0x000f280000300800 */
[----:B------:R-:W-:Y:S01]  /*25ea0*/  STL [R1+0x7d8], R3 ;  /* 0x0007d80301007387 */ /* 0x000fe20000100800 */
[----:B--2---:R-:W-:-:S02]  /*25eb0*/  ISETP.GE.AND P2, PT, R12, RZ, PT ;  /* 0x000000ff0c00720c */ /* 0x004fc40003f46270 */
[----:B------:R-:W-:-:S05]  /*25ec0*/  LEA.HI.X.SX32 R12, R26, R5, 0x1, P3 ;  /* 0x000000051a0c7211 */ /* 0x000fca00018f0eff */
[----:B------:R0:W-:Y:S01]  /*25ed0*/  STL [R1+0x7d4], R12 ;  /* 0x0007d40c01007387 */ /* 0x0001e20000100800 */
[----:B------:R-:W-:-:S05]  /*25ee0*/  @P0 IMAD.MOV.U32 R27, RZ, RZ, R12 ;  /* 0x000000ffff1b0224 */ /* 0x000fca00078e000c */
[----:B------:R-:W-:Y:S01]  /*25ef0*/  @!P2 IMAD.MOV R24, RZ, RZ, -R24 ;  /* 0x000000ffff18a224 */ /* 0x000fe200078e0a18 */
[----:B---3--:R-:W-:Y:S01]  /*25f00*/  ISETP.GE.AND P2, PT, R4, RZ, PT ;  /* 0x000000ff0400720c */ /* 0x008fe20003f46270 */
[----:B0-----:R-:W2:Y:S04]  /*25f10*/  LDL.LU R12, [R1+0x2b0] ;  /* 0x0002b000010c7983 */ /* 0x001ea80000300800 */
[----:B------:R-:W3:Y:S01]  /*25f20*/  LDL R4, [R1+0x15e4] ;  /* 0x0015e40001047983 */ /* 0x000ee20000100800 */
[----:B------:R-:W-:-:S04]  /*25f30*/  @!P5 IMAD.IADD R93, R93, 0x1, -R9 ;  /* 0x000000015d5dd824 */ /* 0x000fc800078e0a09 */
[----:B------:R-:W-:Y:S01]  /*25f40*/  IMAD.MOV.U32 R25, RZ, RZ, R93 ;  /* 0x000000ffff197224 */ /* 0x000fe200078e005d */
[----:B------:R-:W-:-:S03]  /*25f50*/  ISETP.GT.U32.AND P3, PT, R9, R11, PT ;  /* 0x0000000b0900720c */ /* 0x000fc60003f64070 */
[----:B------:R-:W-:Y:S01]  /*25f60*/  @!P6 IMAD.MOV R25, RZ, RZ, -R25 ;  /* 0x000000ffff19e224 */ /* 0x000fe200078e0a19 */
[----:B------:R-:W-:Y:S01]  /*25f70*/  ISETP.GT.U32.AND P6, PT, R9, R0, PT ;  /* 0x000000000900720c */ /* 0x000fe20003fc4070 */
[----:B------:R-:W-:-:S03]  /*25f80*/  @P0 IMAD.MOV.U32 R26, RZ, RZ, R3 ;  /* 0x000000ffff1a0224 */ /* 0x000fc600078e0003 */
[----:B------:R-:W-:Y:S02]  /*25f90*/  SEL R25, R47, R25, !P1 ;  /* 0x000000192f197207 */ /* 0x000fe40004800000 */
[----:B------:R0:W2:Y:S03]  /*25fa0*/  @P0 LDG.E.U8 R72, desc[UR20][R26.64] ;  /* 0x000000141a480981 */ /* 0x0000a6000c1e1100 */
[--C-:B------:R-:W-:Y:S02]  /*25fb0*/  @!P3 IMAD.IADD R11, R11, 0x1, -R9.reuse ;  /* 0x000000010b0bb824 */ /* 0x100fe400078e0a09 */
[----:B0-----:R-:W-:Y:S01]  /*25fc0*/  IMAD R26, R25, UR4, RZ ;  /* 0x00000004191a7c24 */ /* 0x001fe2000f8e02ff */
[----:B------:R-:W-:Y:S01]  /*25fd0*/  ISETP.GT.U32.AND P5, PT, R9, R7, PT ;  /* 0x000000070900720c */ /* 0x000fe20003fa4070 */
[----:B------:R-:W-:Y:S01]  /*25fe0*/  @!P6 IMAD.IADD R0, R0, 0x1, -R9 ;  /* 0x000000010000e824 */ /* 0x000fe200078e0a09 */
[----:B------:R-:W-:Y:S01]  /*25ff0*/  SEL R24, R47, R24, !P1 ;  /* 0x000000182f187207 */ /* 0x000fe20004800000 */
[----:B------:R-:W-:Y:S01]  /*26000*/  IMAD.MOV.U32 R25, RZ, RZ, R11 ;  /* 0x000000ffff197224 */ /* 0x000fe200078e000b */
[C---:B------:R-:W-:Y:S01]  /*26010*/  IADD3 R6, P6, PT, R26.reuse, R8, RZ ;  /* 0x000000081a067210 */ /* 0x040fe20007fde0ff */
[----:B------:R-:W0:Y:S03]  /*26020*/  LDCU UR4, c[0x0][0x3b0] ;  /* 0x00007600ff0477ac */ /* 0x000e260008000800 */
[----:B------:R-:W-:Y:S01]  /*26030*/  LEA.HI.X.SX32 R11, R26, R5, 0x1, P6 ;  /* 0x000000051a0b7211 */ /* 0x000fe200030f0eff */
[----:B------:R-:W-:Y:S04]  /*26040*/  STL [R1+0x7e0], R6 ;  /* 0x0007e00601007387 */ /* 0x000fe80000100800 */
[----:B------:R1:W-:Y:S01]  /*26050*/  STL [R1+0x7dc], R11 ;  /* 0x0007dc0b01007387 */ /* 0x0003e20000100800 */
[----:B------:R-:W-:-:S02]  /*26060*/  @P0 IMAD.MOV.U32 R27, RZ, RZ, R11 ;  /* 0x000000ffff1b0224 */ /* 0x000fc400078e000b */
[----:B------:R-:W-:Y:S01]  /*26070*/  @!P5 IMAD.IADD R7, R7, 0x1, -R9 ;  /* 0x000000010707d824 */ /* 0x000fe200078e0a09 */
[----:B-1----:R-:W2:Y:S04]  /*26080*/  LDL R11, [R1+0x15f8] ;  /* 0x0015f800010b7983 */ /* 0x002ea80000100800 */
[----:B------:R-:W-:Y:S01]  /*26090*/  ISETP.GT.U32.AND P5, PT, R9, R7, PT ;  /* 0x000000070900720c */ /* 0x000fe20003fa4070 */
[----:B------:R-:W-:Y:S02]  /*260a0*/  IMAD R24, R24, UR5, RZ ;  /* 0x0000000518187c24 */ /* 0x000fe4000f8e02ff */
[----:B------:R-:W-:Y:S02]  /*260b0*/  @!P2 IMAD.MOV R25, RZ, RZ, -R25 ;  /* 0x000000ffff19a224 */ /* 0x000fe400078e0a19 */
[----:B------:R-:W-:Y:S01]  /*260c0*/  @P0 IMAD.MOV.U32 R26, RZ, RZ, R6 ;  /* 0x000000ffff1a0224 */ /* 0x000fe200078e0006 */
[----:B------:R-:W-:Y:S01]  /*260d0*/  IADD3 R3, P2, PT, R24, R8, RZ ;  /* 0x0000000818037210 */ /* 0x000fe20007f5e0ff */
[----:B------:R-:W1:Y:S06]  /*260e0*/  LDCU UR5, c[0x0][0x3b0] ;  /* 0x00007600ff0577ac */ /* 0x000e6c0008000800 */
[----:B------:R-:W-:Y:S01]  /*260f0*/  @!P5 IMAD.IADD R7, R7, 0x1, -R9 ;  /* 0x000000010707d824 */ /* 0x000fe200078e0a09 */
[----:B----4-:R-:W-:-:S02]  /*26100*/  ISETP.GT.U32.AND P5, PT, R9, R2, PT ;  /* 0x000000020900720c */ /* 0x010fc40003fa4070 */
[----:B------:R-:W-:Y:S02]  /*26110*/  LEA.HI.X.SX32 R6, R24, R5, 0x1, P2 ;  /* 0x0000000518067211 */ /* 0x000fe400010f0eff */
[----:B------:R-:W-:Y:S02]  /*26120*/  ISETP.GE.AND P3, PT, R13, RZ, PT ;  /* 0x000000ff0d00720c */ /* 0x000fe40003f66270 */
[----:B------:R-:W4:Y:S04]  /*26130*/  LDL.LU R13, [R1+0x294] ;  /* 0x00029400010d7983 */ /* 0x000f280000300800 */
[----:B------:R0:W-:Y:S03]  /*26140*/  STL [R1+0x7e8], R3 ;  /* 0x0007e80301007387 */ /* 0x0001e60000100800 */
[----:B------:R-:W-:Y:S01]  /*26150*/  @!P5 IMAD.IADD R2, R2, 0x1, -R9 ;  /* 0x000000010202d824 */ /* 0x000fe200078e0a09 */
[----:B------:R0:W-:Y:S01]  /*26160*/  STL [R1+0x7e4], R6 ;  /* 0x0007e40601007387 */ /* 0x0001e20000100800 */
[----:B---3--:R-:W-:-:S03]  /*26170*/  ISETP.GE.AND P5, PT, R4, RZ, PT ;  /* 0x000000ff0400720c */ /* 0x008fc60003fa6270 */
[----:B------:R-:W3:Y:S01]  /*26180*/  LDL R4, [R1+0x1644] ;  /* 0x0016440001047983 */ /* 0x000ee20000100800 */
[----:B------:R-:W-:Y:S02]  /*26190*/  PRMT R71, RZ, 0x7610, R71 ;  /* 0x00007610ff477816 */ /* 0x000fe40000000047 */
[C---:B------:R-:W-:Y:S01]  /*261a0*/  ISETP.GT.U32.AND P6, PT, R9.reuse, R0, PT ;  /* 0x000000000900720c */ /* 0x040fe20003fc4070 */
[----:B------:R-:W-:Y:S01]  /*261b0*/  IMAD.MOV.U32 R24, RZ, RZ, R7 ;  /* 0x000000ffff187224 */ /* 0x000fe200078e0007 */
[----:B------:R-:W-:Y:S01]  /*261c0*/  PRMT R70, RZ, 0x7610, R70 ;  /* 0x00007610ff467816 */ /* 0x000fe20000000046 */
[----:B------:R-:W4:Y:S04]  /*261d0*/  LDL.LU R93, [R1+0x298] ;  /* 0x00029800015d7983 */ /* 0x000f280000300800 */
[----:B------:R0:W4:Y:S01]  /*261e0*/  @P0 LDG.E.U8 R71, desc[UR20][R26.64] ;  /* 0x000000141a470981 */ /* 0x000122000c1e1100 */
[----:B------:R-:W-:Y:S01]  /*261f0*/  @!P3 IMAD.MOV R24, RZ, RZ, -R24 ;  /* 0x000000ffff18b224 */ /* 0x000fe200078e0a18 */
[----:B------:R-:W-:Y:S01]  /*26200*/  ISETP.GT.U32.AND P3, PT, R9, R2, PT ;  /* 0x000000020900720c */ /* 0x000fe20003f64070 */
[----:B0-----:R-:W-:-:S02]  /*26210*/  @P0 IMAD.MOV.U32 R26, RZ, RZ, R3 ;  /* 0x000000ffff1a0224 */ /* 0x001fc400078e0003 */
[----:B------:R-:W-:Y:S02]  /*26220*/  @P0 IMAD.MOV.U32 R27, RZ, RZ, R6 ;  /* 0x000000ffff1b0224 */ /* 0x000fe400078e0006 */
[----:B------:R-:W-:-:S03]  /*26230*/  @!P6 IMAD.IADD R0, R0, 0x1, -R9 ;  /* 0x000000010000e824 */ /* 0x000fc600078e0a09 */
[----:B------:R0:W4:Y:S02]  /*26240*/  @P0 LDG.E.U8 R70, desc[UR20][R26.64] ;  /* 0x000000141a460981 */ /* 0x000124000c1e1100 */
[C---:B0-----:R-:W-:Y:S02]  /*26250*/  SEL R26, R47.reuse, R25, !P1 ;  /* 0x000000192f1a7207 */ /* 0x041fe40004800000 */
[----:B------:R-:W-:Y:S01]  /*26260*/  SEL R25, R47, R24, !P1 ;  /* 0x000000182f197207 */ /* 0x000fe20004800000 */
[----:B------:R-:W-:Y:S02]  /*26270*/  IMAD.MOV.U32 R24, RZ, RZ, R0 ;  /* 0x000000ffff187224 */ /* 0x000fe400078e0000 */
[----:B------:R-:W-:Y:S01]  /*26280*/  IMAD R26, R26, UR6, RZ ;  /* 0x000000061a1a7c24 */ /* 0x000fe2000f8e02ff */
[----:B------:R-:W4:Y:S01]  /*26290*/  LDL.LU R0, [R1+0x28c] ;  /* 0x00028c0001007983 */ /* 0x000f220000300800 */
[----:B------:R-:W-:Y:S01]  /*262a0*/  IMAD R25, R25, UR4, RZ ;  /* 0x0000000419197c24 */ /* 0x000fe2000f8e02ff */
[----:B------:R-:W-:Y:S01]  /*262b0*/  PRMT R69, RZ, 0x7610, R69 ;  /* 0x00007610ff457816 */ /* 0x000fe20000000045 */
[----:B------:R-:W-:Y:S01]  /*262c0*/  @!P5 IMAD.MOV R24, RZ, RZ, -R24 ;  /* 0x000000ffff18d224 */ /* 0x000fe200078e0a18 */
[-C--:B------:R-:W-:Y:S01]  /*262d0*/  IADD3 R7, P6, PT, R26, R8.reuse, RZ ;  /* 0x000000081a077210 */ /* 0x080fe20007fde0ff */
[----:B------:R-:W-:Y:S01]  /*262e0*/  @!P3 IMAD.IADD R2, R2, 0x1, -R9 ;  /* 0x000000010202b824 */ /* 0x000fe200078e0a09 */
[----:B------:R-:W-:Y:S01]  /*262f0*/  IADD3 R3, P5, PT, R25, R8, RZ ;  /* 0x0000000819037210 */ /* 0x000fe20007fbe0ff */
[----:B------:R-:W0:Y:S01]  /*26300*/  LDCU UR4, c[0x0][0x3b0] ;  /* 0x00007600ff0477ac */ /* 0x000e220008000800 */
[----:B--2---:R-:W-:Y:S01]  /*26310*/  ISETP.GE.AND P3, PT, R11, RZ, PT ;  /* 0x000000ff0b00720c */ /* 0x004fe20003f66270 */
[----:B------:R-:W-:Y:S01]  /*26320*/  STL [R1+0x7f0], R7 ;  /* 0x0007f00701007387 */ /* 0x000fe20000100800 */
[----:B------:R-:W-:Y:S01]  /*26330*/  PRMT R68, RZ, 0x7610, R68 ;  /* 0x00007610ff447816 */ /* 0x000fe20000000044 */
[----:B------:R-:W2:Y:S02]  /*26340*/  LDCU UR6, c[0x0][0x3b0] ;  /* 0x00007600ff0677ac */ /* 0x000ea40008000800 */
[----:B------:R0:W-:Y:S04]  /*26350*/  STL [R1+0x818], R3 ;  /* 0x0008180301007387 */ /* 0x0001e80000100800 */
[----:B------:R-:W2:Y:S01]  /*26360*/  LDL R11, [R1+0x162c] ;  /* 0x00162c00010b7983 */ /* 0x000ea20000100800 */
[----:B------:R-:W-:-:S02]  /*26370*/  LEA.HI.X.SX32 R27, R26, R5, 0x1, P6 ;  /* 0x000000051a1b7211 */ /* 0x000fc400030f0eff */
[----:B------:R-:W-:Y:S02]  /*26380*/  LEA.HI.X.SX32 R6, R25, R5, 0x1, P5 ;  /* 0x0000000519067211 */ /* 0x000fe400028f0eff */
[----:B------:R-:W-:Y:S01]  /*26390*/  SEL R26, R47, R24, !P1 ;  /* 0x000000182f1a7207 */ /* 0x000fe20004800000 */
[----:B------:R-:W-:Y:S02]  /*263a0*/  @P0 IMAD.MOV.U32 R24, RZ, RZ, R7 ;  /* 0x000000ffff180224 */ /* 0x000fe400078e0007 */
[----:B------:R-:W-:-:S05]  /*263b0*/  @P0 IMAD.MOV.U32 R25, RZ, RZ, R27 ;  /* 0x000000ffff190224 */ /* 0x000fca00078e001b */
[----:B------:R0:W2:Y:S01]  /*263c0*/  @P0 LDG.E.U8 R69, desc[UR20][R24.64] ;  /* 0x0000001418450981 */ /* 0x0000a2000c1e1100 */
[----:B-1----:R-:W-:Y:S01]  /*263d0*/  IMAD R26, R26, UR5, RZ ;  /* 0x000000051a1a7c24 */ /* 0x002fe2000f8e02ff */
[----:B------:R-:W-:Y:S01]  /*263e0*/  ISETP.GT.U32.AND P2, PT, R9, R12, PT ;  /* 0x0000000c0900720c */ /* 0x000fe20003f44070 */
[----:B------:R-:W1:Y:S01]  /*263f0*/  LDCU UR5, c[0x0][0x3b0] ;  /* 0x00007600ff0577ac */ /* 0x000e620008000800 */
[----:B0-----:R-:W-:Y:S02]  /*26400*/  @P0 IMAD.MOV.U32 R24, RZ, RZ, R3 ;  /* 0x000000ffff180224 */ /* 0x001fe400078e0003 */
[----:B------:R-:W-:-:S05]  /*26410*/  @P0 IMAD.MOV.U32 R25, RZ, RZ, R6 ;  /* 0x000000ffff190224 */ /* 0x000fca00078e0006 */
[----:B------:R0:W2:Y:S02]  /*26420*/  @P0 LDG.E.U8 R68, desc[UR20][R24.64] ;  /* 0x0000001418440981 */ /* 0x0000a4000c1e1100 */
[----:B0-----:R-:W-:-:S04]  /*26430*/  IMAD.MOV.U32 R24, RZ, RZ, R2 ;  /* 0x000000ffff187224 */ /* 0x001fc800078e0002 */
[----:B------:R-:W-:Y:S01]  /*26440*/  @!P3 IMAD.MOV R24, RZ, RZ, -R24 ;  /* 0x000000ffff18b224 */ /* 0x000fe200078e0a18 */
[----:B------:R-:W-:Y:S01]  /*26450*/  IADD3 R3, P3, PT, R26, R8, RZ ;  /* 0x000000081a037210 */ /* 0x000fe20007f7e0ff */
[----:B------:R-:W-:Y:S04]  /*26460*/  STL [R1+0x7ec], R27 ;  /* 0x0007ec1b01007387 */ /* 0x000fe80000100800 */
[----:B------:R-:W-:Y:S04]  /*26470*/  STL [R1+0x814], R6 ;  /* 0x0008140601007387 */ /* 0x000fe80000100800 */
[----:B------:R-:W2:Y:S04]  /*26480*/  LDL.LU R2, [R1+0x288] ;  /* 0x0002880001027983 */ /* 0x000ea80000300800 */
[----:B------:R0:W-:Y:S01]  /*26490*/  STL [R1+0x820], R3 ;  /* 0x0008200301007387 */ /* 0x0001e20000100800 */
[----:B---3--:R-:W-:-:S02]  /*264a0*/  ISETP.GE.AND P5, PT, R4, RZ, PT ;  /* 0x000000ff0400720c */ /* 0x008fc40003fa6270 */
[----:B------:R-:W-:-:S05]  /*264b0*/  LEA.HI.X.SX32 R4, R26, R5, 0x1, P3 ;  /* 0x000000051a047211 */ /* 0x000fca00018f0eff */
[----:B------:R3:W-:Y:S04]  /*264c0*/  STL [R1+0x81c], R4 ;  /* 0x00081c0401007387 */ /* 0x0007e80000100800 */
[----:B------:R-:W2:Y:S01]  /*264d0*/  LDL R7, [R1+0x1670] ;  /* 0x0016700001077983 */ /* 0x000ea20000100800 */
[----:B------:R-:W-:-:S05]  /*264e0*/  @!P2 IMAD.IADD R12, R12, 0x1, -R9 ;  /* 0x000000010c0ca824 */ /* 0x000fca00078e0a09 */
[C---:B------:R-:W-:Y:S02]  /*264f0*/  ISETP.GT.U32.AND P2, PT, R9.reuse, R12, PT ;  /* 0x0000000c0900720c */ /* 0x040fe40003f44070 */
[----:B----4-:R-:W-:Y:S02]  /*26500*/  ISETP.GT.U32.AND P6, PT, R9, R13, PT ;  /* 0x0000000d0900720c */ /* 0x010fe40003fc4070 */
[----:B------:R-:W-:-:S09]  /*26510*/  SEL R25, R47, R24, !P1 ;  /* 0x000000182f197207 */ /* 0x000fd20004800000 */
[--C-:B------:R-:W-:Y:S01]  /*26520*/  @!P2 IMAD.IADD R12, R12, 0x1, -R9.reuse ;  /* 0x000000010c0ca824 */ /* 0x100fe200078e0a09 */
[----:B------:R-:W-:Y:S01]  /*26530*/  ISETP.GT.U32.AND P2, PT, R9, R93, PT ;  /* 0x0000005d0900720c */ /* 0x000fe20003f44070 */
[----:B------:R-:W-:Y:S02]  /*26540*/  @!P6 IMAD.IADD R13, R13, 0x1, -R9 ;  /* 0x000000010d0de824 */ /* 0x000fe400078e0a09 */
[----:B------:R-:W-:Y:S02]  /*26550*/  IMAD.MOV.U32 R24, RZ, RZ, R12 ;  /* 0x000000ffff187224 */ /* 0x000fe400078e000c */
[----:B------:R-:W-:Y:S01]  /*26560*/  IMAD R25, R25, UR7, RZ ;  /* 0x0000000719197c24 */ /* 0x000fe2000f8e02ff */
[----:B------:R-:W-:Y:S01]  /*26570*/  ISETP.GT.U32.AND P6, PT, R9, R13, PT ;  /* 0x0000000d0900720c */ /* 0x000fe20003fc4070 */
[----:B------:R-:W-:Y:S01]  /*26580*/  @!P5 IMAD.MOV R24, RZ, RZ, -R24 ;  /* 0x000000ffff18d224 */ /* 0x000fe200078e0a18 */
[----:B------:R-:W-:Y:S01]  /*26590*/  PRMT R67, RZ, 0x7610, R67 ;  /* 0x00007610ff437816 */ /* 0x000fe20000000043 */
[----:B------:R-:W-:Y:S01]  /*265a0*/  @P0 IMAD.MOV.U32 R26, RZ, RZ, R3 ;  /* 0x000000ffff1a0224 */ /* 0x000fe200078e0003 */
[----:B0-----:R-:W-:Y:S01]  /*265b0*/  IADD3 R3, P5, PT, R25, R8, RZ ;  /* 0x0000000819037210 */ /* 0x001fe20007fbe0ff */
[----:B------:R-:W-:Y:S01]  /*265c0*/  @P0 IMAD.MOV.U32 R27, RZ, RZ, R4 ;  /* 0x000000ffff1b0224 */ /* 0x000fe200078e0004 */
[----:B------:R-:W-:Y:S01]  /*265d0*/  PRMT R66, RZ, 0x7610, R66 ;  /* 0x00007610ff427816 */ /* 0x000fe20000000042 */
[--C-:B------:R-:W-:Y:S01]  /*265e0*/  @!P2 IMAD.IADD R93, R93, 0x1, -R9.reuse ;  /* 0x000000015d5da824 */ /* 0x100fe200078e0a09 */
[----:B---3--:R-:W3:Y:S01]  /*265f0*/  LDL.LU R4, [R1+0x268] ;  /* 0x0002680001047983 */ /* 0x008ee20000300800 */
[----:B------:R-:W-:Y:S01]  /*26600*/  SEL R24, R47, R24, !P1 ;  /* 0x000000182f187207 */ /* 0x000fe20004800000 */
[----:B------:R-:W0:Y:S01]  /*26610*/  LDCU UR7, c[0x0][0x3b0] ;  /* 0x00007600ff0777ac */ /* 0x000e220008000800 */
[----:B------:R-:W-:Y:S01]  /*26620*/  LEA.HI.X.SX32 R6, R25, R5, 0x1, P5 ;  /* 0x0000000519067211 */ /* 0x000fe200028f0eff */
[----:B------:R4:W3:Y:S01]  /*26630*/  @P0 LDG.E.U8 R67, desc[UR20][R26.64] ;  /* 0x000000141a430981 */ /* 0x0008e2000c1e1100 */
[----:B------:R-:W-:Y:S01]  /*26640*/  @!P6 IMAD.IADD R13, R13, 0x1, -R9 ;  /* 0x000000010d0de824 */ /* 0x000fe200078e0a09 */
[----:B--2---:R-:W-:-:S02]  /*26650*/  ISETP.GE.AND P2, PT, R11, RZ, PT ;  /* 0x000000ff0b00720c */ /* 0x004fc40003f46270 */
[----:B------:R-:W2:Y:S01]  /*26660*/  LDL R11, [R1+0x15a0] ;  /* 0x0015a000010b7983 */ /* 0x000ea20000100800 */
[----:B----4-:R-:W-:Y:S01]  /*26670*/  IMAD R26, R24, UR4, RZ ;  /* 0x00000004181a7c24 */ /* 0x010fe2000f8e02ff */
[C---:B------:R-:W-:Y:S01]  /*26680*/  ISETP.GT.U32.AND P3, PT, R9.reuse, R0, PT ;  /* 0x000000000900720c */ /* 0x040fe20003f64070 */
[----:B------:R-:W-:Y:S02]  /*26690*/  @P0 IMAD.MOV.U32 R24, RZ, RZ, R3 ;  /* 0x000000ffff180224 */ /* 0x000fe400078e0003 */
[----:B------:R-:W-:Y:S01]  /*266a0*/  @P0 IMAD.MOV.U32 R25, RZ, RZ, R6 ;  /* 0x000000ffff190224 */ /* 0x000fe200078e0006 */
[----:B------:R4:W-:Y:S01]  /*266b0*/  STL [R1+0x828], R3 ;  /* 0x0008280301007387 */ /* 0x0009e20000100800 */
[----:B------:R-:W-:Y:S01]  /*266c0*/  ISETP.GT.U32.AND P5, PT, R9, R93, PT ;  /* 0x0000005d0900720c */ /* 0x000fe20003fa4070 */
[----:B------:R-:W0:Y:S02]  /*266d0*/  LDCU UR4, c[0x0][0x3b0] ;  /* 0x00007600ff0477ac */ /* 0x000e240008000800 */
[----:B------:R-:W2:Y:S04]  /*266e0*/  LDL.LU R12, [R1+0x264] ;  /* 0x00026400010c7983 */ /* 0x000ea80000300800 */
[----:B------:R1:W2:Y:S04]  /*266f0*/  @P0 LDG.E.U8 R66, desc[UR20][R24.64] ;  /* 0x0000001418420981 */ /* 0x0002a8000c1e1100 */
[----:B------:R0:W-:Y:S01]  /*26700*/  STL [R1+0x824], R6 ;  /* 0x0008240601007387 */ /* 0x0001e20000100800 */
[----:B-1----:R-:W-:-:S03]  /*26710*/  IMAD.MOV.U32 R24, RZ, RZ, R13 ;  /* 0x000000ffff187224 */ /* 0x002fc600078e000d */
[----:B------:R-:W2:Y:S01]  /*26720*/  LDL R13, [R1+0x15e0] ;  /* 0x0015e000010d7983 */ /* 0x000ea20000100800 */
[----:B----4-:R-:W-:-:S04]  /*26730*/  IADD3 R3, P6, PT, R26, R8, RZ ;  /* 0x000000081a037210 */ /* 0x010fc80007fde0ff */
[----:B0-----:R-:W-:Y:S01]  /*26740*/  LEA.HI.X.SX32 R6, R26, R5, 0x1, P6 ;  /* 0x000000051a067211 */ /* 0x001fe200030f0eff */
[----:B------:R-:W-:Y:S04]  /*26750*/  STL [R1+0x830], R3 ;  /* 0x0008300301007387 */ /* 0x000fe80000100800 */
[----:B------:R0:W-:Y:S01]  /*26760*/  STL [R1+0x82c], R6 ;  /* 0x00082c0601007387 */ /* 0x0001e20000100800 */
[----:B------:R-:W-:-:S03]  /*26770*/  ISETP.GE.AND P6, PT, R7, RZ, PT ;  /* 0x000000ff0700720c */ /* 0x000fc60003fc6270 */
[----:B------:R-:W4:Y:S01]  /*26780*/  LDL R7, [R1+0x15c8] ;  /* 0x0015c80001077983 */ /* 0x000f220000100800 */
[----:B------:R-:W-:Y:S02]  /*26790*/  @!P3 IMAD.IADD R0, R0, 0x1, -R9 ;  /* 0x000000010000b824 */ /* 0x000fe400078e0a09 */
[----:B------:R-:W-:Y:S01]  /*267a0*/  @!P2 IMAD.MOV R24, RZ, RZ, -R24 ;  /* 0x000000ffff18a224 */ /* 0x000fe200078e0a18 */
[C---:B------:R-:W-:Y:S02]  /*267b0*/  ISETP.GT.U32.AND P2, PT, R9.reuse, R2, PT ;  /* 0x000000020900720c */ /* 0x040fe40003f44070 */
[----:B------:R-:W-:Y:S02]  /*267c0*/  ISETP.GT.U32.AND P3, PT, R9, R0, PT ;  /* 0x000000000900720c */ /* 0x000fe40003f64070 */
[----:B------:R-:W-:Y:S01]  /*267d0*/  SEL R26, R47, R24, !P1 ;  /* 0x000000182f1a7207 */ /* 0x000fe20004800000 */
[----:B------:R-:W-:Y:S01]  /*267e0*/  @P0 IMAD.MOV.U32 R24, RZ, RZ, R3 ;  /* 0x000000ffff180224 */ /* 0x000fe200078e0003 */
[----:B------:R-:W-:Y:S01]  /*267f0*/  PRMT R65, RZ, 0x7610, R65 ;  /* 0x00007610ff417816 */ /* 0x000fe20000000041 */
[----:B------:R-:W-:-:S02]  /*26800*/  @P0 IMAD.MOV.U32 R25, RZ, RZ, R6 ;  /* 0x000000ffff190224 */ /* 0x000fc400078e0006 */
[----:B------:R-:W-:Y:S01]  /*26810*/  IMAD R26, R26, UR5, RZ ;  /* 0x000000051a1a7c24 */ /* 0x000fe2000f8e02ff */
[----:B0-----:R-:W4:Y:S01]  /*26820*/  LDL.LU R6, [R1+0x26c] ;  /* 0x00026c0001067983 */ /* 0x001f220000300800 */
[----:B------:R-:W-:Y:S01]  /*26830*/  @!P5 IMAD.IADD R93, R93, 0x1, -R9 ;  /* 0x000000015d5dd824 */ /* 0x000fe200078e0a09 */
[----:B------:R-:W-:Y:S01]  /*26840*/  PRMT R63, RZ, 0x7610, R63 ;  /* 0x00007610ff3f7816 */ /* 0x000fe2000000003f */
[--C-:B------:R-:W-:Y:S01]  /*26850*/  @!P2 IMAD.IADD R2, R2, 0x1, -R9.reuse ;  /* 0x000000010202a824 */ /* 0x100fe200078e0a09 */
[----:B------:R0:W4:Y:S01]  /*26860*/  @P0 LDG.E.U8 R65, desc[UR20][R24.64] ;  /* 0x0000001418410981 */ /* 0x000122000c1e1100 */
[----:B------:R-:W-:Y:S01]  /*26870*/  @!P3 IMAD.IADD R0, R0, 0x1, -R9 ;  /* 0x000000010000b824 */ /* 0x000fe200078e0a09 */
[----:B------:R-:W-:Y:S01]  /*26880*/  IADD3 R3, P3, PT, R26, R8, RZ ;  /* 0x000000081a037210 */ /* 0x000fe20007f7e0ff */
[----:B------:R-:W1:Y:S01]  /*26890*/  LDCU UR5, c[0x0][0x3b0] ;  /* 0x00007600ff0577ac */ /* 0x000e620008000800 */
[----:B0-----:R-:W-:Y:S02]  /*268a0*/  IMAD.MOV.U32 R25, RZ, RZ, R93 ;  /* 0x000000ffff197224 */ /* 0x001fe400078e005d */
[----:B------:R-:W-:-:S02]  /*268b0*/  IMAD.MOV.U32 R24, RZ, RZ, R0 ;  /* 0x000000ffff187224 */ /* 0x000fc400078e0000 */
[----:B------:R-:W-:Y:S01]  /*268c0*/  @!P6 IMAD.MOV R25, RZ, RZ, -R25 ;  /* 0x000000ffff19e224 */ /* 0x000fe200078e0a19 */
[----:B------:R-:W-:Y:S01]  /*268d0*/  STL [R1+0x858], R3 ;  /* 0x0008580301007387 */ /* 0x000fe20000100800 */
[----:B---3--:R-:W-:Y:S02]  /*268e0*/  ISETP.GT.U32.AND P5, PT, R9, R4, PT ;  /* 0x000000040900720c */ /* 0x008fe40003fa4070 */
[----:B--2---:R-:W-:Y:S02]  /*268f0*/  ISETP.GE.AND P2, PT, R11, RZ, PT ;  /* 0x000000ff0b00720c */ /* 0x004fe40003f46270 */
[----:B------:R-:W-:Y:S01]  /*26900*/  LEA.HI.X.SX32 R11, R26, R5, 0x1, P3 ;  /* 0x000000051a0b7211 */ /* 0x000fe200018f0eff */
[----:B------:R-:W-:Y:S01]  /*26910*/  @P0 IMAD.MOV.U32 R26, RZ, RZ, R3 ;  /* 0x000000ffff1a0224 */ /* 0x000fe200078e0003 */
[----:B------:R-:W-:-:S03]  /*26920*/  SEL R25, R47, R25, !P1 ;  /* 0x000000192f197207 */ /* 0x000fc60004800000 */
[----:B------:R0:W-:Y:S01]  /*26930*/  STL [R1+0x854], R11 ;  /* 0x0008540b01007387 */ /* 0x0001e20000100800 */
[----:B------:R-:W-:Y:S01]  /*26940*/  ISETP.GT.U32.AND P6, PT, R9, R12, PT ;  /* 0x0000000c0900720c */ /* 0x000fe20003fc4070 */
[----:B------:R-:W-:-:S04]  /*26950*/  @P0 IMAD.MOV.U32 R27, RZ, RZ, R11 ;  /* 0x000000ffff1b0224 */ /* 0x000fc800078e000b */
[----:B------:R-:W-:Y:S01]  /*26960*/  @!P2 IMAD.MOV R24, RZ, RZ, -R24 ;  /* 0x000000ffff18a224 */ /* 0x000fe200078e0a18 */
[----:B------:R-:W-:Y:S01]  /*26970*/  ISETP.GT.U32.AND P3, PT, R9, R2, PT ;  /* 0x000000020900720c */ /* 0x000fe20003f64070 */
[----:B------:R2:W3:Y:S04]  /*26980*/  @P0 LDG.E.U8 R63, desc[UR20][R26.64] ;  /* 0x000000141a3f0981 */ /* 0x0004e8000c1e1100 */
[----:B0-----:R-:W3:Y:S01]  /*26990*/  LDL.LU R11, [R1+0x270] ;  /* 0x00027000010b7983 */ /* 0x001ee20000300800 */
[----:B------:R-:W-:-:S03]  /*269a0*/  ISETP.GE.AND P2, PT, R13, RZ, PT ;  /* 0x000000ff0d00720c */ /* 0x000fc60003f46270 */
[----:B------:R-:W3:Y:S01]  /*269b0*/  LDL R13, [R1+0x1614] ;  /* 0x00161400010d7983 */ /* 0x000ee20000100800 */
[----:B--2---:R-:W-:Y:S02]  /*269c0*/  IMAD R26, R25, UR4, RZ ;  /* 0x00000004191a7c24 */ /* 0x004fe4000f8e02ff */
[--C-:B------:R-:W-:Y:S02]  /*269d0*/  @!P6 IMAD.IADD R12, R12, 0x1, -R9.reuse ;  /* 0x000000010c0ce824 */ /* 0x100fe400078e0a09 */
[--C-:B------:R-:W-:Y:S01]  /*269e0*/  @!P5 IMAD.IADD R4, R4, 0x1, -R9.reuse ;  /* 0x000000010404d824 */ /* 0x100fe200078e0a09 */
[----:B------:R-:W-:Y:S01]  /*269f0*/  IADD3 R0, P6, PT, R26, R8, RZ ;  /* 0x000000081a007210 */ /* 0x000fe20007fde0ff */
[----:B------:R-:W-:Y:S01]  /*26a00*/  @!P3 IMAD.IADD R2, R2, 0x1, -R9 ;  /* 0x000000010202b824 */ /* 0x000fe200078e0a09 */
[----:B------:R-:W-:Y:S01]  /*26a10*/  SEL R24, R47, R24, !P1 ;  /* 0x000000182f187207 */ /* 0x000fe20004800000 */
[----:B------:R-:W0:Y:S01]  /*26a20*/  LDCU UR4, c[0x0][0x3b0] ;  /* 0x00007600ff0477ac */ /* 0x000e220008000800 */
[----:B------:R-:W-:Y:S01]  /*26a30*/  LEA.HI.X.SX32 R3, R26, R5, 0x1, P6 ;  /* 0x000000051a037211 */ /* 0x000fe200030f0eff */
[----:B------:R2:W-:Y:S01]  /*26a40*/  STL [R1+0x860], R0 ;  /* 0x0008600001007387 */ /* 0x0005e20000100800 */
[----:B------:R-:W-:Y:S01]  /*26a50*/  ISETP.GT.U32.AND P5, PT, R9, R4, PT ;  /* 0x000000040900720c */ /* 0x000fe20003fa4070 */
[----:B------:R-:W-:-:S02]  /*26a60*/  @P0 IMAD.MOV.U32 R26, RZ, RZ, R0 ;  /* 0x000000ffff1a0224 */ /* 0x000fc400078e0000 */
[----:B------:R0:W-:Y:S01]  /*26a70*/  STL [R1+0x85c], R3 ;  /* 0x00085c0301007387 */ /* 0x0001e20000100800 */
[----:B------:R-:W-:Y:S02]  /*26a80*/  IMAD.MOV.U32 R25, RZ, RZ, R2 ;  /* 0x000000ffff197224 */ /* 0x000fe400078e0002 */
[----:B-1----:R-:W-:Y:S01]  /*26a90*/  IMAD R24, R24, UR5, RZ ;  /* 0x0000000518187c24 */ /* 0x002fe2000f8e02ff */
[----:B----4-:R-:W-:Y:S01]  /*26aa0*/  ISETP.GE.AND P3, PT, R7, RZ, PT ;  /* 0x000000ff0700720c */ /* 0x010fe20003f66270 */
[----:B--2---:R-:W2:Y:S01]  /*26ab0*/  LDL R0, [R1+0x1628] ;  /* 0x0016280001007983 */ /* 0x004ea20000100800 */
[----:B------:R-:W-:Y:S02]  /*26ac0*/  @!P2 IMAD.MOV R25, RZ, RZ, -R25 ;  /* 0x000000ffff19a224 */ /* 0x000fe400078e0a19 */
[----:B------:R-:W-:Y:S01]  /*26ad0*/  IADD3 R2, P2, PT, R24, R8, RZ ;  /* 0x0000000818027210 */ /* 0x000fe20007f5e0ff */
[----:B------:R-:W-:Y:S01]  /*26ae0*/  @P0 IMAD.MOV.U32 R27, RZ, RZ, R3 ;  /* 0x000000ffff1b0224 */ /* 0x000fe200078e0003 */
[----:B------:R-:W4:Y:S01]  /*26af0*/  LDL.LU R7, [R1+0x258] ;  /* 0x0002580001077983 */ /* 0x000f220000300800 */
[----:B------:R-:W-:Y:S01]  /*26b00*/  @!P5 IMAD.IADD R4, R4, 0x1, -R9 ;  /* 0x000000010404d824 */ /* 0x000fe200078e0a09 */
[----:B0-----:R-:W-:Y:S01]  /*26b10*/  LEA.HI.X.SX32 R3, R24, R5, 0x1, P2 ;  /* 0x0000000518037211 */ /* 0x001fe200010f0eff */
[----:B------:R-:W0:Y:S01]  /*26b20*/  LDCU UR5, c[0x0][0x3b0] ;  /* 0x00007600ff0577ac */ /* 0x000e220008000800 */
[----:B------:R1:W-:Y:S01]  /*26b30*/  STL [R1+0x868], R2 ;  /* 0x0008680201007387 */ /* 0x0003e20000100800 */
[----:B------:R-:W-:-:S03]  /*26b40*/  IMAD.MOV.U32 R24, RZ, RZ, R4 ;  /* 0x000000ffff187224 */ /* 0x000fc600078e0004 */
[----:B------:R0:W-:Y:S04]  /*26b50*/  STL [R1+0x864], R3 ;  /* 0x0008640301007387 */ /* 0x0001e80000100800 */
[----:B------:R-:W4:Y:S01]  /*26b60*/  LDL R4, [R1+0x166c] ;  /* 0x00166c0001047983 */ /* 0x000f220000100800 */
[C---:B------:R-:W-:Y:S02]  /*26b70*/  ISETP.GT.U32.AND P5, PT, R9.reuse, R6, PT ;  /* 0x000000060900720c */ /* 0x040fe40003fa4070 */
[----:B------:R-:W-:Y:S02]  /*26b80*/  PRMT R62, RZ, 0x7610, R62 ;  /* 0x00007610ff3e7816 */ /* 0x000fe4000000003e */
[----:B------:R-:W-:Y:S02]  /*26b90*/  ISETP.GT.U32.AND P6, PT, R9, R12, PT ;  /* 0x0000000c0900720c */ /* 0x000fe40003fc4070 */
[----:B------:R-:W-:-:S02]  /*26ba0*/  PRMT R61, RZ, 0x7610, R61 ;  /* 0x00007610ff3d7816 */ /* 0x000fc4000000003d */
[----:B------:R0:W4:Y:S01]  /*26bb0*/  @P0 LDG.E.U8 R62, desc[UR20][R26.64] ;  /* 0x000000141a3e0981 */ /* 0x000122000c1e1100 */
[----:B------:R-:W-:-:S04]  /*26bc0*/  @!P3 IMAD.MOV R24, RZ, RZ, -R24 ;  /* 0x000000ffff18b224 */ /* 0x000fc800078e0a18 */
[----:B------:R-:W-:Y:S02]  /*26bd0*/  @!P5 IMAD.IADD R6, R6, 0x1, -R9 ;  /* 0x000000010606d824 */ /* 0x000fe400078e0a09 */
[----:B0-----:R-:W-:Y:S02]  /*26be0*/  @P0 IMAD.MOV.U32 R26, RZ, RZ, R2 ;  /* 0x000000ffff1a0224 */ /* 0x001fe400078e0002 */
[----:B------:R-:W-:Y:S01]  /*26bf0*/  @P0 IMAD.MOV.U32 R27, RZ, RZ, R3 ;  /* 0x000000ffff1b0224 */ /* 0x000fe200078e0003 */
[----:B------:R-:W-:Y:S01]  /*26c00*/  ISETP.GT.U32.AND P3, PT, R9, R6, PT ;  /* 0x000000060900720c */ /* 0x000fe20003f64070 */
[----:B------:R-:W-:Y:S01]  /*26c10*/  @!P6 IMAD.IADD R12, R12, 0x1, -R9 ;  /* 0x000000010c0ce824 */ /* 0x000fe200078e0a09 */
[----:B-1----:R-:W4:Y:S04]  /*26c20*/  LDL.LU R2, [R1+0x24c] ;  /* 0x00024c0001027983 */ /* 0x002f280000300800 */
[----:B------:R0:W4:Y:S02]  /*26c30*/  @P0 LDG.E.U8 R61, desc[UR20][R26.64] ;  /* 0x000000141a3d0981 */ /* 0x000124000c1e1100 */
[----:B0-----:R-:W-:-:S02]  /*26c40*/  SEL R26, R47, R25, !P1 ;  /* 0x000000192f1a7207 */ /* 0x001fc40004800000 */
[----:B------:R-:W-:Y:S01]  /*26c50*/  SEL R25, R47, R24, !P1 ;  /* 0x000000182f197207 */ /* 0x000fe20004800000 */
[----:B------:R-:W-:Y:S02]  /*26c60*/  IMAD.MOV.U32 R24, RZ, RZ, R12 ;  /* 0x000000ffff187224 */ /* 0x000fe400078e000c */
[----:B------:R-:W-:Y:S01]  /*26c70*/  IMAD R26, R26, UR6, RZ ;  /* 0x000000061a1a7c24 */ /* 0x000fe2000f8e02ff */
[----:B------:R-:W4:Y:S01]  /*26c80*/  LDL.LU R12, [R1+0x250] ;  /* 0x00025000010c7983 */ /* 0x000f220000300800 */
[----:B------:R-:W-:Y:S01]  /*26c90*/  IMAD R25, R25, UR4, RZ ;  /* 0x0000000419197c24 */ /* 0x000fe2000f8e02ff */
[----:B------:R-:W-:Y:S02]  /*26ca0*/  PRMT R60, RZ, 0x7610, R60 ;  /* 0x00007610ff3c7816 */ /* 0x000fe4000000003c */
[----:B---3--:R-:W-:Y:S01]  /*26cb0*/  ISETP.GE.AND P5, PT, R13, RZ, PT ;  /* 0x000000ff0d00720c */ /* 0x008fe20003fa6270 */
[----:B------:R-:W-:Y:S01]  /*26cc0*/  @!P3 IMAD.IADD R6, R6, 0x1, -R9 ;  /* 0x000000010606b824 */ /* 0x000fe200078e0a09 */
[-C--:B------:R-:W-:Y:S01]  /*26cd0*/  IADD3 R93, P6, PT, R26, R8.reuse, RZ ;  /* 0x000000081a5d7210 */ /* 0x080fe20007fde0ff */
[----:B------:R-:W0:Y:S04]  /*26ce0*/  LDCU UR4, c[0x0][0x3b0] ;  /* 0x00007600ff0477ac */ /* 0x000e280008000800 */
[----:B------:R-:W-:Y:S01]  /*26cf0*/  STL [R1+0x870], R93 ;  /* 0x0008705d01007387 */ /* 0x000fe20000100800 */
[----:B------:R-:W-:Y:S01]  /*26d00*/  ISETP.GT.U32.AND P2, PT, R9, R11, PT ;  /* 0x0000000b0900720c */ /* 0x000fe20003f44070 */
[----:B------:R-:W1:Y:S04]  /*26d10*/  LDCU UR6, c[0x0][0x3b0] ;  /* 0x00007600ff0677ac */ /* 0x000e680008000800 */
[----:B------:R-:W-:Y:S01]  /*26d20*/  @!P5 IMAD.MOV R24, RZ, RZ, -R24 ;  /* 0x000000ffff18d224 */ /* 0x000fe200078e0a18 */
[----:B------:R-:W-:-:S05]  /*26d30*/  IADD3 R3, P5, PT, R25, R8, RZ ;  /* 0x0000000819037210 */ /* 0x000fca0007fbe0ff */
[----:B------:R-:W-:Y:S01]  /*26d40*/  STL [R1+0x898], R3 ;  /* 0x0008980301007387 */ /* 0x000fe20000100800 */
[-C--:B------:R-:W-:Y:S02]  /*26d50*/  LEA.HI.X.SX32 R13, R26, R5.reuse, 0x1, P6 ;  /* 0x000000051a0d7211 */ /* 0x080fe400030f0eff */
[----:B------:R-:W-:-:S03]  /*26d60*/  LEA.HI.X.SX32 R27, R25, R5, 0x1, P5 ;  /* 0x00000005191b7211 */ /* 0x000fc600028f0eff */
[----:B------:R-:W-:Y:S01]  /*26d70*/  @P0 IMAD.MOV.U32 R25, RZ, RZ, R13 ;  /* 0x000000ffff190224 */ /* 0x000fe200078e000d */
[----:B------:R-:W-:Y:S01]  /*26d80*/  SEL R26, R47, R24, !P1 ;  /* 0x000000182f1a7207 */ /* 0x000fe20004800000 */
[----:B------:R-:W-:Y:S02]  /*26d90*/  @P0 IMAD.MOV.U32 R24, RZ, RZ, R93 ;  /* 0x000000ffff180224 */ /* 0x000fe400078e005d */
[----:B------:R-:W-:Y:S01]  /*26da0*/  @!P2 IMAD.IADD R11, R11, 0x1, -R9 ;  /* 0x000000010b0ba824 */ /* 0x000fe200078e0a09 */
[----:B------:R-:W-:Y:S02]  /*26db0*/  PRMT R59, RZ, 0x7610, R59 ;  /* 0x00007610ff3b7816 */ /* 0x000fe4000000003b */
[----:B------:R3:W4:Y:S02]  /*26dc0*/  @P0 LDG.E.U8 R60, desc[UR20][R24.64] ;  /* 0x00000014183c0981 */ /* 0x000724000c1e1100 */
[----:B------:R-:W-:Y:S01]  /*26dd0*/  ISETP.GT.U32.AND P2, PT, R9, R11, PT ;  /* 0x0000000b0900720c */ /* 0x000fe20003f44070 */
[----:B------:R-:W-:Y:S01]  /*26de0*/  IMAD R26, R26, UR5, RZ ;  /* 0x000000051a1a7c24 */ /* 0x000fe2000f8e02ff */
[----:B------:R-:W-:Y:S01]  /*26df0*/  PRMT R58, RZ, 0x7610, R58 ;  /* 0x00007610ff3a7816 */ /* 0x000fe2000000003a */
[----:B------:R-:W0:Y:S01]  /*26e00*/  LDCU UR5, c[0x0][0x3b0] ;  /* 0x00007600ff0577ac */ /* 0x000e220008000800 */
[----:B---3--:R-:W-:-:S02]  /*26e10*/  @P0 IMAD.MOV.U32 R24, RZ, RZ, R3 ;  /* 0x000000ffff180224 */ /* 0x008fc400078e0003 */
[----:B------:R-:W-:-:S05]  /*26e20*/  @P0 IMAD.MOV.U32 R25, RZ, RZ, R27 ;  /* 0x000000ffff190224 */ /* 0x000fca00078e001b */
[----:B------:R3:W4:Y:S02]  /*26e30*/  @P0 LDG.E.U8 R59, desc[UR20][R24.64] ;  /* 0x00000014183b0981 */ /* 0x000724000c1e1100 */
[----:B------:R-:W-:Y:S02]  /*26e40*/  @!P2 IMAD.IADD R11, R11, 0x1, -R9 ;  /* 0x000000010b0ba824 */ /* 0x000fe400078e0a09 */
[----:B---3--:R-:W-:Y:S01]  /*26e50*/  IMAD.MOV.U32 R24, RZ, RZ, R6 ;  /* 0x000000ffff187224 */ /* 0x008fe200078e0006 */
[----:B--2---:R-:W-:Y:S02]  /*26e60*/  ISETP.GE.AND P3, PT, R0, RZ, PT ;  /* 0x000000ff0000720c */ /* 0x004fe40003f66270 */
[----:B------:R-:W2:Y:S04]  /*26e70*/  LDL R0, [R1+0x1654] ;  /* 0x0016540001007983 */ /* 0x000ea80000100800 */
[----:B------:R3:W-:Y:S04]  /*26e80*/  STL [R1+0x86c], R13 ;  /* 0x00086c0d01007387 */ /* 0x0007e80000100800 */
[----:B---3--:R-:W3:Y:S01]  /*26e90*/  LDL.LU R13, [R1+0x1730] ;  /* 0x00173000010d7983 */ /* 0x008ee20000300800 */
[----:B----4-:R-:W-:-:S03]  /*26ea0*/  ISETP.GE.AND P5, PT, R4, RZ, PT ;  /* 0x000000ff0400720c */ /* 0x010fc60003fa6270 */
[----:B------:R4:W-:Y:S04]  /*26eb0*/  STL [R1+0x894], R27 ;  /* 0x0008941b01007387 */ /* 0x0009e80000100800 */
[----:B------:R-:W3:Y:S01]  /*26ec0*/  LDL R4, [R1+0x15b0] ;  /* 0x0015b00001047983 */ /* 0x000ee20000100800 */
[----:B------:R-:W-:Y:S01]  /*26ed0*/  @!P3 IMAD.MOV R24, RZ, RZ, -R24 ;  /* 0x000000ffff18b224 */ /* 0x000fe200078e0a18 */
[C---:B------:R-:W-:Y:S02]  /*26ee0*/  IADD3 R3, P3, PT, R26.reuse, R8, RZ ;  /* 0x000000081a037210 */ /* 0x040fe40007f7e0ff */
[----:B------:R-:W3:Y:S02]  /*26ef0*/  LDL.LU R93, [R1+0x254] ;  /* 0x00025400015d7983 */ /* 0x000ee40000300800 */
[----:B------:R-:W-:-:S02]  /*26f00*/  LEA.HI.X.SX32 R6, R26, R5, 0x1, P3 ;  /* 0x000000051a067211 */ /* 0x000fc400018f0eff */
[----:B------:R-:W-:Y:S01]  /*26f10*/  SEL R25, R47, R24, !P1 ;  /* 0x000000182f197207 */ /* 0x000fe20004800000 */
[----:B------:R0:W-:Y:S01]  /*26f20*/  STL [R1+0x8a0], R3 ;  /* 0x0008a00301007387 */ /* 0x0001e20000100800 */
[----:B------:R-:W-:-:S03]  /*26f30*/  IMAD.MOV.U32 R24, RZ, RZ, R11 ;  /* 0x000000ffff187224 */ /* 0x000fc600078e000b */
[----:B------:R0:W-:Y:S04]  /*26f40*/  STL [R1+0x89c], R6 ;  /* 0x00089c0601007387 */ /* 0x0001e80000100800 */
[----:B------:R-:W3:Y:S01]  /*26f50*/  LDL R11, [R1+0x15c4] ;  /* 0x0015c400010b7983 */ /* 0x000ee20000100800 */
[C---:B------:R-:W-:Y:S02]  /*26f60*/  ISETP.GT.U32.AND P6, PT, R9.reuse, R7, PT ;  /* 0x000000070900720c */ /* 0x040fe40003fc4070 */
[----:B------:R-:W-:Y:S01]  /*26f70*/  ISETP.GT.U32.AND P2, PT, R9, R2, PT ;  /* 0x000000020900720c */ /* 0x000fe20003f44070 */
[----:B------:R-:W-:Y:S02]  /*26f80*/  @!P5 IMAD.MOV R24, RZ, RZ, -R24 ;  /* 0x000000ffff18d224 */ /* 0x000fe400078e0a18 */
[----:B------:R-:W-:Y:S01]  /*26f90*/  IMAD R25, R25, UR7, RZ ;  /* 0x0000000719197c24 */ /* 0x000fe2000f8e02ff */
[----:B------:R-:W-:Y:S01]  /*26fa0*/  PRMT R57, RZ, 0x7610, R57 ;  /* 0x00007610ff397816 */ /* 0x000fe20000000039 */
[----:B------:R-:W-:-:S06]  /*26fb0*/  @P0 IMAD.MOV.U32 R26, RZ, RZ, R3 ;  /* 0x000000ffff1a0224 */ /* 0x000fcc00078e0003 */
[--C-:B------:R-:W-:Y:S02]  /*26fc0*/  @!P6 IMAD.IADD R7, R7, 0x1, -R9.reuse ;  /* 0x000000010707e824 */ /* 0x100fe400078e0a09 */
[----:B------:R-:W-:Y:S01]  /*26fd0*/  @!P2 IMAD.IADD R2, R2, 0x1, -R9 ;  /* 0x000000010202a824 */ /* 0x000fe200078e0a09 */
[----:B------:R-:W-:Y:S01]  /*26fe0*/  SEL R24, R47, R24, !P1 ;  /* 0x000000182f187207 */ /* 0x000fe20004800000 */
[----:B----4-:R-:W-:Y:S01]  /*26ff0*/  @P0 IMAD.MOV.U32 R27, RZ, RZ, R6 ;  /* 0x000000ffff1b0224 */ /* 0x010fe200078e0006 */
[C---:B------:R-:W-:Y:S01]  /*27000*/  ISETP.GT.U32.AND P6, PT, R9.reuse, R7, PT ;  /* 0x000000070900720c */ /* 0x040fe20003fc4070 */
[----:B------:R-:W4:Y:S01]  /*27010*/  LDCU UR7, c[0x0][0x3b0] ;  /* 0x00007600ff0777ac */ /* 0x000f220008000800 */
[----:B------:R-:W-:Y:S02]  /*27020*/  ISETP.GT.U32.AND P3, PT, R9, R12, PT ;  /* 0x0000000c0900720c */ /* 0x000fe40003f64070 */
[C---:B0-----:R-:W-:Y:S01]  /*27030*/  IADD3 R3, P5, PT, R25.reuse, R8, RZ ;  /* 0x0000000819037210 */ /* 0x041fe20007fbe0ff */
[----:B------:R0:W4:Y:S03]  /*27040*/  @P0 LDG.E.U8 R58, desc[UR20][R26.64] ;  /* 0x000000141a3a0981 */ /* 0x000126000c1e1100 */
[----:B------:R-:W-:-:S02]  /*27050*/  LEA.HI.X.SX32 R25, R25, R5, 0x1, P5 ;  /* 0x0000000519197211 */ /* 0x000fc400028f0eff */
[----:B------:R-:W-:Y:S01]  /*27060*/  ISETP.GT.U32.AND P5, PT, R9, R2, PT ;  /* 0x000000020900720c */ /* 0x000fe20003fa4070 */
[----:B0-----:R-:W-:Y:S01]  /*27070*/  IMAD R26, R24, UR4, RZ ;  /* 0x00000004181a7c24 */ /* 0x001fe2000f8e02ff */
[----:B------:R-:W-:Y:S01]  /*27080*/  PRMT R56, RZ, 0x7610, R56 ;  /* 0x00007610ff387816 */ /* 0x000fe20000000038 */
[----:B------:R-:W-:Y:S01]  /*27090*/  @P0 IMAD.MOV.U32 R24, RZ, RZ, R3 ;  /* 0x000000ffff180224 */ /* 0x000fe200078e0003 */
[----:B------:R-:W0:Y:S01]  /*270a0*/  LDCU UR4, c[0x0][0x3b0] ;  /* 0x00007600ff0477ac */ /* 0x000e220008000800 */
[--C-:B------:R-:W-:Y:S02]  /*270b0*/  @!P6 IMAD.IADD R7, R7, 0x1, -R9.reuse ;  /* 0x000000010707e824 */ /* 0x100fe400078e0a09 */
[----:B------:R-:W-:Y:S01]  /*270c0*/  @!P3 IMAD.IADD R12, R12, 0x1, -R9 ;  /* 0x000000010c0cb824 */ /* 0x000fe200078e0a09 */
[----:B------:R1:W4:Y:S02]  /*270d0*/  @P0 LDG.E.U8 R57, desc[UR20][R24.64] ;  /* 0x0000001418390981 */ /* 0x000324000c1e1100 */
[----:B-1----:R-:W-:-:S03]  /*270e0*/  IMAD.MOV.U32 R24, RZ, RZ, R7 ;  /* 0x000000ffff187224 */ /* 0x002fc600078e0007 */
[----:B------:R-:W-:Y:S01]  /*270f0*/  @!P5 IMAD.IADD R2, R2, 0x1, -R9 ;  /* 0x000000010202d824 */ /* 0x000fe200078e0a09 */
[----:B--2---:R-:W-:Y:S02]  /*27100*/  ISETP.GE.AND P2, PT, R0, RZ, PT ;  /* 0x000000ff0000720c */ /* 0x004fe40003f46270 */
[----:B------:R-:W2:Y:S04]  /*27110*/  LDL.LU R0, [R1+0x23c] ;  /* 0x00023c0001007983 */ /* 0x000ea80000300800 */
[----:B------:R1:W-:Y:S04]  /*27120*/  STL [R1+0x8a8], R3 ;  /* 0x0008a80301007387 */ /* 0x0003e80000100800 */
[----:B------:R-:W4:Y:S03]  /*27130*/  LDL.LU R6, [R1+0x238] ;  /* 0x0002380001067983 */ /* 0x000f260000300800 */
[----:B------:R-:W-:Y:S01]  /*27140*/  @!P2 IMAD.MOV R24, RZ, RZ, -R24 ;  /* 0x000000ffff18a224 */ /* 0x000fe200078e0a18 */
[----:B------:R0:W-:Y:S01]  /*27150*/  STL [R1+0x8a4], R25 ;  /* 0x0008a41901007387 */ /* 0x0001e20000100800 */
[----:B-1----:R-:W-:-:S04]  /*27160*/  IADD3 R3, P3, PT, R26, R8, RZ ;  /* 0x000000081a037210 */ /* 0x002fc80007f7e0ff */
[----:B------:R-:W-:Y:S02]  /*27170*/  LEA.HI.X.SX32 R7, R26, R5, 0x1, P3 ;  /* 0x000000051a077211 */ /* 0x000fe400018f0eff */
[----:B---3--:R-:W-:Y:S02]  /*27180*/  ISETP.GE.AND P6, PT, R4, RZ, PT ;  /* 0x000000ff0400720c */ /* 0x008fe40003fc6270 */
[----:B------:R-:W3:Y:S01]  /*27190*/  LDL R4, [R1+0x1610] ;  /* 0x0016100001047983 */ /* 0x000ee20000100800 */
[----:B------:R-:W-:Y:S01]  /*271a0*/  SEL R26, R47, R24, !P1 ;  /* 0x000000182f1a7207 */ /* 0x000fe20004800000 */
[----:B------:R-:W-:Y:S02]  /*271b0*/  @P0 IMAD.MOV.U32 R24, RZ, RZ, R3 ;  /* 0x000000ffff180224 */ /* 0x000fe400078e0003 */
[----:B0-----:R-:W-:Y:S01]  /*271c0*/  @P0 IMAD.MOV.U32 R25, RZ, RZ, R7 ;  /* 0x000000ffff190224 */ /* 0x001fe200078e0007 */
[----:B------:R0:W-:Y:S04]  /*271d0*/  STL [R1+0x8b0], R3 ;  /* 0x0008b00301007387 */ /* 0x0001e80000100800 */
[----:B------:R1:W3:Y:S01]  /*271e0*/  @P0 LDG.E.U8 R56, desc[UR20][R24.64] ;  /* 0x0000001418380981 */ /* 0x0002e2000c1e1100 */
[----:B------:R-:W-:-:S03]  /*271f0*/  ISETP.GT.U32.AND P2, PT, R9, R12, PT ;  /* 0x0000000c0900720c */ /* 0x000fc60003f44070 */
[----:B------:R0:W-:Y:S01]  /*27200*/  STL [R1+0x8ac], R7 ;  /* 0x0008ac0701007387 */ /* 0x0001e20000100800 */
[----:B-1----:R-:W-:-:S03]  /*27210*/  IMAD.MOV.U32 R24, RZ, RZ, R2 ;  /* 0x000000ffff187224 */ /* 0x002fc600078e0002 */
[----:B------:R-:W3:Y:S04]  /*27220*/  LDL R2, [R1+0x15ec] ;  /* 0x0015ec0001027983 */ /* 0x000ee80000100800 */
[----:B0-----:R-:W3:Y:S01]  /*27230*/  LDL.LU R3, [R1+0x240] ;  /* 0x0002400001037983 */ /* 0x001ee20000300800 */
[----:B------:R-:W-:Y:S01]  /*27240*/  IMAD R26, R26, UR5, RZ ;  /* 0x000000051a1a7c24 */ /* 0x000fe2000f8e02ff */
[----:B------:R-:W-:Y:S01]  /*27250*/  ISETP.GE.AND P5, PT, R11, RZ, PT ;  /* 0x000000ff0b00720c */ /* 0x000fe20003fa6270 */
[----:B------:R-:W-:Y:S01]  /*27260*/  @!P2 IMAD.IADD R12, R12, 0x1, -R9 ;  /* 0x000000010c0ca824 */ /* 0x000fe200078e0a09 */
[----:B------:R-:W3:Y:S01]  /*27270*/  LDL.LU R7, [R1+0x234] ;  /* 0x0002340001077983 */ /* 0x000ee20000300800 */
[----:B------:R-:W-:Y:S01]  /*27280*/  @!P6 IMAD.MOV R24, RZ, RZ, -R24 ;  /* 0x000000ffff18e224 */ /* 0x000fe200078e0a18 */
[C---:B------:R-:W-:Y:S01]  /*27290*/  IADD3 R11, P2, PT, R26.reuse, R8, RZ ;  /* 0x000000081a0b7210 */ /* 0x040fe20007f5e0ff */
[----:B------:R-:W0:Y:S03]  /*272a0*/  LDCU UR5, c[0x0][0x3b0] ;  /* 0x00007600ff0577ac */ /* 0x000e260008000800 */
[----:B------:R-:W-:Y:S01]  /*272b0*/  LEA.HI.X.SX32 R27, R26, R5, 0x1, P2 ;  /* 0x000000051a1b7211 */ /* 0x000fe200010f0eff */
[----:B------:R1:W-:Y:S01]  /*272c0*/  STL [R1+0x8d8], R11 ;  /* 0x0008d80b01007387 */ /* 0x0003e20000100800 */
[----:B------:R-:W-:Y:S01]  /*272d0*/  SEL R25, R47, R24, !P1 ;  /* 0x000000182f197207 */ /* 0x000fe20004800000 */
[----:B------:R-:W-:-:S02]  /*272e0*/  IMAD.MOV.U32 R24, RZ, RZ, R12 ;  /* 0x000000ffff187224 */ /* 0x000fc400078e000c */
[----:B------:R-:W3:Y:S01]  /*272f0*/  LDL.LU R12, [R1+0x172c] ;  /* 0x00172c00010c7983 */ /* 0x000ee20000300800 */
[----:B------:R-:W-:-:S03]  /*27300*/  @P0 IMAD.MOV.U32 R26, RZ, RZ, R11 ;  /* 0x000000ffff1a0224 */ /* 0x000fc600078e000b */
[----:B------:R0:W-:Y:S04]  /*27310*/  STL [R1+0x8d4], R27 ;  /* 0x0008d41b01007387 */ /* 0x0001e80000100800 */
[----:B-1----:R-:W3:Y:S01]  /*27320*/  LDL R11, [R1+0x1638] ;  /* 0x00163800010b7983 */ /* 0x002ee20000100800 */
[----:B------:R-:W-:Y:S01]  /*27330*/  ISETP.GT.U32.AND P3, PT, R9, R93, PT ;  /* 0x0000005d0900720c */ /* 0x000fe20003f64070 */
[----:B------:R-:W-:Y:S01]  /*27340*/  @!P5 IMAD.MOV R24, RZ, RZ, -R24 ;  /* 0x000000ffff18d224 */ /* 0x000fe200078e0a18 */
[----:B------:R-:W-:Y:S01]  /*27350*/  PRMT R55, RZ, 0x7610, R55 ;  /* 0x00007610ff377816 */ /* 0x000fe20000000037 */
[----:B------:R-:W-:Y:S01]  /*27360*/  IMAD R25, R25, UR4, RZ ;  /* 0x0000000419197c24 */ /* 0x000fe2000f8e02ff */
[----:B------:R-:W-:Y:S01]  /*27370*/  PRMT R54, RZ, 0x7610, R54 ;  /* 0x00007610ff367816 */ /* 0x000fe20000000036 */
[----:B------:R-:W1:Y:S08]  /*27380*/  LDCU UR4, c[0x0][0x3b0] ;  /* 0x00007600ff0477ac */ /* 0x000e700008000800 */
[----:B------:R-:W-:Y:S01]  /*27390*/  @!P3 IMAD.IADD R93, R93, 0x1, -R9 ;  /* 0x000000015d5db824 */ /* 0x000fe200078e0a09 */
[----:B------:R0:W3:Y:S04]  /*273a0*/  @P0 LDG.E.U8 R55, desc[UR20][R26.64] ;  /* 0x000000141a370981 */ /* 0x0000e8000c1e1100 */
[----:B------:R-:W-:-:S02]  /*273b0*/  ISETP.GT.U32.AND P2, PT, R9, R93, PT ;  /* 0x0000005d0900720c */ /* 0x000fc40003f44070 */
[----:B------:R-:W-:-:S05]  /*273c0*/  SEL R24, R47, R24, !P1 ;  /* 0x000000182f187207 */ /* 0x000fca0004800000 */
[----:B0-----:R-:W-:Y:S01]  /*273d0*/  IMAD R26, R24, UR6, RZ ;  /* 0x00000006181a7c24 */ /* 0x001fe2000f8e02ff */
[----:B------:R-:W-:Y:S01]  /*273e0*/  PRMT R53, RZ, 0x7610, R53 ;  /* 0x00007610ff357816 */ /* 0x000fe20000000035 */
[----:B------:R-:W0:Y:S04]  /*273f0*/  LDCU UR6, c[0x0][0x3b0] ;  /* 0x00007600ff0677ac */ /* 0x000e280008000800 */
[----:B------:R-:W-:Y:S01]  /*27400*/  @!P2 IMAD.IADD R93, R93, 0x1, -R9 ;  /* 0x000000015d5da824 */ /* 0x000fe200078e0a09 */
[----:B------:R-:W-:Y:S02]  /*27410*/  PRMT R52, RZ, 0x7610, R52 ;  /* 0x00007610ff347816 */ /* 0x000fe40000000034 */
[C---:B--2---:R-:W-:Y:S02]  /*27420*/  ISETP.GT.U32.AND P6, PT, R9.reuse, R0, PT ;  /* 0x000000000900720c */ /* 0x044fe40003fc4070 */
[----:B----4-:R-:W-:-:S11]  /*27430*/  ISETP.GT.U32.AND P3, PT, R9, R6, PT ;  /* 0x000000060900720c */ /* 0x010fd60003f64070 */
[----:B------:R-:W-:Y:S01]  /*27440*/  @!P6 IMAD.IADD R0, R0, 0x1, -R9 ;  /* 0x000000010000e824 */ /* 0x000fe200078e0a09 */
[----:B------:R-:W-:-:S04]  /*27450*/  IADD3 R27, P6, PT, R25, R8, RZ ;  /* 0x00000008191b7210 */ /* 0x000fc80007fde0ff */
[----:B------:R-:W-:Y:S01]  /*27460*/  LEA.HI.X.SX32 R25, R25, R5, 0x1, P6 ;  /* 0x0000000519197211 */ /* 0x000fe200030f0eff */
[----:B------:R-:W-:Y:S01]  /*27470*/  @P0 IMAD.MOV.U32 R24, RZ, RZ, R27 ;  /* 0x000000ffff180224 */ /* 0x000fe200078e001b */
[----:B---3--:R-:W-:Y:S01]  /*27480*/  ISETP.GE.AND P5, PT, R4, RZ, PT ;  /* 0x000000ff0400720c */ /* 0x008fe20003fa6270 */
[----:B------:R-:W-:-:S03]  /*27490*/  @!P3 IMAD.IADD R6, R6, 0x1, -R9 ;  /* 0x000000010606b824 */ /* 0x000fc600078e0a09 */
[----:B------:R2:W3:Y:S01]  /*274a0*/  @P0 LDG.E.U8 R54, desc[UR20][R24.64] ;  /* 0x0000001418360981 */ /* 0x0004e2000c1e1100 */
[----:B------:R-:W-:-:S03]  /*274b0*/  ISETP.GT.U32.AND P3, PT, R9, R0, PT ;  /* 0x000000000900720c */ /* 0x000fc60003f64070 */
[----:B------:R-:W4:Y:S04]  /*274c0*/  LDL.LU R4, [R1+0x214] ;  /* 0x0002140001047983 */ /* 0x000f280000300800 */
[----:B------:R-:W-:Y:S01]  /*274d0*/  STL [R1+0x8e0], R27 ;  /* 0x0008e01b01007387 */ /* 0x000fe20000100800 */
[----:B--2---:R-:W-:-:S03]  /*274e0*/  IMAD.MOV.U32 R24, RZ, RZ, R93 ;  /* 0x000000ffff187224 */ /* 0x004fc600078e005d */
[----:B------:R2:W-:Y:S01]  /*274f0*/  STL [R1+0x8dc], R25 ;  /* 0x0008dc1901007387 */ /* 0x0005e20000100800 */
[C---:B------:R-:W-:Y:S01]  /*27500*/  ISETP.GT.U32.AND P2, PT, R9.reuse, R6, PT ;  /* 0x000000060900720c */ /* 0x040fe20003f44070 */
[----:B------:R-:W-:Y:S01]  /*27510*/  @!P5 IMAD.MOV R24, RZ, RZ, -R24 ;  /* 0x000000ffff18d224 */ /* 0x000fe200078e0a18 */
[C---:B--2---:R-:W-:Y:S02]  /*27520*/  IADD3 R25, P6, PT, R26.reuse, R8, RZ ;  /* 0x000000081a197210 */ /* 0x044fe40007fde0ff */
[----:B------:R-:W-:Y:S02]  /*27530*/  ISETP.GT.U32.AND P5, PT, R9, R3, PT ;  /* 0x000000030900720c */ /* 0x000fe40003fa4070 */
[----:B------:R-:W-:Y:S02]  /*27540*/  LEA.HI.X.SX32 R27, R26, R5, 0x1, P6 ;  /* 0x000000051a1b7211 */ /* 0x000fe400030f0eff */
[----:B------:R-:W-:Y:S01]  /*27550*/  SEL R26, R47, R24, !P1 ;  /* 0x000000182f1a7207 */ /* 0x000fe20004800000 */
[----:B------:R2:W-:Y:S01]  /*27560*/  STL [R1+0x8e8], R25 ;  /* 0x0008e81901007387 */ /* 0x0005e20000100800 */
[----:B------:R-:W-:-:S02]  /*27570*/  @P0 IMAD.MOV.U32 R24, RZ, RZ, R25 ;  /* 0x000000ffff180224 */ /* 0x000fc400078e0019 */
[----:B------:R-:W-:Y:S02]  /*27580*/  @!P3 IMAD.IADD R0, R0, 0x1, -R9 ;  /* 0x000000010000b824 */ /* 0x000fe400078e0a09 */
[----:B-1----:R-:W-:Y:S02]  /*27590*/  IMAD R26, R26, UR4, RZ ;  /* 0x000000041a1a7c24 */ /* 0x002fe4000f8e02ff */
[----:B--2---:R-:W-:Y:S02]  /*275a0*/  @P0 IMAD.MOV.U32 R25, RZ, RZ, R27 ;  /* 0x000000ffff190224 */ /* 0x004fe400078e001b */
[--C-:B------:R-:W-:Y:S02]  /*275b0*/  @!P2 IMAD.IADD R6, R6, 0x1, -R9.reuse ;  /* 0x000000010606a824 */ /* 0x100fe400078e0a09 */
[----:B------:R-:W-:Y:S01]  /*275c0*/  @!P5 IMAD.IADD R3, R3, 0x1, -R9 ;  /* 0x000000010303d824 */ /* 0x000fe200078e0a09 */
[----:B------:R1:W2:Y:S01]  /*275d0*/  @P0 LDG.E.U8 R53, desc[UR20][R24.64] ;  /* 0x0000001418350981 */ /* 0x0002a2000c1e1100 */
[----:B------:R-:W-:Y:S01]  /*275e0*/  ISETP.GE.AND P6, PT, R2, RZ, PT ;  /* 0x000000ff0200720c */ /* 0x000fe20003fc6270 */
[----:B------:R-:W0:Y:S02]  /*275f0*/  LDCU UR4, c[0x0][0x3b0] ;  /* 0x00007600ff0477ac */ /* 0x000e240008000800 */
[----:B------:R-:W2:Y:S01]  /*27600*/  LDL.LU R2, [R1+0x21c] ;  /* 0x00021c0001027983 */ /* 0x000ea20000300800 */
[----:B-1----:R-:W-:Y:S01]  /*27610*/  IMAD.MOV.U32 R25, RZ, RZ, R0 ;  /* 0x000000ffff197224 */ /* 0x002fe200078e0000 */
[----:B------:R-:W-:Y:S01]  /*27620*/  IADD3 R0, P5, PT, R26, R8, RZ ;  /* 0x000000081a007210 */ /* 0x000fe20007fbe0ff */
[----:B------:R-:W-:-:S03]  /*27630*/  IMAD.MOV.U32 R24, RZ, RZ, R6 ;  /* 0x000000ffff187224 */ /* 0x000fc600078e0006 */
[----:B------:R-:W-:Y:S01]  /*27640*/  LEA.HI.X.SX32 R6, R26, R5, 0x1, P5 ;  /* 0x000000051a067211 */ /* 0x000fe200028f0eff */
[----:B------:R1:W-:Y:S01]  /*27650*/  STL [R1+0x8e4], R27 ;  /* 0x0008e41b01007387 */ /* 0x0003e20000100800 */
[----:B------:R-:W-:Y:S01]  /*27660*/  @P0 IMAD.MOV.U32 R26, RZ, RZ, R0 ;  /* 0x000000ffff1a0224 */ /* 0x000fe200078e0000 */
[----:B------:R-:W-:Y:S02]  /*27670*/  ISETP.GE.AND P2, PT, R11, RZ, PT ;  /* 0x000000ff0b00720c */ /* 0x000fe40003f46270 */
[----:B------:R-:W3:Y:S01]  /*27680*/  LDL R11, [R1+0x1650] ;  /* 0x00165000010b7983 */ /* 0x000ee20000100800 */
[----:B-1----:R-:W-:-:S03]  /*27690*/  @P0 IMAD.MOV.U32 R27, RZ, RZ, R6 ;  /* 0x000000ffff1b0224 */ /* 0x002fc600078e0006 */
[----:B------:R1:W-:Y:S04]  /*276a0*/  STL [R1+0x8f0], R0 ;  /* 0x0008f00001007387 */ /* 0x0003e80000100800 */
[----:B------:R0:W-:Y:S04]  /*276b0*/  STL [R1+0x8ec], R6 ;  /* 0x0008ec0601007387 */ /* 0x0001e80000100800 */
[----:B------:R0:W3:Y:S04]  /*276c0*/  @P0 LDG.E.U8 R52, desc[UR20][R26.64] ;  /* 0x000000141a340981 */ /* 0x0000e8000c1e1100 */
[----:B-1----:R-:W3:Y:S04]  /*276d0*/  LDL R0, [R1+0x1594] ;  /* 0x0015940001007983 */ /* 0x002ee80000100800 */
[----:B------:R-:W3:Y:S01]  /*276e0*/  LDL R26, [R1+0x15ac] ;  /* 0x0015ac00011a7983 */ /* 0x000ee20000100800 */
[C---:B------:R-:W-:Y:S01]  /*276f0*/  ISETP.GT.U32.AND P3, PT, R9.reuse, R7, PT ;  /* 0x000000070900720c */ /* 0x040fe20003f64070 */
[----:B------:R-:W-:Y:S01]  /*27700*/  @!P6 IMAD.MOV R25, RZ, RZ, -R25 ;  /* 0x000000ffff19e224 */ /* 0x000fe200078e0a19 */
[----:B------:R-:W-:Y:S01]  /*27710*/  ISETP.GT.U32.AND P6, PT, R9, R3, PT ;  /* 0x000000030900720c */ /* 0x000fe20003fc4070 */
[----:B------:R-:W-:-:S03]  /*27720*/  @!P2 IMAD.MOV R24, RZ, RZ, -R24 ;  /* 0x000000ffff18a224 */ /* 0x000fc600078e0a18 */
[C---:B------:R-:W-:Y:S02]  /*27730*/  SEL R25, R47.reuse, R25, !P1 ;  /* 0x000000192f197207 */ /* 0x040fe40004800000 */
[----:B------:R-:W-:-:S05]  /*27740*/  SEL R24, R47, R24, !P1 ;  /* 0x000000182f187207 */ /* 0x000fca0004800000 */
[----:B------:R-:W-:Y:S02]  /*27750*/  @!P3 IMAD.IADD R7, R7, 0x1, -R9 ;  /* 0x000000010707b824 */ /* 0x000fe400078e0a09 */
[----:B------:R-:W-:Y:S01]  /*27760*/  IMAD R25, R25, UR5, RZ ;  /* 0x0000000519197c24 */ /* 0x000fe2000f8e02ff */
[----:B------:R-:W-:Y:S01]  /*27770*/  PRMT R51, RZ, 0x7610, R51 ;  /* 0x00007610ff337816 */ /* 0x000fe20000000033 */
[----:B0-----:R-:W-:Y:S01]  /*27780*/  IMAD R24, R24, UR4, RZ ;  /* 0x0000000418187c24 */ /* 0x001fe2000f8e02ff */
[----:B------:R-:W-:Y:S01]  /*27790*/  ISETP.GT.U32.AND P5, PT, R9, R7, PT ;  /* 0x000000070900720c */ /* 0x000fe20003fa4070 */
[--C-:B------:R-:W-:Y:S01]  /*277a0*/  @!P6 IMAD.IADD R3, R3, 0x1, -R9.reuse ;  /* 0x000000010303e824 */ /* 0x100fe200078e0a09 */
[C---:B------:R-:W-:Y:S01]  /*277b0*/  IADD3 R6, P6, PT, R25.reuse, R8, RZ ;  /* 0x0000000819067210 */ /* 0x040fe20007fde0ff */
[----:B------:R-:W0:Y:S03]  /*277c0*/  LDCU UR4, c[0x0][0x3b0] ;  /* 0x00007600ff0477ac */ /* 0x000e260008000800 */
[----:B------:R-:W-:Y:S01]  /*277d0*/  LEA.HI.X.SX32 R25, R25, R5, 0x1, P6 ;  /* 0x0000000519197211 */ /* 0x000fe200030f0eff */
[----:B------:R1:W-:Y:S01]  /*277e0*/  STL [R1+0x918], R6 ;  /* 0x0009180601007387 */ /* 0x0003e20000100800 */
[----:B------:R-:W-:Y:S01]  /*277f0*/  PRMT R50, RZ, 0x7610, R50 ;  /* 0x00007610ff327816 */ /* 0x000fe20000000032 */
[----:B------:R-:W0:Y:S04]  /*27800*/  LDCU UR5, c[0x0][0x3b0] ;  /* 0x00007600ff0577ac */ /* 0x000e280008000800 */
[----:B------:R-:W-:Y:S01]  /*27810*/  @!P5 IMAD.IADD R7, R7, 0x1, -R9 ;  /* 0x000000010707d824 */ /* 0x000fe200078e0a09 */
[----:B----4-:R-:W-:-:S13]  /*27820*/  ISETP.GT.U32.AND P3, PT, R9, R4, PT ;  /* 0x000000040900720c */ /* 0x010fda0003f64070 */
[--C-:B------:R-:W-:Y:S01]  /*27830*/  @!P3 IMAD.IADD R4, R4, 0x1, -R9.reuse ;  /* 0x000000010404b824 */ /* 0x100fe200078e0a09 */
[----:B------:R-:W-:Y:S02]  /*27840*/  IADD3 R93, P3, PT, R24, R8, RZ ;  /* 0x00000008185d7210 */ /* 0x000fe40007f7e0ff */
[----:B--2---:R-:W-:Y:S02]  /*27850*/  ISETP.GT.U32.AND P2, PT, R9, R2, PT ;  /* 0x000000020900720c */ /* 0x004fe40003f44070 */
[----:B---3--:R-:W-:Y:S02]  /*27860*/  ISETP.GE.AND P6, PT, R11, RZ, PT ;  /* 0x000000ff0b00720c */ /* 0x008fe40003fc6270 */
[----:B------:R-:W2:Y:S04]  /*27870*/  LDL.LU R11, [R1+0x1728] ;  /* 0x00172800010b7983 */ /* 0x000ea80000300800 */
[----:B------:R-:W-:Y:S04]  /*27880*/  STL [R1+0x920], R93 ;  /* 0x0009205d01007387 */ /* 0x000fe80000100800 */
[----:B------:R3:W-:Y:S01]  /*27890*/  STL [R1+0x914], R25 ;  /* 0x0009141901007387 */ /* 0x0007e20000100800 */
[----:B------:R-:W-:Y:S01]  /*278a0*/  @!P2 IMAD.IADD R2, R2, 0x1, -R9 ;  /* 0x000000010202a824 */ /* 0x000fe200078e0a09 */
[----:B------:R-:W-:-:S02]  /*278b0*/  ISETP.GE.AND P5, PT, R26, RZ, PT ;  /* 0x000000ff1a00720c */ /* 0x000fc40003fa6270 */
[----:B------:R-:W-:Y:S01]  /*278c0*/  LEA.HI.X.SX32 R26, R24, R5, 0x1, P3 ;  /* 0x00000005181a7211 */ /* 0x000fe200018f0eff */
[----:B------:R-:W-:Y:S02]  /*278d0*/  @P0 IMAD.MOV.U32 R24, RZ, RZ, R6 ;  /* 0x000000ffff180224 */ /* 0x000fe400078e0006 */
[----:B-1----:R-:W4:Y:S01]  /*278e0*/  LDL R6, [R1+0x15d4] ;  /* 0x0015d40001067983 */ /* 0x002f220000100800 */
[----:B------:R-:W-:-:S03]  /*278f0*/  ISETP.GE.AND P2, PT, R0, RZ, PT ;  /* 0x000000ff0000720c */ /* 0x000fc60003f46270 */
[----:B------:R1:W-:Y:S04]  /*27900*/  STL [R1+0x91c], R26 ;  /* 0x00091c1a01007387 */ /* 0x0003e80000100800 */
[----:B------:R-:W4:Y:S01]  /*27910*/  LDL R0, [R1+0x1344] ;  /* 0x0013440001007983 */ /* 0x000f220000100800 */
[----:B------:R-:W-:-:S03]  /*27920*/  ISETP.GT.U32.AND P3, PT, R9, R4, PT ;  /* 0x000000040900720c */ /* 0x000fc60003f64070 */
[----:B------:R0:W4:Y:S02]  /*27930*/  @P0 LDG.E.U8 R51, desc[UR20][R24.64] ;  /* 0x0000001418330981 */ /* 0x000124000c1e1100 */
[----:B0-----:R-:W-:Y:S02]  /*27940*/  @P0 IMAD.MOV.U32 R24, RZ, RZ, R93 ;  /* 0x000000ffff180224 */ /* 0x001fe400078e005d */
[----:B---3--:R-:W-:-:S05]  /*27950*/  @P0 IMAD.MOV.U32 R25, RZ, RZ, R26 ;  /* 0x000000ffff190224 */ /* 0x008fca00078e001a */
[----:B------:R0:W3:Y:S01]  /*27960*/  @P0 LDG.E.U8 R50, desc[UR20][R24.64] ;  /* 0x0000001418320981 */ /* 0x0000e2000c1e1100 */
[----:B------:R-:W-:Y:S02]  /*27970*/  @!P3 IMAD.IADD R4, R4, 0x1, -R9 ;  /* 0x000000010404b824 */ /* 0x000fe400078e0a09 */
[----:B0-----:R-:W-:Y:S02]  /*27980*/  IMAD.MOV.U32 R25, RZ, RZ, R3 ;  /* 0x000000ffff197224 */ /* 0x001fe400078e0003 */
[----:B------:R-:W-:Y:S02]  /*27990*/  IMAD.MOV.U32 R24, RZ, RZ, R7 ;  /* 0x000000ffff187224 */ /* 0x000fe400078e0007 */
[----:B------:R-:W-:Y:S02]  /*279a0*/  @!P6 IMAD.MOV R25, RZ, RZ, -R25 ;  /* 0x000000ffff19e224 */ /* 0x000fe400078e0a19 */
[----:B------:R-:W-:-:S03]  /*279b0*/  @!P5 IMAD.MOV R24, RZ, RZ, -R24 ;  /* 0x000000ffff18d224 */ /* 0x000fc600078e0a18 */
[C---:B-1----:R-:W-:Y:S02]  /*279c0*/  SEL R26, R47.reuse, R25, !P1 ;  /* 0x000000192f1a7207 */ /* 0x042fe40004800000 */
[----:B------:R-:W-:Y:S01]  /*279d0*/  SEL R25, R47, R24, !P1 ;  /* 0x000000182f197207 */ /* 0x000fe20004800000 */
[----:B------:R-:W-:Y:S02]  /*279e0*/  IMAD.MOV.U32 R24, RZ, RZ, R4 ;  /* 0x000000ffff187224 */ /* 0x000fe400078e0004 */
[----:B------:R-:W3:Y:S01]  /*279f0*/  LDL R4, [R1+0x1340] ;  /* 0x0013400001047983 */ /* 0x000ee20000100800 */
[C---:B------:R-:W-:Y:S01]  /*27a00*/  ISETP.GT.U32.AND P6, PT, R9.reuse, R2, PT ;  /* 0x000000020900720c */ /* 0x040fe20003fc4070 */
[----:B------:R-:W-:Y:S01]  /*27a10*/  IMAD R26, R26, UR6, RZ ;  /* 0x000000061a1a7c24 */ /* 0x000fe2000f8e02ff */
[----:B------:R-:W-:Y:S01]  /*27a20*/  ISETP.GT.U32.AND P3, PT, R9, R12, PT ;  /* 0x0000000c0900720c */ /* 0x000fe20003f64070 */
[----:B------:R-:W-:Y:S01]  /*27a30*/  IMAD R25, R25, UR4, RZ ;  /* 0x0000000419197c24 */ /* 0x000fe2000f8e02ff */
[----:B------:R-:W-:Y:S01]  /*27a40*/  PRMT R49, RZ, 0x7610, R49 ;  /* 0x00007610ff317816 */ /* 0x000fe20000000031 */
[----:B------:R-:W-:Y:S01]  /*27a50*/  @!P2 IMAD.MOV R24, RZ, RZ, -R24 ;  /* 0x000000ffff18a224 */ /* 0x000fe200078e0a18 */
[CC--:B------:R-:W-:Y:S01]  /*27a60*/  IADD3 R7, P2, PT, R26.reuse, R8.reuse, RZ ;  /* 0x000000081a077210 */ /* 0x0c0fe20007f5e0ff */
[----:B------:R-:W0:Y:S03]  /*27a70*/  LDCU UR4, c[0x0][0x3b0] ;  /* 0x00007600ff0477ac */ /* 0x000e260008000800 */
[----:B------:R-:W-:Y:S01]  /*27a80*/  LEA.HI.X.SX32 R93, R26, R5, 0x1, P2 ;  /* 0x000000051a5d7211 */ /* 0x000fe200010f0eff */
[----:B------:R-:W1:Y:S02]  /*27a90*/  LDCU UR6, c[0x0][0x3b0] ;  /* 0x00007600ff0677ac */ /* 0x000e640008000800 */
[----:B------:R-:W-:Y:S01]  /*27aa0*/  @!P6 IMAD.IADD R2, R2, 0x1, -R9 ;  /* 0x000000010202e824 */ /* 0x000fe200078e0a09 */
[----:B------:R-:W-:-:S02]  /*27ab0*/  IADD3 R3, P6, PT, R25, R8, RZ ;  /* 0x0000000819037210 */ /* 0x000fc40007fde0ff */
[----:B------:R-:W-:Y:S01]  /*27ac0*/  SEL R26, R47, R24, !P1 ;  /* 0x000000182f1a7207 */ /* 0x000fe20004800000 */
[----:B------:R-:W-:Y:S01]  /*27ad0*/  @P0 IMAD.MOV.U32 R24, RZ, RZ, R7 ;  /* 0x000000ffff180224 */ /* 0x000fe200078e0007 */
[----:B------:R0:W-:Y:S01]  /*27ae0*/  STL [R1+0x928], R7 ;  /* 0x0009280701007387 */ /* 0x0001e20000100800 */
[----:B------:R-:W-:-:S03]  /*27af0*/  PRMT R48, RZ, 0x7610, R48 ;  /* 0x00007610ff307816 */ /* 0x000fc60000000030 */
[----:B------:R-:W-:Y:S01]  /*27b00*/  STL [R1+0x930], R3 ;  /* 0x0009300301007387 */ /* 0x000fe20000100800 */
[----:B------:R-:W-:Y:S01]  /*27b10*/  IMAD R26, R26, UR5, RZ ;  /* 0x000000051a1a7c24 */ /* 0x000fe2000f8e02ff */
[----:B------:R-:W0:Y:S02]  /*27b20*/  LDCU UR5, c[0x0][0x3b0] ;  /* 0x00007600ff0577ac */ /* 0x000e240008000800 */
[----:B------:R-:W-:Y:S01]  /*27b30*/  STL [R1+0x924], R93 ;  /* 0x0009245d01007387 */ /* 0x000fe20000100800 */
[----:B------:R-:W-:Y:S01]  /*27b40*/  @!P3 IMAD.IADD R12, R12, 0x1, -R9 ;  /* 0x000000010c0cb824 */ /* 0x000fe200078e0a09 */
[----:B--2---:R-:W-:Y:S02]  /*27b50*/  ISETP.GT.U32.AND P5, PT, R9, R11, PT ;  /* 0x0000000b0900720c */ /* 0x004fe40003fa4070 */
[----:B----4-:R-:W-:Y:S02]  /*27b60*/  ISETP.GE.AND P2, PT, R6, RZ, PT ;  /* 0x000000ff0600720c */ /* 0x010fe40003f46270 */
[----:B------:R-:W-:Y:S01]  /*27b70*/  LEA.HI.X.SX32 R6, R25, R5, 0x1, P6 ;  /* 0x0000000519067211 */ /* 0x000fe200030f0eff */
[----:B------:R-:W-:-:S04]  /*27b80*/  @P0 IMAD.MOV.U32 R25, RZ, RZ, R93 ;  /* 0x000000ffff190224 */ /* 0x000fc800078e005d */
[----:B------:R-:W-:Y:S01]  /*27b90*/  STL [R1+0x92c], R6 ;  /* 0x00092c0601007387 */ /* 0x000fe20000100800 */
[----:B------:R-:W-:-:S03]  /*27ba0*/  ISETP.GE.AND P3, PT, R0, RZ, PT ;  /* 0x000000ff0000720c */ /* 0x000fc60003f66270 */
[----:B------:R2:W4:Y:S04]  /*27bb0*/  @P0 LDG.E.U8 R49, desc[UR20][R24.64] ;  /* 0x0000001418310981 */ /* 0x000528000c1e1100 */
[----:B0-----:R-:W4:Y:S01]  /*27bc0*/  LDL R7, [R1+0x1350] ;  /* 0x0013500001077983 */ /* 0x001f220000100800 */
[----:B------:R-:W-:Y:S01]  /*27bd0*/  IADD3 R0, P6, PT, R26, R8, RZ ;  /* 0x000000081a007210 */ /* 0x000fe20007fde0ff */
[----:B--2---:R-:W-:Y:S02]  /*27be0*/  @P0 IMAD.MOV.U32 R24, RZ, RZ, R3 ;  /* 0x000000ffff180224 */ /* 0x004fe400078e0003 */
[----:B------:R-:W-:-:S05]  /*27bf0*/  @P0 IMAD.MOV.U32 R25, RZ, RZ, R6 ;  /* 0x000000ffff190224 */ /* 0x000fca00078e0006 */
[----:B------:R0:W2:Y:S04]  /*27c00*/  @P0 LDG.E.U8 R48, desc[UR20][R24.64] ;  /* 0x0000001418300981 */ /* 0x0000a8000c1e1100 */
[----:B------:R-:W-:Y:S01]  /*27c10*/  STL [R1+0x958], R0 ;  /* 0x0009580001007387 */ /* 0x000fe20000100800 */
[----:B0-----:R-:W-:Y:S01]  /*27c20*/  IMAD.MOV.U32 R24, RZ, RZ, R2 ;  /* 0x000000ffff187224 */ /* 0x001fe200078e0002 */
[----:B------:R-:W-:-:S05]  /*27c30*/  LEA.HI.X.SX32 R2, R26, R5, 0x1, P6 ;  /* 0x000000051a027211 */ /* 0x000fca00030f0eff */
[----:B------:R0:W-:Y:S01]  /*27c40*/  STL [R1+0x954], R2 ;  /* 0x0009540201007387 */ /* 0x0001e20000100800 */
[----:B------:R-:W-:-:S03]  /*27c50*/  @P0 IMAD.MOV.U32 R25, RZ, RZ, R2 ;  /* 0x000000ffff190224 */ /* 0x000fc600078e0002 */
[----:B0-----:R-:W2:Y:S01]  /*27c60*/  LDL R2, [R1+0x1354] ;  /* 0x0013540001027983 */ /* 0x001ea20000100800 */
[----:B------:R-:W-:Y:S02]  /*27c70*/  @!P5 IMAD.IADD R11, R11, 0x1, -R9 ;  /* 0x000000010b0bd824 */ /* 0x000fe400078e0a09 */
[----:B------:R-:W-:-:S03]  /*27c80*/  @!P2 IMAD.MOV R24, RZ, RZ, -R24 ;  /* 0x000000ffff18a224 */ /* 0x000fc600078e0a18 */
[----:B------:R-:W-:Y:S02]  /*27c90*/  ISETP.GT.U32.AND P5, PT, R9, R11, PT ;  /* 0x0000000b0900720c */ /* 0x000fe40003fa4070 */
[----:B------:R-:W-:-:S05]  /*27ca0*/  SEL R24, R47, R24, !P1 ;  /* 0x000000182f187207 */ /* 0x000fca0004800000 */
[----:B------:R-:W-:Y:S01]  /*27cb0*/  IMAD R26, R24, UR7, RZ ;  /* 0x00000007181a7c24 */ /* 0x000fe2000f8e02ff */
[C---:B------:R-:W-:Y:S01]  /*27cc0*/  ISETP.GT.U32.AND P2, PT, R9.reuse, R12, PT ;  /* 0x0000000c0900720c */ /* 0x040fe20003f44070 */
[----:B------:R-:W-:Y:S01]  /*27cd0*/  @P0 IMAD.MOV.U32 R24, RZ, RZ, R0 ;  /* 0x000000ffff180224 */ /* 0x000fe200078e0000 */
[----:B------:R-:W-:Y:S01]  /*27ce0*/  ISETP.GT.U32.AND P6, PT, R9, R13, PT ;  /* 0x0000000d0900720c */ /* 0x000fe20003fc4070 */
[----:B------:R-:W-:Y:S01]  /*27cf0*/  IMAD.HI.U32 R42, R10, R22, RZ ;  /* 0x000000160a2a7227 */ /* 0x000fe200078e00ff */
[----:B------:R-:W-:Y:S01]  /*27d00*/  PRMT R46, RZ, 0x7610, R46 ;  /* 0x00007610ff2e7816 */ /* 0x000fe2000000002e */
[----:B------:R-:W0:Y:S02]  /*27d10*/  LDCU UR7, c[0x0][0x3b0] ;  /* 0x00007600ff0777ac */ /* 0x000e240008000800 */
[----:B------:R-:W-:-:S03]  /*27d20*/  @!P5 IMAD.IADD R11, R11, 0x1, -R9 ;  /* 0x000000010b0bd824 */ /* 0x000fc600078e0a09 */
[----:B------:R0:W2:Y:S01]  /*27d30*/  @P0 LDG.E.U8 R46, desc[UR20][R24.64] ;  /* 0x00000014182e0981 */ /* 0x0000a2000c1e1100 */
[----:B------:R-:W-:Y:S01]  /*27d40*/  @!P3 IMAD.MOV R11, RZ, RZ, -R11 ;  /* 0x000000ffff0bb224 */ /* 0x000fe200078e0a0b */
[----:B------:R-:W-:-:S04]  /*27d50*/  IADD3 R0, P3, PT, R26, R8, RZ ;  /* 0x000000081a007210 */ /* 0x000fc80007f7e0ff */
[----:B------:R-:W-:Y:S01]  /*27d60*/  LEA.HI.X.SX32 R3, R26, R5, 0x1, P3 ;  /* 0x000000051a037211 */ /* 0x000fe200018f0eff */
[----:B------:R0:W-:Y:S01]  /*27d70*/  STL [R1+0x960], R0 ;  /* 0x0009600001007387 */ /* 0x0001e20000100800 */
[----:B---3--:R-:W-:-:S03]  /*27d80*/  ISETP.GE.AND P5, PT, R4, RZ, PT ;  /* 0x000000ff0400720c */ /* 0x008fc60003fa6270 */
[----:B------:R3:W-:Y:S04]  /*27d90*/  STL [R1+0x95c], R3 ;  /* 0x00095c0301007387 */ /* 0x0007e80000100800 */
[----:B------:R-:W2:Y:S01]  /*27da0*/  LDL R4, [R1+0x1348] ;  /* 0x0013480001047983 */ /* 0x000ea20000100800 */
[----:B------:R-:W-:Y:S01]  /*27db0*/  SEL R11, R47, R11, !P1 ;  /* 0x0000000b2f0b7207 */ /* 0x000fe20004800000 */
[--C-:B------:R-:W-:Y:S02]  /*27dc0*/  @!P2 IMAD.IADD R12, R12, 0x1, -R9.reuse ;  /* 0x000000010c0ca824 */ /* 0x100fe400078e0a09 */
[----:B------:R-:W-:Y:S02]  /*27dd0*/  @!P6 IMAD.IADD R13, R13, 0x1, -R9 ;  /* 0x000000010d0de824 */ /* 0x000fe400078e0a09 */
[----:B------:R-:W-:-:S02]  /*27de0*/  IMAD R11, R11, UR4, RZ ;  /* 0x000000040b0b7c24 */ /* 0x000fc4000f8e02ff */
[----:B0-----:R-:W-:Y:S02]  /*27df0*/  @P0 IMAD.MOV.U32 R24, RZ, RZ, R0 ;  /* 0x000000ffff180224 */ /* 0x001fe400078e0000 */
[----:B------:R-:W-:Y:S01]  /*27e00*/  @!P5 IMAD.MOV R12, RZ, RZ, -R12 ;  /* 0x000000ffff0cd224 */ /* 0x000fe200078e0a0c */
[----:B------:R-:W-:Y:S01]  /*27e10*/  IADD3 R0, P6, PT, R11, R8, RZ ;  /* 0x000000080b007210 */ /* 0x000fe20007fde0ff */
[----:B------:R-:W-:Y:S01]  /*27e20*/  @P0 IMAD.MOV.U32 R25, RZ, RZ, R3 ;  /* 0x000000ffff190224 */ /* 0x000fe200078e0003 */
[C---:B------:R-:W-:Y:S01]  /*27e30*/  ISETP.GT.U32.AND P5, PT, R9.reuse, R15, PT ;  /* 0x0000000f0900720c */ /* 0x040fe20003fa4070 */
[----:B------:R-:W0:Y:S01]  /*27e40*/  LDCU UR4, c[0x0][0x3b0] ;  /* 0x00007600ff0477ac */ /* 0x000e220008000800 */
[----:B------:R-:W-:Y:S02]  /*27e50*/  ISETP.GT.U32.AND P3, PT, R9, R13, PT ;  /* 0x0000000d0900720c */ /* 0x000fe40003f64070 */
[----:B---3--:R-:W-:Y:S02]  /*27e60*/  LEA.HI.X.SX32 R3, R11, R5, 0x1, P6 ;  /* 0x000000050b037211 */ /* 0x008fe400030f0eff */
[----:B------:R-:W-:-:S02]  /*27e70*/  SEL R12, R47, R12, !P1 ;  /* 0x0000000c2f0c7207 */ /* 0x000fc40004800000 */
[----:B------:R-:W-:-:S03]  /*27e80*/  PRMT R45, RZ, 0x7610, R45 ;  /* 0x00007610ff2d7816 */ /* 0x000fc6000000002d */
[----:B------:R-:W-:Y:S01]  /*27e90*/  IMAD R12, R12, UR5, RZ ;  /* 0x000000050c0c7c24 */ /* 0x000fe2000f8e02ff */
[----:B------:R3:W-:Y:S01]  /*27ea0*/  STL [R1+0x968], R0 ;  /* 0x0009680001007387 */ /* 0x0007e20000100800 */
[--C-:B------:R-:W-:Y:S01]  /*27eb0*/  @!P5 IMAD.IADD R15, R15, 0x1, -R9.reuse ;  /* 0x000000010f0fd824 */ /* 0x100fe200078e0a09 */
[----:B------:R-:W-:Y:S01]  /*27ec0*/  ISETP.GT.U32.AND P2, PT, R9, R14, PT ;  /* 0x0000000e0900720c */ /* 0x000fe20003f44070 */
[----:B------:R-:W-:Y:S01]  /*27ed0*/  @!P3 IMAD.IADD R13, R13, 0x1, -R9 ;  /* 0x000000010d0db824 */ /* 0x000fe200078e0a09 */
[----:B------:R0:W2:Y:S01]  /*27ee0*/  @P0 LDG.E.U8 R45, desc[UR20][R24.64] ;  /* 0x00000014182d0981 */ /* 0x0000a2000c1e1100 */
[----:B------:R-:W1:Y:S03]  /*27ef0*/  LDCU UR5, c[0x0][0x3b0] ;  /* 0x00007600ff0577ac */ /* 0x000e660008000800 */
[----:B------:R1:W-:Y:S01]  /*27f00*/  STL [R1+0x964], R3 ;  /* 0x0009640301007387 */ /* 0x0003e20000100800 */
[----:B0-----:R-:W-:Y:S01]  /*27f10*/  @P0 IMAD.MOV.U32 R24, RZ, RZ, R0 ;  /* 0x000000ffff180224 */ /* 0x001fe200078e0000 */
[----:B---3--:R-:W-:-:S05]  /*27f20*/  IADD3 R0, P5, PT, R12, R8, RZ ;  /* 0x000000080c007210 */ /* 0x008fca0007fbe0ff */
[----:B------:R0:W-:Y:S01]  /*27f30*/  STL [R1+0x970], R0 ;  /* 0x0009700001007387 */ /* 0x0001e20000100800 */
[----:B------:R-:W-:-:S05]  /*27f40*/  @!P2 IMAD.IADD R14, R14, 0x1, -R9 ;  /* 0x000000010e0ea824 */ /* 0x000fca00078e0a09 */
[----:B------:R-:W-:Y:S01]  /*27f50*/  ISETP.GT.U32.AND P2, PT, R9, R14, PT ;  /* 0x0000000e0900720c */ /* 0x000fe20003f44070 */
[----:B------:R-:W-:Y:S01]  /*27f60*/  @P0 IMAD.MOV.U32 R25, RZ, RZ, R3 ;  /* 0x000000ffff190224 */ /* 0x000fe200078e0003 */
[----:B-1----:R-:W-:-:S11]  /*27f70*/  LEA.HI.X.SX32 R3, R12, R5, 0x1, P5 ;  /* 0x000000050c037211 */ /* 0x002fd600028f0eff */
[----:B------:R-:W-:Y:S01]  /*27f80*/  @!P2 IMAD.IADD R14, R14, 0x1, -R9 ;  /* 0x000000010e0ea824 */ /* 0x000fe200078e0a09 */
[----:B----4-:R-:W-:-:S13]  /*27f90*/  ISETP.GE.AND P6, PT, R7, RZ, PT ;  /* 0x000000ff0700720c */ /* 0x010fda0003fc6270 */
[----:B------:R-:W-:Y:S01]  /*27fa0*/  @!P6 IMAD.MOV R13, RZ, RZ, -R13 ;  /* 0x000000ffff0de224 */ /* 0x000fe200078e0a0d */
[----:B--2---:R-:W-:Y:S02]  /*27fb0*/  ISETP.GE.AND P6, PT, R2, RZ, PT ;  /* 0x000000ff0200720c */ /* 0x004fe40003fc6270 */
[----:B------:R-:W2:Y:S04]  /*27fc0*/  LDL R2, [R1+0x134c] ;  /* 0x00134c0001027983 */ /* 0x000ea80000100800 */
[----:B------:R1:W-:Y:S01]  /*27fd0*/  STL [R1+0x96c], R3 ;  /* 0x00096c0301007387 */ /* 0x0003e20000100800 */
[----:B------:R-:W-:-:S03]  /*27fe0*/  ISETP.GE.AND P2, PT, R4, RZ, PT ;  /* 0x000000ff0400720c */ /* 0x000fc60003f46270 */
[----:B------:R-:W3:Y:S01]  /*27ff0*/  LDL R4, [R1+0x1360] ;  /* 0x0013600001047983 */ /* 0x000ee20000100800 */
[C---:B------:R-:W-:Y:S02]  /*28000*/  ISETP.GT.U32.AND P3, PT, R9.reuse, R15, PT ;  /* 0x0000000f0900720c */ /* 0x040fe40003f64070 */
[----:B------:R-:W-:Y:S01]  /*28010*/  ISETP.GT.U32.AND P5, PT, R9, R16, PT ;  /* 0x000000100900720c */ /* 0x000fe20003fa4070 */
[----:B------:R-:W-:Y:S01]  /*28020*/  @!P6 IMAD.MOV R14, RZ, RZ, -R14 ;  /* 0x000000ffff0ee224 */ /* 0x000fe200078e0a0e */
[----:B------:R-:W-:-:S09]  /*28030*/  SEL R11, R47, R13, !P1 ;  /* 0x0000000d2f0b7207 */ /* 0x000fd20004800000 */
[--C-:B------:R-:W-:Y:S01]  /*28040*/  @!P3 IMAD.IADD R15, R15, 0x1, -R9.reuse ;  /* 0x000000010f0fb824 */ /* 0x100fe200078e0a09 */
[----:B------:R-:W-:Y:S01]  /*28050*/  ISETP.GT.U32.AND P3, PT, R9, R17, PT ;  /* 0x000000110900720c */ /* 0x000fe20003f64070 */
[----:B------:R-:W-:Y:S01]  /*28060*/  IMAD R11, R11, UR4, RZ ;  /* 0x000000040b0b7c24 */ /* 0x000fe2000f8e02ff */
[----:B------:R-:W-:Y:S01]  /*28070*/  SEL R14, R47, R14, !P1 ;  /* 0x0000000e2f0e7207 */ /* 0x000fe20004800000 */
[----:B------:R-:W-:Y:S01]  /*28080*/  @!P5 IMAD.IADD R16, R16, 0x1, -R9 ;  /* 0x000000011010d824 */ /* 0x000fe200078e0a09 */
[----:B------:R-:W-:Y:S01]  /*28090*/  PRMT R43, RZ, 0x7610, R43 ;  /* 0x00007610ff2b7816 */ /* 0x000fe2000000002b */
[----:B------:R-:W-:Y:S01]  /*280a0*/  @P0 IMAD.MOV.U32 R12, RZ, RZ, R0 ;  /* 0x000000ffff0c0224 */ /* 0x000fe200078e0000 */
[----:B0-----:R-:W-:Y:S01]  /*280b0*/  IADD3 R0, P6, PT, R11, R8, RZ ;  /* 0x000000080b007210 */ /* 0x001fe20007fde0ff */
[----:B------:R-:W-:Y:S01]  /*280c0*/  @P0 IMAD.MOV.U32 R13, RZ, RZ, R3 ;  /* 0x000000ffff0d0224 */ /* 0x000fe200078e0003 */
[----:B------:R-:W-:Y:S01]  /*280d0*/  ISETP.GT.U32.AND P5, PT, R9, R16, PT ;  /* 0x000000100900720c */ /* 0x000fe20003fa4070 */
[----:B------:R-:W-:-:S02]  /*280e0*/  IMAD R14, R14, UR5, RZ ;  /* 0x000000050e0e7c24 */ /* 0x000fc4000f8e02ff */
[----:B------:R-:W-:Y:S01]  /*280f0*/  @!P2 IMAD.MOV R15, RZ, RZ, -R15 ;  /* 0x000000ffff0fa224 */ /* 0x000fe200078e0a0f */
[----:B------:R0:W4:Y:S01]  /*28100*/  @P0 LDG.E.U8 R43, desc[UR20][R12.64] ;  /* 0x000000140c2b0981 */ /* 0x000122000c1e1100 */
[----:B------:R-:W-:Y:S01]  /*28110*/  @!P3 IMAD.IADD R17, R17, 0x1, -R9 ;  /* 0x000000011111b824 */ /* 0x000fe200078e0a09 */
[----:B-1----:R-:W-:Y:S01]  /*28120*/  LEA.HI.X.SX32 R3, R11, R5, 0x1, P6 ;  /* 0x000000050b037211 */ /* 0x002fe200030f0eff */
[----:B------:R-:W-:Y:S01]  /*28130*/  IMAD.MOV R42, RZ, RZ, -R42 ;  /* 0x000000ffff2a7224 */ /* 0x000fe200078e0a2a */
[----:B------:R1:W-:Y:S01]  /*28140*/  STL [R1+0x998], R0 ;  /* 0x0009980001007387 */ /* 0x0003e20000100800 */
[----:B------:R-:W-:Y:S01]  /*28150*/  SEL R15, R47, R15, !P1 ;  /* 0x0000000f2f0f7207 */ /* 0x000fe20004800000 */
[----:B------:R-:W2:Y:S01]  /*28160*/  LDCU UR4, c[0x0][0x3b0] ;  /* 0x00007600ff0477ac */ /* 0x000ea20008000800 */
[----:B0-----:R-:W-:Y:S01]  /*28170*/  @P0 IMAD.MOV.U32 R12, RZ, RZ, R0 ;  /* 0x000000ffff0c0224 */ /* 0x001fe200078e0000 */
[----:B------:R-:W-:Y:S01]  /*28180*/  PRMT R41, RZ, 0x7610, R41 ;  /* 0x00007610ff297816 */ /* 0x000fe20000000029 */
[----:B------:R-:W-:Y:S01]  /*28190*/  @!P5 IMAD.IADD R16, R16, 0x1, -R9 ;  /* 0x000000011010d824 */ /* 0x000fe200078e0a09 */
[----:B------:R-:W0:Y:S01]  /*281a0*/  LDCU UR5, c[0x0][0x3b0] ;  /* 0x00007600ff0577ac */ /* 0x000e220008000800 */
[----:B-1----:R-:W-:Y:S01]  /*281b0*/  IADD3 R0, P6, PT, R14, R8, RZ ;  /* 0x000000080e007210 */ /* 0x002fe20007fde0ff */
[----:B------:R-:W-:Y:S01]  /*281c0*/  IMAD R22, R9, R42, R22 ;  /* 0x0000002a09167224 */ /* 0x000fe200078e0216 */
[----:B------:R-:W-:Y:S01]  /*281d0*/  PRMT R42, RZ, 0x7610, R42 ;  /* 0x00007610ff2a7816 */ /* 0x000fe2000000002a */
[----:B------:R-:W-:Y:S01]  /*281e0*/  @P0 IMAD.MOV.U32 R13, RZ, RZ, R3 ;  /* 0x000000ffff0d0224 */ /* 0x000fe200078e0003 */
[----:B------:R-:W-:Y:S01]  /*281f0*/  STL [R1+0x994], R3 ;  /* 0x0009940301007387 */ /* 0x000fe20000100800 */
[----:B------:R-:W-:Y:S01]  /*28200*/  IMAD R15, R15, UR6, RZ ;  /* 0x000000060f0f7c24 */ /* 0x000fe2000f8e02ff */
[----:B--2---:R-:W-:-:S02]  /*28210*/  ISETP.GE.AND P3, PT, R2, RZ, PT ;  /* 0x000000ff0200720c */ /* 0x004fc40003f66270 */
[----:B------:R1:W-:Y:S01]  /*28220*/  STL [R1+0x9a0], R0 ;  /* 0x0009a00001007387 */ /* 0x0003e20000100800 */
[----:B------:R-:W-:Y:S01]  /*28230*/  LEA.HI.X.SX32 R2, R14, R5, 0x1, P6 ;  /* 0x000000050e027211 */ /* 0x000fe200030f0eff */
[----:B------:R-:W2:Y:S02]  /*28240*/  LDCU UR6, c[0x0][0x3b0] ;  /* 0x00007600ff0677ac */ /* 0x000ea40008000800 */
[----:B------:R0:W2:Y:S04]  /*28250*/  @P0 LDG.E.U8 R42, desc[UR20][R12.64] ;  /* 0x000000140c2a0981 */ /* 0x0000a8000c1e1100 */
[----:B------:R1:W-:Y:S04]  /*28260*/  STL [R1+0x99c], R2 ;  /* 0x00099c0201007387 */ /* 0x0003e80000100800 */
[----:B------:R-:W2:Y:S01]  /*28270*/  LDL R93, [R1+0x1358] ;  /* 0x00135800015d7983 */ /* 0x000ea20000100800 */
[----:B------:R-:W-:-:S02]  /*28280*/  @!P3 IMAD.MOV R16, RZ, RZ, -R16 ;  /* 0x000000ffff10b224 */ /* 0x000fc400078e0a10 */
[----:B0-----:R-:W-:Y:S01]  /*28290*/  @P0 IMAD.MOV.U32 R12, RZ, RZ, R0 ;  /* 0x000000ffff0c0224 */ /* 0x001fe200078e0000 */
[----:B-1----:R-:W-:Y:S01]  /*282a0*/  IADD3 R0, P3, PT, R15, R8, RZ ;  /* 0x000000080f007210 */ /* 0x002fe20007f7e0ff */
[----:B------:R-:W-:-:S04]  /*282b0*/  @P0 IMAD.MOV.U32 R13, RZ, RZ, R2 ;  /* 0x000000ffff0d0224 */ /* 0x000fc800078e0002 */
[----:B------:R0:W-:Y:S04]  /*282c0*/  STL [R1+0x9a8], R0 ;  /* 0x0009a80001007387 */ /* 0x0001e80000100800 */
[----:B------:R-:W4:Y:S01]  /*282d0*/  LDL R2, [R1+0x135c] ;  /* 0x00135c0001027983 */ /* 0x000f220000100800 */
[----:B------:R-:W-:Y:S02]  /*282e0*/  LEA.HI.X.SX32 R3, R15, R5, 0x1, P3 ;  /* 0x000000050f037211 */ /* 0x000fe400018f0eff */
[----:B------:R-:W-:Y:S01]  /*282f0*/  ISETP.GT.U32.AND P6, PT, R9, R20, PT ;  /* 0x000000140900720c */ /* 0x000fe20003fc4070 */
[----:B------:R1:W4:Y:S04]  /*28300*/  @P0 LDG.E.U8 R41, desc[UR20][R12.64] ;  /* 0x000000140c290981 */ /* 0x000328000c1e1100 */
[----:B------:R3:W-:Y:S04]  /*28310*/  STL [R1+0x9a4], R3 ;  /* 0x0009a40301007387 */ /* 0x0007e80000100800 */
[----:B------:R-:W4:Y:S01]  /*28320*/  LDL R7, [R1+0x1364] ;  /* 0x0013640001077983 */ /* 0x000f220000100800 */
[----:B-1----:R-:W-:-:S03]  /*28330*/  @P0 IMAD.MOV.U32 R12, RZ, RZ, R0 ;  /* 0x000000ffff0c0224 */ /* 0x002fc600078e0000 */
[----:B0-----:R-:W4:Y:S01]  /*28340*/  LDL R0, [R1+0x1368] ;  /* 0x0013680001007983 */ /* 0x001f220000100800 */
[----:B------:R-:W-:Y:S01]  /*28350*/  @!P6 IMAD.IADD R20, R20, 0x1, -R9 ;  /* 0x000000011414e824 */ /* 0x000fe200078e0a09 */
[----:B---3--:R-:W-:Y:S02]  /*28360*/  ISETP.GE.AND P6, PT, R4, RZ, PT ;  /* 0x000000ff0400720c */ /* 0x008fe40003fc6270 */
[----:B------:R-:W3:Y:S01]  /*28370*/  LDL R4, [R1+0x136c] ;  /* 0x00136c0001047983 */ /* 0x000ee20000100800 */
[C---:B------:R-:W-:Y:S02]  /*28380*/  ISETP.GT.U32.AND P2, PT, R9.reuse, R18, PT ;  /* 0x000000120900720c */ /* 0x040fe40003f44070 */
[----:B------:R-:W-:-:S11]  /*28390*/  ISETP.GT.U32.AND P5, PT, R9, R17, PT ;  /* 0x000000110900720c */ /* 0x000fd60003fa4070 */
[--C-:B------:R-:W-:Y:S01]  /*283a0*/  @!P2 IMAD.IADD R18, R18, 0x1, -R9.reuse ;  /* 0x000000011212a824 */ /* 0x100fe200078e0a09 */
[----:B------:R-:W-:Y:S01]  /*283b0*/  ISETP.GT.U32.AND P2, PT, R9, R19, PT ;  /* 0x000000130900720c */ /* 0x000fe20003f44070 */
[----:B------:R-:W-:-:S03]  /*283c0*/  @!P5 IMAD.IADD R17, R17, 0x1, -R9 ;  /* 0x000000011111d824 */ /* 0x000fc600078e0a09 */
[----:B------:R-:W-:Y:S02]  /*283d0*/  ISETP.GT.U32.AND P5, PT, R9, R18, PT ;  /* 0x000000120900720c */ /* 0x000fe40003fa4070 */
[----:B------:R-:W-:Y:S01]  /*283e0*/  SEL R16, R47, R16, !P1 ;  /* 0x000000102f107207 */ /* 0x000fe20004800000 */
[----:B------:R-:W-:-:S04]  /*283f0*/  @P0 IMAD.MOV.U32 R13, RZ, RZ, R3 ;  /* 0x000000ffff0d0224 */ /* 0x000fc800078e0003 */
[----:B------:R-:W-:Y:S01]  /*28400*/  IMAD R16, R16, UR4, RZ ;  /* 0x0000000410107c24 */ /* 0x000fe2000f8e02ff */
[----:B------:R-:W-:Y:S01]  /*28410*/  ISETP.GT.U32.AND P3, PT, R9, R20, PT ;  /* 0x000000140900720c */ /* 0x000fe20003f64070 */
[----:B------:R-:W-:Y:S01]  /*28420*/  @!P2 IMAD.IADD R19, R19, 0x1, -R9 ;  /* 0x000000011313a824 */ /* 0x000fe200078e0a09 */
[----:B------:R-:W-:Y:S01]  /*28430*/  PRMT R40, RZ, 0x7610, R40 ;  /* 0x00007610ff287816 */ /* 0x000fe20000000028 */
[----:B------:R-:W-:Y:S01]  /*28440*/  @!P6 IMAD.MOV R17, RZ, RZ, -R17 ;  /* 0x000000ffff11e224 */ /* 0x000fe200078e0a11 */
[----:B------:R-:W-:Y:S01]  /*28450*/  IADD3 R3, P6, PT, R16, R8, RZ ;  /* 0x0000000810037210 */ /* 0x000fe20007fde0ff */
[----:B------:R-:W-:Y:S01]  /*28460*/  @!P5 IMAD.IADD R18, R18, 0x1, -R9 ;  /* 0x000000011212d824 */ /* 0x000fe200078e0a09 */
[C---:B------:R-:W-:Y:S01]  /*28470*/  ISETP.GT.U32.AND P2, PT, R9.reuse, R19, PT ;  /* 0x000000130900720c */ /* 0x040fe20003f44070 */
[----:B------:R-:W0:Y:S01]  /*28480*/  LDCU UR4, c[0x0][0x3b0] ;  /* 0x00007600ff0477ac */ /* 0x000e220008000800 */
[----:B------:R-:W-:Y:S01]  /*28490*/  ISETP.GT.U32.AND P5, PT, R9, R22, PT ;  /* 0x000000160900720c */ /* 0x000fe20003fa4070 */
[----:B------:R1:W3:Y:S01]  /*284a0*/  @P0 LDG.E.U8 R40, desc[UR20][R12.64] ;  /* 0x000000140c280981 */ /* 0x0002e2000c1e1100 */
[----:B------:R-:W-:-:S02]  /*284b0*/  LEA.HI.X.SX32 R6, R16, R5, 0x1, P6 ;  /* 0x0000000510067211 */ /* 0x000fc400030f0eff */
[----:B------:R-:W-:Y:S01]  /*284c0*/  SEL R17, R47, R17, !P1 ;  /* 0x000000112f117207 */ /* 0x000fe20004800000 */
[----:B------:R-:W-:-:S04]  /*284d0*/  @!P3 IMAD.IADD R20, R20, 0x1, -R9 ;  /* 0x000000011414b824 */ /* 0x000fc800078e0a09 */
[----:B------:R-:W-:Y:S02]  /*284e0*/  IMAD R17, R17, UR5, RZ ;  /* 0x0000000511117c24 */ /* 0x000fe4000f8e02ff */
[--C-:B------:R-:W-:Y:S01]  /*284f0*/  @!P2 IMAD.IADD R19, R19, 0x1, -R9.reuse ;  /* 0x000000011313a824 */ /* 0x100fe200078e0a09 */
[----:B------:R-:W-:Y:S01]  /*28500*/  ISETP.GT.U32.AND P3, PT, R9, R21, PT ;  /* 0x000000150900720c */ /* 0x000fe20003f64070 */
[----:B------:R-:W-:Y:S01]  /*28510*/  @!P5 IMAD.IADD R22, R22, 0x1, -R9 ;  /* 0x000000011616d824 */ /* 0x000fe200078e0a09 */
[----:B------:R0:W-:Y:S01]  /*28520*/  STL [R1+0x9b0], R3 ;  /* 0x0009b00301007387 */ /* 0x0001e20000100800 */
[----:B-1----:R-:W-:Y:S01]  /*28530*/  @P0 IMAD.MOV.U32 R12, RZ, RZ, R3 ;  /* 0x000000ffff0c0224 */ /* 0x002fe200078e0003 */
[----:B------:R-:W-:Y:S01]  /*28540*/  PRMT R39, RZ, 0x7610, R39 ;  /* 0x00007610ff277816 */ /* 0x000fe20000000027 */
[----:B------:R-:W-:Y:S01]  /*28550*/  @P0 IMAD.MOV.U32 R13, RZ, RZ, R6 ;  /* 0x000000ffff0d0224 */ /* 0x000fe200078e0006 */
[----:B------:R-:W1:Y:S07]  /*28560*/  LDCU UR5, c[0x0][0x3b0] ;  /* 0x00007600ff0577ac */ /* 0x000e6e0008000800 */
[----:B------:R-:W-:Y:S01]  /*28570*/  @!P3 IMAD.IADD R21, R21, 0x1, -R9 ;  /* 0x000000011515b824 */ /* 0x000fe200078e0a09 */
[----:B------:R-:W-:Y:S04]  /*28580*/  STL [R1+0x9ac], R6 ;  /* 0x0009ac0601007387 */ /* 0x000fe80000100800 */
[----:B------:R0:W3:Y:S01]  /*28590*/  @P0 LDG.E.U8 R39, desc[UR20][R12.64] ;  /* 0x000000140c270981 */ /* 0x0000e2000c1e1100 */
[----:B--2---:R-:W-:-:S02]  /*285a0*/  ISETP.GE.AND P6, PT, R93, RZ, PT ;  /* 0x000000ff5d00720c */ /* 0x004fc40003fc6270 */
[----:B----4-:R-:W-:Y:S02]  /*285b0*/  ISETP.GE.AND P2, PT, R2, RZ, PT ;  /* 0x000000ff0200720c */ /* 0x010fe40003f46270 */
[----:B------:R-:W-:-:S09]  /*285c0*/  IADD3 R2, P5, PT, R17, R8, RZ ;  /* 0x0000000811027210 */ /* 0x000fd20007fbe0ff */
[----:B------:R-:W-:Y:S01]  /*285d0*/  @!P6 IMAD.MOV R18, RZ, RZ, -R18 ;  /* 0x000000ffff12e224 */ /* 0x000fe200078e0a12 */
[----:B0-----:R-:W-:Y:S02]  /*285e0*/  LEA.HI.X.SX32 R3, R17, R5, 0x1, P5 ;  /* 0x0000000511037211 */ /* 0x001fe400028f0eff */
[----:B------:R-:W-:Y:S02]  /*285f0*/  ISETP.GT.U32.AND P5, PT, R9, R22, PT ;  /* 0x000000160900720c */ /* 0x000fe40003fa4070 */
[----:B------:R-:W-:Y:S02]  /*28600*/  SEL R18, R47, R18, !P1 ;  /* 0x000000122f127207 */ /* 0x000fe40004800000 */
[----:B------:R-:W-:-:S03]  /*28610*/  ISETP.GE.AND P3, PT, R7, RZ, PT ;  /* 0x000000ff0700720c */ /* 0x000fc60003f66270 */
[----:B------:R-:W-:Y:S02]  /*28620*/  IMAD R18, R18, UR6, RZ ;  /* 0x0000000612127c24 */ /* 0x000fe4000f8e02ff */
[----:B------:R-:W-:Y:S01]  /*28630*/  @!P2 IMAD.MOV R20, RZ, RZ, -R20 ;  /* 0x000000ffff14a224 */ /* 0x000fe200078e0a14 */
[----:B------:R-:W-:Y:S01]  /*28640*/  ISETP.GE.AND P2, PT, R0, RZ, PT ;  /* 0x000000ff0000720c */ /* 0x000fe20003f46270 */
[----:B------:R0:W-:Y:S01]  /*28650*/  STL [R1+0x9d8], R2 ;  /* 0x0009d80201007387 */ /* 0x0001e20000100800 */
[----:B------:R-:W-:Y:S01]  /*28660*/  @P0 IMAD.MOV.U32 R12, RZ, RZ, R2 ;  /* 0x000000ffff0c0224 */ /* 0x000fe200078e0002 */
[----:B------:R-:W-:Y:S01]  /*28670*/  ISETP.GT.U32.AND P6, PT, R9, R21, PT ;  /* 0x000000150900720c */ /* 0x000fe20003fc4070 */
[----:B------:R-:W-:Y:S01]  /*28680*/  @!P5 IMAD.IADD R22, R22, 0x1, -R9 ;  /* 0x000000011616d824 */ /* 0x000fe200078e0a09 */
[C---:B------:R-:W-:Y:S01]  /*28690*/  IADD3 R0, P5, PT, R18.reuse, R8, RZ ;  /* 0x0000000812007210 */ /* 0x040fe20007fbe0ff */
[----:B------:R-:W-:Y:S01]  /*286a0*/  STL [R1+0x9d4], R3 ;  /* 0x0009d40301007387 */ /* 0x000fe20000100800 */
[----:B------:R-:W-:Y:S01]  /*286b0*/  @!P3 IMAD.MOV R19, RZ, RZ, -R19 ;  /* 0x000000ffff13b224 */ /* 0x000fe200078e0a13 */
[----:B------:R-:W-:Y:S01]  /*286c0*/  PRMT R38, RZ, 0x7610, R38 ;  /* 0x00007610ff267816 */ /* 0x000fe20000000026 */
[----:B------:R-:W-:Y:S01]  /*286d0*/  @P0 IMAD.MOV.U32 R13, RZ, RZ, R3 ;  /* 0x000000ffff0d0224 */ /* 0x000fe200078e0003 */
[----:B------:R-:W2:Y:S01]  /*286e0*/  LDCU UR6, c[0x0][0x3b0] ;  /* 0x00007600ff0677ac */ /* 0x000ea20008000800 */
[----:B0-----:R-:W-:Y:S01]  /*286f0*/  LEA.HI.X.SX32 R2, R18, R5, 0x1, P5 ;  /* 0x0000000512027211 */ /* 0x001fe200028f0eff */
[----:B------:R0:W-:Y:S01]  /*28700*/  STL [R1+0x9e0], R0 ;  /* 0x0009e00001007387 */ /* 0x0001e20000100800 */
[----:B---3--:R-:W-:-:S03]  /*28710*/  ISETP.GE.AND P3, PT, R4, RZ, PT ;  /* 0x000000ff0400720c */ /* 0x008fc60003f66270 */
[----:B------:R3:W-:Y:S04]  /*28720*/  STL [R1+0x9dc], R2 ;  /* 0x0009dc0201007387 */ /* 0x0007e80000100800 */
[----:B------:R-:W4:Y:S01]  /*28730*/  LDL R4, [R1+0x1370] ;  /* 0x0013700001047983 */ /* 0x000f220000100800 */
[C---:B------:R-:W-:Y:S01]  /*28740*/  SEL R20, R47.reuse, R20, !P1 ;  /* 0x000000142f147207 */ /* 0x040fe20004800000 */
[----:B------:R-:W-:Y:S01]  /*28750*/  @!P2 IMAD.MOV R22, RZ, RZ, -R22 ;  /* 0x000000ffff16a224 */ /* 0x000fe200078e0a16 */
[C---:B------:R-:W-:Y:S01]  /*28760*/  SEL R19, R47.reuse, R19, !P1 ;  /* 0x000000132f137207 */ /* 0x040fe20004800000 */
[----:B------:R0:W4:Y:S02]  /*28770*/  @P0 LDG.E.U8 R38, desc[UR20][R12.64] ;  /* 0x000000140c260981 */ /* 0x000124000c1e1100 */
[----:B------:R-:W-:Y:S01]  /*28780*/  IMAD R20, R20, UR4, RZ ;  /* 0x0000000414147c24 */ /* 0x000fe2000f8e02ff */
[----:B------:R-:W-:Y:S01]  /*28790*/  SEL R22, R47, R22, !P1 ;  /* 0x000000162f167207 */ /* 0x000fe20004800000 */
[----:B------:R-:W-:Y:S01]  /*287a0*/  @!P6 IMAD.IADD R21, R21, 0x1, -R9 ;  /* 0x000000011515e824 */ /* 0x000fe200078e0a09 */
[----:B------:R-:W-:Y:S01]  /*287b0*/  PRMT R37, RZ, 0x7610, R37 ;  /* 0x00007610ff257816 */ /* 0x000fe20000000025 */
[----:B------:R-:W-:Y:S01]  /*287c0*/  IMAD R19, R19, UR7, RZ ;  /* 0x0000000713137c24 */ /* 0x000fe2000f8e02ff */
[----:B------:R-:W-:Y:S01]  /*287d0*/  PRMT R36, RZ, 0x7610, R36 ;  /* 0x00007610ff247816 */ /* 0x000fe20000000024 */
[----:B0-----:R-:W-:Y:S01]  /*287e0*/  @P0 IMAD.MOV.U32 R12, RZ, RZ, R0 ;  /* 0x000000ffff0c0224 */ /* 0x001fe200078e0000 */
[CC--:B------:R-:W-:Y:S01]  /*287f0*/  IADD3 R0, P2, PT, R20.reuse, R8.reuse, RZ ;  /* 0x0000000814007210 */ /* 0x0c0fe20007f5e0ff */
[----:B------:R-:W-:Y:S01]  /*28800*/  @P0 IMAD.MOV.U32 R13, RZ, RZ, R2 ;  /* 0x000000ffff0d0224 */ /* 0x000fe200078e0002 */
[----:B------:R-:W-:Y:S01]  /*28810*/  PRMT R35, RZ, 0x7610, R35 ;  /* 0x00007610ff237816 */ /* 0x000fe20000000023 */
[----:B------:R-:W-:Y:S01]  /*28820*/  @!P3 IMAD.MOV R21, RZ, RZ, -R21 ;  /* 0x000000ffff15b224 */ /* 0x000fe200078e0a15 */
[----:B------:R-:W-:Y:S01]  /*28830*/  LEA.HI.X.SX32 R6, R20, R5, 0x1, P2 ;  /* 0x0000000514067211 */ /* 0x000fe200010f0eff */
[----:B-1----:R-:W-:Y:S01]  /*28840*/  IMAD R22, R22, UR5, RZ ;  /* 0x0000000516167c24 */ /* 0x002fe2000f8e02ff */
[-C--:B---3--:R-:W-:Y:S01]  /*28850*/  IADD3 R2, P3, PT, R19, R8.reuse, RZ ;  /* 0x0000000813027210 */ /* 0x088fe20007f7e0ff */
[----:B------:R0:W3:Y:S01]  /*28860*/  @P0 LDG.E.U8 R37, desc[UR20][R12.64] ;  /* 0x000000140c250981 */ /* 0x0000e2000c1e1100 */
[----:B------:R-:W-:Y:S01]  /*28870*/  SEL R21, R47, R21, !P1 ;  /* 0x000000152f157207 */ /* 0x000fe20004800000 */
[----:B------:R-:W1:Y:S02]  /*28880*/  LDCU UR4, c[0x0][0x3b0] ;  /* 0x00007600ff0477ac */ /* 0x000e640008000800 */
[----:B------:R2:W-:Y:S01]  /*28890*/  STL [R1+0x9e8], R0 ;  /* 0x0009e80001007387 */ /* 0x0005e20000100800 */
[----:B------:R-:W-:Y:S01]  /*288a0*/  LEA.HI.X.SX32 R3, R19, R5, 0x1, P3 ;  /* 0x0000000513037211 */ /* 0x000fe200018f0eff */
[----:B------:R-:W1:Y:S01]  /*288b0*/  LDCU UR5, c[0x0][0x3b0] ;  /* 0x00007600ff0577ac */ /* 0x000e620008000800 */
[----:B0-----:R-:W-:Y:S01]  /*288c0*/  @P0 IMAD.MOV.U32 R12, RZ, RZ, R0 ;  /* 0x000000ffff0c0224 */ /* 0x001fe200078e0000 */
[----:B------:R-:W-:Y:S01]  /*288d0*/  STL [R1+0x9f0], R2 ;  /* 0x0009f00201007387 */ /* 0x000fe20000100800 */
[----:B------:R-:W-:Y:S01]  /*288e0*/  @P0 IMAD.MOV.U32 R13, RZ, RZ, R6 ;  /* 0x000000ffff0d0224 */ /* 0x000fe200078e0006 */
[----:B--2---:R-:W-:-:S02]  /*288f0*/  IADD3 R0, P2, PT, R22, R8, RZ ;  /* 0x0000000816007210 */ /* 0x004fc40007f5e0ff */
[----:B------:R0:W-:Y:S01]  /*28900*/  STL [R1+0x9e4], R6 ;  /* 0x0009e40601007387 */ /* 0x0001e20000100800 */
[----:B------:R-:W-:-:S03]  /*28910*/  IMAD R21, R21, UR6, RZ ;  /* 0x0000000615157c24 */ /* 0x000fc6000f8e02ff */
[----:B------:R2:W3:Y:S01]  /*28920*/  @P0 LDG.E.U8 R36, desc[UR20][R12.64] ;  /* 0x000000140c240981 */ /* 0x0004e2000c1e1100 */
[----:B0-----:R-:W-:Y:S02]  /*28930*/  LEA.HI.X.SX32 R6, R22, R5, 0x1, P2 ;  /* 0x0000000516067211 */ /* 0x001fe400010f0eff */
[----:B------:R-:W-:Y:S01]  /*28940*/  ISETP.GT.U32.AND P2, PT, R9, R23, PT ;  /* 0x000000170900720c */ /* 0x000fe20003f44070 */
[----:B--2---:R-:W-:Y:S02]  /*28950*/  @P0 IMAD.MOV.U32 R12, RZ, RZ, R2 ;  /* 0x000000ffff0c0224 */ /* 0x004fe400078e0002 */
[----:B------:R-:W-:Y:S01]  /*28960*/  @P0 IMAD.MOV.U32 R13, RZ, RZ, R3 ;  /* 0x000000ffff0d0224 */ /* 0x000fe200078e0003 */
[----:B------:R-:W-:Y:S01]  /*28970*/  IADD3 R2, P3, PT, R21, R8, RZ ;  /* 0x0000000815027210 */ /* 0x000fe20007f7e0ff */
[----:B------:R0:W-:Y:S01]  /*28980*/  STL [R1+0x9ec], R3 ;  /* 0x0009ec0301007387 */ /* 0x0001e20000100800 */
[----:B------:R-:W-:-:S03]  /*28990*/  PRMT R34, RZ, 0x7610, R34 ;  /* 0x00007610ff227816 */ /* 0x000fc60000000022 */
[----:B------:R2:W3:Y:S04]  /*289a0*/  @P0 LDG.E.U8 R35, desc[UR20][R12.64] ;  /* 0x000000140c230981 */ /* 0x0004e8000c1e1100 */
[----:B------:R1:W-:Y:S01]  /*289b0*/  STL [R1+0xa18], R0 ;  /* 0x000a180001007387 */ /* 0x0003e20000100800 */
[----:B0-----:R-:W-:Y:S01]  /*289c0*/  LEA.HI.X.SX32 R3, R21, R5, 0x1, P3 ;  /* 0x0000000515037211 */ /* 0x001fe200018f0eff */
[----:B--2---:R-:W-:Y:S02]  /*289d0*/  @P0 IMAD.MOV.U32 R12, RZ, RZ, R0 ;  /* 0x000000ffff0c0224 */ /* 0x004fe400078e0000 */
[----:B------:R-:W-:Y:S02]  /*289e0*/  @P0 IMAD.MOV.U32 R13, RZ, RZ, R6 ;  /* 0x000000ffff0d0224 */ /* 0x000fe400078e0006 */
[----:B-1----:R-:W-:Y:S01]  /*289f0*/  VIADD R0, R64, 0xd7 ;  /* 0x000000d740007836 */ /* 0x002fe20000000000 */
[----:B------:R-:W-:Y:S01]  /*28a00*/  PRMT R33, RZ, 0x7610, R33 ;  /* 0x00007610ff217816 */ /* 0x000fe20000000021 */
[----:B------:R-:W-:Y:S01]  /*28a10*/  @!P2 IMAD.IADD R23, R23, 0x1, -R9 ;  /* 0x000000011717a824 */ /* 0x000fe200078e0a09 */
[----:B------:R0:W2:Y:S02]  /*28a20*/  @P0 LDG.E.U8 R34, desc[UR20][R12.64] ;  /* 0x000000140c220981 */ /* 0x0000a4000c1e1100 */
[----:B------:R-:W-:-:S02]  /*28a30*/  IABS R11, R0 ;  /* 0x00000000000b7213 */ /* 0x000fc40000000000 */
[----:B------:R-:W-:Y:S01]  /*28a40*/  ISETP.GT.U32.AND P2, PT, R9, R23, PT ;  /* 0x000000170900720c */ /* 0x000fe20003f44070 */
[----:B0-----:R-:W-:Y:S02]  /*28a50*/  @P0 IMAD.MOV.U32 R12, RZ, RZ, R2 ;  /* 0x000000ffff0c0224 */ /* 0x001fe400078e0002 */
[----:B------:R-:W-:-:S05]  /*28a60*/  @P0 IMAD.MOV.U32 R13, RZ, RZ, R3 ;  /* 0x000000ffff0d0224 */ /* 0x000fca00078e0003 */
[----:B------:R0:W2:Y:S02]  /*28a70*/  @P0 LDG.E.U8 R33, desc[UR20][R12.64] ;  /* 0x000000140c210981 */ /* 0x0000a4000c1e1100 */
[----:B0-----:R-:W-:-:S04]  /*28a80*/  IMAD.HI.U32 R12, R10, R11, RZ ;  /* 0x0000000b0a0c7227 */ /* 0x001fc800078e00ff */
[----:B------:R-:W-:-:S04]  /*28a90*/  IMAD.MOV R12, RZ, RZ, -R12 ;  /* 0x000000ffff0c7224 */ /* 0x000fc800078e0a0c */
[----:B------:R-:W-:Y:S02]  /*28aa0*/  IMAD R11, R9, R12, R11 ;  /* 0x0000000c090b7224 */ /* 0x000fe400078e020b */
[----:B------:R-:W-:-:S03]  /*28ab0*/  @!P2 IMAD.IADD R23, R23, 0x1, -R9 ;  /* 0x000000011717a824 */ /* 0x000fc600078e0a09 */
[----:B------:R-:W-:Y:S01]  /*28ac0*/  ISETP.GT.U32.AND P2, PT, R9, R11, PT ;  /* 0x0000000b0900720c */ /* 0x000fe20003f44070 */
[----:B------:R0:W-:Y:S04]  /*28ad0*/  STL [R1+0xa20], R2 ;  /* 0x000a200201007387 */ /* 0x0001e80000100800 */
[----:B------:R-:W-:Y:S08]  /*28ae0*/  STL [R1+0xa14], R6 ;  /* 0x000a140601007387 */ /* 0x000ff00000100800 */
[----:B------:R-:W-:Y:S01]  /*28af0*/  @!P2 IMAD.IADD R11, R11, 0x1, -R9 ;  /* 0x000000010b0ba824 */ /* 0x000fe200078e0a09 */
[----:B------:R1:W-:Y:S04]  /*28b00*/  STL [R1+0xa1c], R3 ;  /* 0x000a1c0301007387 */ /* 0x0003e80000100800 */
[----:B------:R-:W-:Y:S01]  /*28b10*/  ISETP.GT.U32.AND P2, PT, R9, R11, PT ;  /* 0x0000000b0900720c */ /* 0x000fe20003f44070 */
[----:B------:R-:W-:Y:S01]  /*28b20*/  STL [R1+0x1328], R0 ;  /* 0x0013280001007387 */ /* 0x000fe20000100800 */
[----:B------:R-:W-:-:S11]  /*28b30*/  PRMT R32, RZ, 0x7610, R32 ;  /* 0x00007610ff207816 */ /* 0x000fd60000000020 */
[----:B------:R-:W-:Y:S01]  /*28b40*/  @!P2 IMAD.IADD R11, R11, 0x1, -R9 ;  /* 0x000000010b0ba824 */ /* 0x000fe200078e0a09 */
[----:B------:R-:W-:Y:S02]  /*28b50*/  PRMT R31, RZ, 0x7610, R31 ;  /* 0x00007610ff1f7816 */ /* 0x000fe4000000001f */
[----:B----4-:R-:W-:-:S13]  /*28b60*/  ISETP.GE.AND P3, PT, R4, RZ, PT ;  /* 0x000000ff0400720c */ /* 0x010fda0003f66270 */
[----:B------:R-:W-:-:S05]  /*28b70*/  @!P3 IMAD.MOV R23, RZ, RZ, -R23 ;  /* 0x000000ffff17b224 */ /* 0x000fca00078e0a17 */
[----:B------:R-:W-:-:S05]  /*28b80*/  SEL R23, R47, R23, !P1 ;  /* 0x000000172f177207 */ /* 0x000fca0004800000 */
[----:B------:R-:W-:Y:S01]  /*28b90*/  IMAD R23, R23, UR4, RZ ;  /* 0x0000000417177c24 */ /* 0x000fe2000f8e02ff */
[----:B------:R-:W4:Y:S04]  /*28ba0*/  LDCU UR4, c[0x0][0x3b0] ;  /* 0x00007600ff0477ac */ /* 0x000f280008000800 */
[----:B0-----:R-:W-:-:S04]  /*28bb0*/  IADD3 R2, P3, PT, R23, R8, RZ ;  /* 0x0000000817027210 */ /* 0x001fc80007f7e0ff */
[----:B-1----:R-:W-:Y:S02]  /*28bc0*/  LEA.HI.X.SX32 R3, R23, R5, 0x1, P3 ;  /* 0x0000000517037211 */ /* 0x002fe400018f0eff */
[----:B------:R-:W-:Y:S01]  /*28bd0*/  ISETP.GE.AND P3, PT, R0, RZ, PT ;  /* 0x000000ff0000720c */ /* 0x000fe20003f66270 */
[----:B------:R0:W-:Y:S01]  /*28be0*/  STL [R1+0xa28], R2 ;  /* 0x000a280201007387 */ /* 0x0001e20000100800 */
[----:B------:R-:W-:Y:S02]  /*28bf0*/  @P0 IMAD.MOV.U32 R12, RZ, RZ, R2 ;  /* 0x000000ffff0c0224 */ /* 0x000fe400078e0002 */
[----:B------:R-:W-:-:S05]  /*28c00*/  @P0 IMAD.MOV.U32 R13, RZ, RZ, R3 ;  /* 0x000000ffff0d0224 */ /* 0x000fca00078e0003 */
[----:B------:R1:W2:Y:S01]  /*28c10*/  @P0 LDG.E.U8 R32, desc[UR20][R12.64] ;  /* 0x000000140c200981 */ /* 0x0002a2000c1e1100 */
[----:B0-----:R-:W-:-:S03]  /*28c20*/  VIADD R2, R64, 0xdc ;  /* 0x000000dc40027836 */ /* 0x001fc60000000000 */
[----:B------:R-:W-:Y:S02]  /*28c30*/  @!P3 IMAD.MOV R11, RZ, RZ, -R11 ;  /* 0x000000ffff0bb224 */ /* 0x000fe400078e0a0b */
[----:B-1----:R-:W-:-:S03]  /*28c40*/  IABS R12, R2 ;  /* 0x00000002000c7213 */ /* 0x002fc60000000000 */
[----:B------:R-:W-:Y:S02]  /*28c50*/  SEL R13, R47, R11, !P1 ;  /* 0x0000000b2f0d7207 */ /* 0x000fe40004800000 */
[----:B------:R-:W-:-:S04]  /*28c60*/  IMAD.HI.U32 R11, R10, R12, RZ ;  /* 0x0000000c0a0b7227 */ /* 0x000fc800078e00ff */
[----:B----4-:R-:W-:Y:S01]  /*28c70*/  IMAD R13, R13, UR4, RZ ;  /* 0x000000040d0d7c24 */ /* 0x010fe2000f8e02ff */
[----:B------:R0:W-:Y:S01]  /*28c80*/  STL [R1+0xa24], R3 ;  /* 0x000a240301007387 */ /* 0x0001e20000100800 */
[----:B------:R-:W-:Y:S01]  /*28c90*/  IMAD.MOV R11, RZ, RZ, -R11 ;  /* 0x000000ffff0b7224 */ /* 0x000fe200078e0a0b */
[----:B------:R-:W-:Y:S01]  /*28ca0*/  ISETP.GE.AND P3, PT, R2, RZ, PT ;  /* 0x000000ff0200720c */ /* 0x000fe20003f66270 */
[----:B------:R-:W1:Y:S01]  /*28cb0*/  LDCU UR4, c[0x0][0x3b0] ;  /* 0x00007600ff0477ac */ /* 0x000e620008000800 */
[----:B------:R-:W-:Y:S01]  /*28cc0*/  IADD3 R0, P2, PT, R13, R8, RZ ;  /* 0x000000080d007210 */ /* 0x000fe20007f5e0ff */
[----:B------:R-:W-:-:S03]  /*28cd0*/  IMAD R11, R9, R11, R12 ;  /* 0x0000000b090b7224 */ /* 0x000fc600078e020c */
[----:B0-----:R-:W-:Y:S02]  /*28ce0*/  LEA.HI.X.SX32 R3, R13, R5, 0x1, P2 ;  /* 0x000000050d037211 */ /* 0x001fe400010f0eff */
[----:B------:R-:W-:Y:S01]  /*28cf0*/  ISETP.GT.U32.AND P2, PT, R9, R11, PT ;  /* 0x0000000b0900720c */ /* 0x000fe20003f44070 */
[----:B------:R-:W-:Y:S01]  /*28d00*/  STL [R1+0x1330], R2 ;  /* 0x0013300201007387 */ /* 0x000fe20000100800 */
[----:B------:R-:W-:Y:S02]  /*28d10*/  @P0 IMAD.MOV.U32 R12, RZ, RZ, R0 ;  /* 0x000000ffff0c0224 */ /* 0x000fe400078e0000 */
[----:B------:R-:W-:Y:S01]  /*28d20*/  @P0 IMAD.MOV.U32 R13, RZ, RZ, R3 ;  /* 0x000000ffff0d0224 */ /* 0x000fe200078e0003 */
[----:B------:R0:W-:Y:S04]  /*28d30*/  STL [R1+0xa30], R0 ;  /* 0x000a300001007387 */ /* 0x0001e80000100800 */
[----:B------:R4:W2:Y:S01]  /*28d40*/  @P0 LDG.E.U8 R31, desc[UR20][R12.64] ;  /* 0x000000140c1f0981 */ /* 0x0008a2000c1e1100 */
[----:B0-----:R-:W-:-:S03]  /*28d50*/  VIADD R0, R64, 0xdd ;  /* 0x000000dd40007836 */ /* 0x001fc60000000000 */
[----:B------:R-:W-:Y:S02]  /*28d60*/  @!P2 IMAD.IADD R11, R11, 0x1, -R9 ;  /* 0x000000010b0ba824 */ /* 0x000fe400078e0a09 */
[----:B----4-:R-:W-:-:S03]  /*28d70*/  IABS R12, R0 ;  /* 0x00000000000c7213 */ /* 0x010fc60000000000 */
[----:B------:R-:W-:Y:S02]  /*28d80*/  ISETP.GT.U32.AND P2, PT, R9, R11, PT ;  /* 0x0000000b0900720c */ /* 0x000fe40003f44070 */
[----:B------:R-:W-:-:S04]  /*28d90*/  IMAD.HI.U32 R13, R10, R12, RZ ;  /* 0x0000000c0a0d7227 */ /* 0x000fc800078e00ff */
[----:B------:R-:W-:-:S04]  /*28da0*/  IMAD.MOV R13, RZ, RZ, -R13 ;  /* 0x000000ffff0d7224 */ /* 0x000fc800078e0a0d */
[----:B------:R-:W-:-:S03]  /*28db0*/  IMAD R12, R9, R13, R12 ;  /* 0x0000000d090c7224 */ /* 0x000fc600078e020c */
[----:B------:R-:W-:Y:S02]  /*28dc0*/  @!P2 IMAD.IADD R11, R11, 0x1, -R9 ;  /* 0x000000010b0ba824 */ /* 0x000fe400078e0a09 */
[----:B------:R-:W-:Y:S02]  /*28dd0*/  ISETP.GT.U32.AND P2, PT, R9, R12, PT ;  /* 0x0000000c0900720c */ /* 0x000fe40003f44070 */
[----:B------:R-:W-:-:S05]  /*28de0*/  @!P3 IMAD.MOV R11, RZ, RZ, -R11 ;  /* 0x000000ffff0bb224 */ /* 0x000fca00078e0a0b */
[----:B------:R-:W-:-:S05]  /*28df0*/  SEL R11, R47, R11, !P1 ;  /* 0x0000000b2f0b7207 */ /* 0x000fca0004800000 */
[----:B-1----:R-:W-:Y:S01]  /*28e00*/  IMAD R11, R11, UR4, RZ ;  /* 0x000000040b0b7c24 */ /* 0x002fe2000f8e02ff */
[----:B------:R0:W-:Y:S01]  /*28e10*/  STL [R1+0xa2c], R3 ;  /* 0x000a2c0301007387 */ /* 0x0001e20000100800 */
[----:B------:R-:W-:Y:S01]  /*28e20*/  @!P2 IMAD.IADD R12, R12, 0x1, -R9 ;  /* 0x000000010c0ca824 */ /* 0x000fe200078e0a09 */
[----:B------:R-:W1:Y:S02]  /*28e30*/  LDCU UR4, c[0x0][0x3b0] ;  /* 0x00007600ff0477ac */ /* 0x000e640008000800 */
[----:B------:R-:W-:Y:S02]  /*28e40*/  IADD3 R2, P3, PT, R11, R8, RZ ;  /* 0x000000080b027210 */ /* 0x000fe40007f7e0ff */
[----:B------:R-:W-:Y:S02]  /*28e50*/  ISETP.GT.U32.AND P2, PT, R9, R12, PT ;  /* 0x0000000c0900720c */ /* 0x000fe40003f44070 */
[----:B0-----:R-:W-:Y:S02]  /*28e60*/  LEA.HI.X.SX32 R3, R11, R5, 0x1, P3 ;  /* 0x000000050b037211 */ /* 0x001fe400018f0eff */
[----:B------:R-:W-:Y:S01]  /*28e70*/  ISETP.GE.AND P3, PT, R0, RZ, PT ;  /* 0x000000ff0000720c */ /* 0x000fe20003f66270 */
[----:B------:R-:W-:Y:S01]  /*28e80*/  STL [R1+0x132c], R0 ;  /* 0x00132c0001007387 */ /* 0x000fe20000100800 */
[----:B------:R-:W-:-:S03]  /*28e90*/  @P0 IMAD.MOV.U32 R14, RZ, RZ, R2 ;  /* 0x000000ffff0e0224 */ /* 0x000fc600078e0002 */
[----:B------:R0:W-:Y:S04]  /*28ea0*/  STL [R1+0xa58], R2 ;  /* 0x000a580201007387 */ /* 0x0001e80000100800 */
[----:B------:R-:W-:Y:S02]  /*28eb0*/  @!P2 IMAD.IADD R12, R12, 0x1, -R9 ;  /* 0x000000010c0ca824 */ /* 0x000fe400078e0a09 */
[----:B0-----:R-:W-:Y:S02]  /*28ec0*/  VIADD R2, R64, 0xde ;  /* 0x000000de40027836 */ /* 0x001fe40000000000 */
[----:B------:R-:W-:-:S03]  /*28ed0*/  @!P3 IMAD.MOV R12, RZ, RZ, -R12 ;  /* 0x000000ffff0cb224 */ /* 0x000fc600078e0a0c */
[----:B------:R-:W-:Y:S02]  /*28ee0*/  IABS R11, R2 ;  /* 0x00000002000b7213 */ /* 0x000fe40000000000 */
[----:B------:R-:W-:-:S03]  /*28ef0*/  SEL R13, R47, R12, !P1 ;  /* 0x0000000c2f0d7207 */ /* 0x000fc60004800000 */
[----:B------:R-:W-:-:S04]  /*28f00*/  IMAD.HI.U32 R12, R10, R11, RZ ;  /* 0x0000000b0a0c7227 */ /* 0x000fc800078e00ff */
[----:B-1----:R-:W-:Y:S01]  /*28f10*/  IMAD R13, R13, UR4, RZ ;  /* 0x000000040d0d7c24 */ /* 0x002fe2000f8e02ff */
[----:B------:R0:W-:Y:S01]  /*28f20*/  STL [R1+0xa54], R3 ;  /* 0x000a540301007387 */ /* 0x0001e20000100800 */
[----:B------:R-:W-:Y:S02]  /*28f30*/  IMAD.MOV R12, RZ, RZ, -R12 ;  /* 0x000000ffff0c7224 */ /* 0x000fe400078e0a0c */
[----:B------:R-:W-:Y:S01]  /*28f40*/  @P0 IMAD.MOV.U32 R15, RZ, RZ, R3 ;  /* 0x000000ffff0f0224 */ /* 0x000fe200078e0003 */
[----:B------:R-:W-:Y:S01]  /*28f50*/  IADD3 R0, P2, PT, R13, R8, RZ ;  /* 0x000000080d007210 */ /* 0x000fe20007f5e0ff */
[----:B------:R-:W-:Y:S01]  /*28f60*/  IMAD R11, R9, R12, R11 ;  /* 0x0000000c090b7224 */ /* 0x000fe200078e020b */
[----:B------:R-:W-:Y:S01]  /*28f70*/  PRMT R29, RZ, 0x7610, R29 ;  /* 0x00007610ff1d7816 */ /* 0x000fe2000000001d */
[----:B------:R-:W1:Y:S01]  /*28f80*/  LDCU UR4, c[0x0][0x3b0] ;  /* 0x00007600ff0477ac */ /* 0x000e620008000800 */
[----:B0-----:R-:W-:Y:S02]  /*28f90*/  LEA.HI.X.SX32 R3, R13, R5, 0x1, P2 ;  /* 0x000000050d037211 */ /* 0x001fe400010f0eff */
[----:B------:R-:W-:Y:S01]  /*28fa0*/  ISETP.GT.U32.AND P2, PT, R9, R11, PT ;  /* 0x0000000b0900720c */ /* 0x000fe20003f44070 */
[----:B------:R-:W-:Y:S01]  /*28fb0*/  STL [R1+0x1320], R2 ;  /* 0x0013200201007387 */ /* 0x000fe20000100800 */
[----:B------:R-:W-:-:S02]  /*28fc0*/  @P0 IMAD.MOV.U32 R12, RZ, RZ, R0 ;  /* 0x000000ffff0c0224 */ /* 0x000fc400078e0000 */
[----:B------:R-:W-:Y:S01]  /*28fd0*/  @P0 IMAD.MOV.U32 R13, RZ, RZ, R3 ;  /* 0x000000ffff0d0224 */ /* 0x000fe200078e0003 */
[----:B------:R0:W-:Y:S04]  /*28fe0*/  STL [R1+0xa60], R0 ;  /* 0x000a600001007387 */ /* 0x0001e80000100800 */
[----:B------:R4:W2:Y:S01]  /*28ff0*/  @P0 LDG.E.U8 R29, desc[UR20][R12.64] ;  /* 0x000000140c1d0981 */ /* 0x0008a2000c1e1100 */
[----:B0-----:R-:W-:-:S03]  /*29000*/  VIADD R0, R64, 0xdf ;  /* 0x000000df40007836 */ /* 0x001fc60000000000 */
[----:B------:R-:W-:Y:S02]  /*29010*/  @!P2 IMAD.IADD R11, R11, 0x1, -R9 ;  /* 0x000000010b0ba824 */ /* 0x000fe400078e0a09 */
[----:B----4-:R-:W-:-:S03]  /*29020*/  IABS R12, R0 ;  /* 0x00000000000c7213 */ /* 0x010fc60000000000 */
[----:B------:R-:W-:Y:S02]  /*29030*/  ISETP.GT.U32.AND P2, PT, R9, R11, PT ;  /* 0x0000000b0900720c */ /* 0x000fe40003f44070 */
[----:B------:R-:W-:Y:S01]  /*29040*/  IMAD.HI.U32 R13, R10, R12, RZ ;  /* 0x0000000c0a0d7227 */ /* 0x000fe200078e00ff */
[----:B------:R-:W-:-:S03]  /*29050*/  ISETP.GE.AND P3, PT, R2, RZ, PT ;  /* 0x000000ff0200720c */ /* 0x000fc60003f66270 */
        /* <DEDUP_REMOVED lines=9> */
[----:B------:R-:W-:Y:S01]  /*290f0*/  PRMT R30, RZ, 0x7610, R30 ;  /* 0x00007610ff1e7816 */ /* 0x000fe2000000001e */
[----:B------:R-:W1:Y:S01]  /*29100*/  LDCU UR4, c[0x0][0x3b0] ;  /* 0x00007600ff0477ac */ /* 0x000e620008000800 */
[----:B------:R-:W-:Y:S02]  /*29110*/  IADD3 R2, P3, PT, R11, R8, RZ ;  /* 0x000000080b027210 */ /* 0x000fe40007f7e0ff */
[----:B------:R-:W-:Y:S01]  /*29120*/  ISETP.GT.U32.AND P2, PT, R9, R12, PT ;  /* 0x0000000c0900720c */ /* 0x000fe20003f44070 */
[----:B------:R-:W-:Y:S01]  /*29130*/  STL [R1+0x1314], R0 ;  /* 0x0013140001007387 */ /* 0x000fe20000100800 */
[----:B0-----:R-:W-:-:S03]  /*29140*/  LEA.HI.X.SX32 R3, R11, R5, 0x1, P3 ;  /* 0x000000050b037211 */ /* 0x001fc600018f0eff */
[----:B------:R0:W4:Y:S01]  /*29150*/  @P0 LDG.E.U8 R30, desc[UR20][R14.64] ;  /* 0x000000140e1e0981 */ /* 0x000122000c1e1100 */
[----:B------:R-:W-:-:S03]  /*29160*/  ISETP.GE.AND P3, PT, R0, RZ, PT ;  /* 0x000000ff0000720c */ /* 0x000fc60003f66270 */
[----:B------:R1:W-:Y:S04]  /*29170*/  STL [R1+0xa68], R2 ;  /* 0x000a680201007387 */ /* 0x0003e80000100800 */
[----:B------:R-:W-:Y:S02]  /*29180*/  @!P2 IMAD.IADD R12, R12, 0x1, -R9 ;  /* 0x000000010c0ca824 */ /* 0x000fe400078e0a09 */
[----:B0-----:R-:W-:Y:S02]  /*29190*/  @P0 IMAD.MOV.U32 R14, RZ, RZ, R2 ;  /* 0x000000ffff0e0224 */ /* 0x001fe400078e0002 */
[----:B-1----:R-:W-:Y:S02]  /*291a0*/  VIADD R2, R64, 0xe4 ;  /* 0x000000e440027836 */ /* 0x002fe40000000000 */
[----:B------:R-:W-:-:S03]  /*291b0*/  @!P3 IMAD.MOV R12, RZ, RZ, -R12 ;  /* 0x000000ffff0cb224 */ /* 0x000fc600078e0a0c */
[----:B------:R-:W-:Y:S02]  /*291c0*/  IABS R11, R2 ;  /* 0x00000002000b7213 */ /* 0x000fe40000000000 */
[----:B------:R-:W-:-:S03]  /*291d0*/  SEL R13, R47, R12, !P1 ;  /* 0x0000000c2f0d7207 */ /* 0x000fc60004800000 */
[----:B------:R-:W-:-:S04]  /*291e0*/  IMAD.HI.U32 R12, R10, R11, RZ ;  /* 0x0000000b0a0c7227 */ /* 0x000fc800078e00ff */
[----:B------:R-:W-:Y:S01]  /*291f0*/  IMAD R13, R13, UR4, RZ ;  /* 0x000000040d0d7c24 */ /* 0x000fe2000f8e02ff */
        /* <DEDUP_REMOVED lines=16> */
[----:B-1----:R-:W-:-:S03]  /*29300*/  IABS R12, R0 ;  /* 0x00000000000c7213 */ /* 0x002fc60000000000 */
        /* <DEDUP_REMOVED lines=9> */
[----:B------:R-:W-:Y:S01]  /*293a0*/  IMAD R11, R11, UR4, RZ ;  /* 0x000000040b0b7c24 */ /* 0x000fe2000f8e02ff */
        /* <DEDUP_REMOVED lines=8> */
[----:B------:R0:W2:Y:S01]  /*29430*/  @P0 LDG.E.U8 R28, desc[UR20][R14.64] ;  /* 0x000000140e1c0981 */ /* 0x0000a2000c1e1100 */
        /* <DEDUP_REMOVED lines=18> */
[----:B------:R-:W-:-:S02]  /*29560*/  ISETP.GT.U32.AND P2, PT, R9, R11, PT ;  /* 0x0000000b0900720c */ /* 0x000fc40003f44070 */
[----:B------:R0:W2:Y:S01]  /*29570*/  @P0 LDG.E.U8 R44, desc[UR20][R24.64] ;  /* 0x00000014182c0981 */ /* 0x0000a2000c1e1100 */
[----:B------:R-:W-:Y:S02]  /*29580*/  @P0 IMAD.MOV.U32 R12, RZ, RZ, R0 ;  /* 0x000000ffff0c0224 */ /* 0x000fe400078e0000 */
[----:B------:R-:W-:Y:S01]  /*29590*/  @P0 IMAD.MOV.U32 R13, RZ, RZ, R3 ;  /* 0x000000ffff0d0224 */ /* 0x000fe200078e0003 */
[----:B------:R-:W-:Y:S04]  /*295a0*/  STL [R1+0x1310], R2 ;  /* 0x0013100201007387 */ /* 0x000fe80000100800 */
[----:B------:R1:W-:Y:S01]  /*295b0*/  STL [R1+0xaa0], R0 ;  /* 0x000aa00001007387 */ /* 0x0003e20000100800 */
[----:B0-----:R-:W-:Y:S02]  /*295c0*/  PRMT R25, RZ, 0x7610, R25 ;  /* 0x00007610ff197816 */ /* 0x001fe40000000019 */
[----:B------:R-:W-:-:S04]  /*295d0*/  @!P2 IMAD.IADD R11, R11, 0x1, -R9 ;  /* 0x000000010b0ba824 */ /* 0x000fc800078e0a09 */
[----:B------:R0:W2:Y:S01]  /*295e0*/  @P0 LDG.E.U8 R25, desc[UR20][R12.64] ;  /* 0x000000140c190981 */ /* 0x0000a2000c1e1100 */
[----:B-1----:R-:W-:Y:S01]  /*295f0*/  VIADD R0, R64, 0xe7 ;  /* 0x000000e740007836 */ /* 0x002fe20000000000 */
[----:B------:R-:W-:-:S04]  /*29600*/  ISETP.GT.U32.AND P2, PT, R9, R11, PT ;  /* 0x0000000b0900720c */ /* 0x000fc80003f44070 */
[----:B0-----:R-:W-:Y:S02]  /*29610*/  IABS R12, R0 ;  /* 0x00000000000c7213 */ /* 0x001fe40000000000 */
[----:B------:R-:W-:-:S03]  /*29620*/  ISETP.GE.AND P3, PT, R2, RZ, PT ;  /* 0x000000ff0200720c */ /* 0x000fc60003f66270 */
[----:B------:R-:W-:-:S04]  /*29630*/  IMAD.HI.U32 R13, R10, R12, RZ ;  /* 0x0000000c0a0d7227 */ /* 0x000fc800078e00ff */
[----:B------:R-:W-:-:S04]  /*29640*/  IMAD.MOV R13, RZ, RZ, -R13 ;  /* 0x000000ffff0d7224 */ /* 0x000fc800078e0a0d */
[----:B------:R-:W-:Y:S02]  /*29650*/  IMAD R12, R9, R13, R12 ;  /* 0x0000000d090c7224 */ /* 0x000fe400078e020c */
[----:B------:R-:W-:-:S03]  /*29660*/  @!P2 IMAD.IADD R11, R11, 0x1, -R9 ;  /* 0x000000010b0ba824 */ /* 0x000fc600078e0a09 */
[----:B------:R-:W-:Y:S01]  /*29670*/  ISETP.GT.U32.AND P2, PT, R9, R12, PT ;  /* 0x0000000c0900720c */ /* 0x000fe20003f44070 */
        /* <DEDUP_REMOVED lines=189> */
[----:B------:R-:W1:Y:S02]  /*2a250*/  LDCU UR4, c[0x0][0x3b0] ;  /* 0x00007600ff0477ac */ /* 0x000e640008000800 */
[----:B------:R-:W-:Y:S02]  /*2a260*/  IADD3 R2, P3, PT, R11, R8, RZ ;  /* 0x000000080b027210 */ /* 0x000fe40007f7e0ff */
[----:B------:R-:W-:Y:S02]  /*2a270*/  ISETP.GT.U32.AND P2, PT, R9, R12, PT ;  /* 0x0000000c0900720c */ /* 0x000fe40003f44070 */
[----:B0-----:R-:W-:Y:S02]  /*2a280*/  LEA.HI.X.SX32 R3, R11, R5, 0x1, P3 ;  /* 0x000000050b037211 */ /* 0x001fe400018f0eff */
[----:B------:R-:W-:Y:S01]  /*2a290*/  ISETP.GE.AND P3, PT, R0, RZ, PT ;  /* 0x000000ff0000720c */ /* 0x000fe20003f66270 */
[----:B------:R-:W-:-:S08]  /*2a2a0*/  VIADD R6, R64, 0xfe ;  /* 0x000000fe40067836 */ /* 0x000fd00000000000 */
[----:B------:R-:W-:Y:S01]  /*2a2b0*/  @!P2 IMAD.IADD R12, R12, 0x1, -R9 ;  /* 0x000000010c0ca824 */ /* 0x000fe200078e0a09 */
[----:B------:R-:W-:-:S03]  /*2a2c0*/  IABS R11, R6 ;  /* 0x00000006000b7213 */ /* 0x000fc60000000000 */
[----:B------:R-:W-:-:S05]  /*2a2d0*/  @!P3 IMAD.MOV R12, RZ, RZ, -R12 ;  /* 0x000000ffff0cb224 */ /* 0x000fca00078e0a0c */
[----:B------:R-:W-:Y:S01]  /*2a2e0*/  SEL R13, R47, R12, !P1 ;  /* 0x0000000c2f0d7207 */ /* 0x000fe20004800000 */
[----:B------:R-:W-:Y:S01]  /*2a2f0*/  IMAD.HI.U32 R12, R10, R11, RZ ;  /* 0x0000000b0a0c7227 */ /* 0x000fe200078e00ff */
[----:B------:R-:W-:-:S03]  /*2a300*/  PRMT R18, RZ, 0x7610, R18 ;  /* 0x00007610ff127816 */ /* 0x000fc60000000012 */
[----:B-1----:R-:W-:Y:S01]  /*2a310*/  IMAD R13, R13, UR4, RZ ;  /* 0x000000040d0d7c24 */ /* 0x002fe2000f8e02ff */
[----:B------:R0:W-:Y:S01]  /*2a320*/  STL [R1+0x12f8], R0 ;  /* 0x0012f80001007387 */ /* 0x0001e20000100800 */
[----:B------:R-:W-:Y:S01]  /*2a330*/  IMAD.MOV R12, RZ, RZ, -R12 ;  /* 0x000000ffff0c7224 */ /* 0x000fe200078e0a0c */
[----:B------:R-:W-:Y:S01]  /*2a340*/  PRMT R16, RZ, 0x7610, R16 ;  /* 0x00007610ff107816 */ /* 0x000fe20000000010 */
[----:B------:R-:W-:Y:S01]  /*2a350*/  VIADD R4, R64, 0xf7 ;  /* 0x000000f740047836 */ /* 0x000fe20000000000 */
[----:B------:R1:W2:Y:S01]  /*2a360*/  @P0 LDG.E.U8 R18, desc[UR20][R14.64] ;  /* 0x000000140e120981 */ /* 0x0002a2000c1e1100 */
[----:B------:R-:W-:Y:S01]  /*2a370*/  IMAD R11, R9, R12, R11 ;  /* 0x0000000c090b7224 */ /* 0x000fe200078e020b */
[----:B------:R-:W3:Y:S01]  /*2a380*/  LDCU UR4, c[0x0][0x3b0] ;  /* 0x00007600ff0477ac */ /* 0x000ee20008000800 */
[----:B0-----:R-:W-:Y:S01]  /*2a390*/  IADD3 R0, P2, PT, R13, R8, RZ ;  /* 0x000000080d007210 */ /* 0x001fe20007f5e0ff */
[----:B------:R0:W-:Y:S01]  /*2a3a0*/  STL [R1+0xb48], R2 ;  /* 0x000b480201007387 */ /* 0x0001e20000100800 */
[----:B-1----:R-:W-:-:S02]  /*2a3b0*/  @P0 IMAD.MOV.U32 R14, RZ, RZ, R2 ;  /* 0x000000ffff0e0224 */ /* 0x002fc400078e0002 */
[----:B------:R-:W-:Y:S01]  /*2a3c0*/  @P0 IMAD.MOV.U32 R15, RZ, RZ, R3 ;  /* 0x000000ffff0f0224 */ /* 0x000fe200078e0003 */
[----:B------:R-:W-:Y:S01]  /*2a3d0*/  STL [R1+0xb44], R3 ;  /* 0x000b440301007387 */ /* 0x000fe20000100800 */
[----:B0-----:R-:W-:-:S03]  /*2a3e0*/  LEA.HI.X.SX32 R2, R13, R5, 0x1, P2 ;  /* 0x000000050d027211 */ /* 0x001fc600010f0eff */
[----:B------:R0:W2:Y:S01]  /*2a3f0*/  @P0 LDG.E.U8 R16, desc[UR20][R14.64] ;  /* 0x000000140e100981 */ /* 0x0000a2000c1e1100 */
[----:B------:R-:W-:Y:S01]  /*2a400*/  ISETP.GT.U32.AND P2, PT, R9, R11, PT ;  /* 0x0000000b0900720c */ /* 0x000fe20003f44070 */
[----:B------:R-:W-:Y:S02]  /*2a410*/  @P0 IMAD.MOV.U32 R12, RZ, RZ, R0 ;  /* 0x000000ffff0c0224 */ /* 0x000fe400078e0000 */
[----:B------:R-:W-:Y:S01]  /*2a420*/  STL [R1+0x12f4], R6 ;  /* 0x0012f40601007387 */ /* 0x000fe20000100800 */
[----:B------:R-:W-:-:S03]  /*2a430*/  @P0 IMAD.MOV.U32 R13, RZ, RZ, R2 ;  /* 0x000000ffff0d0224 */ /* 0x000fc600078e0002 */
[----:B------:R1:W-:Y:S01]  /*2a440*/  STL [R1+0xb50], R0 ;  /* 0x000b500001007387 */ /* 0x0003e20000100800 */
[----:B0-----:R-:W-:-:S03]  /*2a450*/  PRMT R15, RZ, 0x7610, R15 ;  /* 0x00007610ff0f7816 */ /* 0x001fc6000000000f */
[----:B------:R0:W-:Y:S04]  /*2a460*/  STL [R1+0xb4c], R2 ;  /* 0x000b4c0201007387 */ /* 0x0001e80000100800 */
[----:B------:R3:W2:Y:S01]  /*2a470*/  @P0 LDG.E.U8 R15, desc[UR20][R12.64] ;  /* 0x000000140c0f0981 */ /* 0x0006a2000c1e1100 */
[C---:B-1----:R-:W-:Y:S02]  /*2a480*/  VIADD R0, R64.reuse, 0xff ;  /* 0x000000ff40007836 */ /* 0x042fe40000000000 */
[----:B0-----:R-:W-:-:S03]  /*2a490*/  VIADD R2, R64, 0xef ;  /* 0x000000ef40027836 */ /* 0x001fc60000000000 */
[----:B---3--:R-:W-:Y:S01]  /*2a4a0*/  IABS R12, R0 ;  /* 0x00000000000c7213 */ /* 0x008fe20000000000 */
[----:B------:R-:W-:Y:S01]  /*2a4b0*/  @!P2 IMAD.IADD R11, R11, 0x1, -R9 ;  /* 0x000000010b0ba824 */ /* 0x000fe200078e0a09 */
[----:B------:R-:W-:Y:S02]  /*2a4c0*/  IABS R14, R4 ;  /* 0x00000004000e7213 */ /* 0x000fe40000000000 */
[----:B------:R-:W-:Y:S01]  /*2a4d0*/  IABS R13, R2 ;  /* 0x00000002000d7213 */ /* 0x000fe20000000000 */
[----:B------:R-:W-:Y:S01]  /*2a4e0*/  IMAD.HI.U32 R7, R10, R12, RZ ;  /* 0x0000000c0a077227 */ /* 0x000fe200078e00ff */
[----:B------:R-:W-:-:S03]  /*2a4f0*/  ISETP.GT.U32.AND P3, PT, R9, R11, PT ;  /* 0x0000000b0900720c */ /* 0x000fc60003f64070 */
[----:B------:R-:W-:Y:S02]  /*2a500*/  IMAD.MOV R93, RZ, RZ, -R7 ;  /* 0x000000ffff5d7224 */ /* 0x000fe400078e0a07 */
[----:B------:R-:W-:Y:S01]  /*2a510*/  IMAD.HI.U32 R7, R10, R14, RZ ;  /* 0x0000000e0a077227 */ /* 0x000fe200078e00ff */
[----:B------:R-:W-:-:S03]  /*2a520*/  ISETP.GE.AND P2, PT, R6, RZ, PT ;  /* 0x000000ff0600720c */ /* 0x000fc60003f46270 */
[----:B------:R-:W-:-:S04]  /*2a530*/  IMAD.HI.U32 R3, R10, R13, RZ ;  /* 0x0000000d0a037227 */ /* 0x000fc800078e00ff */
[C---:B------:R-:W-:Y:S02]  /*2a540*/  IMAD R10, R9.reuse, R93, R12 ;  /* 0x0000005d090a7224 */ /* 0x040fe400078e020c */
[----:B------:R-:W-:Y:S02]  /*2a550*/  IMAD.MOV R12, RZ, RZ, -R7 ;  /* 0x000000ffff0c7224 */ /* 0x000fe400078e0a07 */
[----:B------:R-:W-:Y:S02]  /*2a560*/  IMAD.MOV R3, RZ, RZ, -R3 ;  /* 0x000000ffff037224 */ /* 0x000fe400078e0a03 */
[C---:B------:R-:W-:Y:S02]  /*2a570*/  IMAD R12, R9.reuse, R12, R14 ;  /* 0x0000000c090c7224 */ /* 0x040fe400078e020e */
[C---:B------:R-:W-:Y:S01]  /*2a580*/  IMAD R13, R9.reuse, R3, R13 ;  /* 0x00000003090d7224 */ /* 0x040fe200078e020d */
[----:B------:R-:W-:Y:S01]  /*2a590*/  ISETP.GT.U32.AND P6, PT, R9, R10, PT ;  /* 0x0000000a0900720c */ /* 0x000fe20003fc4070 */
[----:B------:R-:W-:Y:S01]  /*2a5a0*/  @!P3 IMAD.IADD R11, R11, 0x1, -R9 ;  /* 0x000000010b0bb824 */ /* 0x000fe200078e0a09 */
[----:B------:R-:W-:-:S02]  /*2a5b0*/  ISETP.GT.U32.AND P5, PT, R9, R12, PT ;  /* 0x0000000c0900720c */ /* 0x000fc40003fa4070 */
[----:B------:R-:W-:Y:S01]  /*2a5c0*/  ISETP.GT.U32.AND P3, PT, R9, R13, PT ;  /* 0x0000000d0900720c */ /* 0x000fe20003f64070 */
[----:B------:R-:W-:-:S05]  /*2a5d0*/  @!P2 IMAD.MOV R11, RZ, RZ, -R11 ;  /* 0x000000ffff0ba224 */ /* 0x000fca00078e0a0b */
[----:B------:R-:W-:-:S03]  /*2a5e0*/  SEL R11, R47, R11, !P1 ;  /* 0x0000000b2f0b7207 */ /* 0x000fc60004800000 */
[--C-:B------:R-:W-:Y:S02]  /*2a5f0*/  @!P6 IMAD.IADD R10, R10, 0x1, -R9.reuse ;  /* 0x000000010a0ae824 */ /* 0x100fe400078e0a09 */
[--C-:B------:R-:W-:Y:S02]  /*2a600*/  @!P5 IMAD.IADD R12, R12, 0x1, -R9.reuse ;  /* 0x000000010c0cd824 */ /* 0x100fe400078e0a09 */
[----:B------:R-:W-:Y:S01]  /*2a610*/  IMAD R11, R11, UR4, RZ ;  /* 0x000000040b0b7c24 */ /* 0x000fe2000f8e02ff */
[----:B------:R-:W0:Y:S01]  /*2a620*/  LDCU UR4, c[0x0][0x3b0] ;  /* 0x00007600ff0477ac */ /* 0x000e220008000800 */
[----:B------:R-:W-:Y:S01]  /*2a630*/  @!P3 IMAD.IADD R13, R13, 0x1, -R9 ;  /* 0x000000010d0db824 */ /* 0x000fe200078e0a09 */
[C---:B------:R-:W-:Y:S02]  /*2a640*/  ISETP.GT.U32.AND P3, PT, R9.reuse, R10, PT ;  /* 0x0000000a0900720c */ /* 0x040fe40003f64070 */
[----:B------:R-:W-:Y:S02]  /*2a650*/  ISETP.GT.U32.AND P5, PT, R9, R12, PT ;  /* 0x0000000c0900720c */ /* 0x000fe40003fa4070 */
[----:B------:R-:W-:-:S02]  /*2a660*/  IADD3 R6, P2, PT, R11, R8, RZ ;  /* 0x000000080b067210 */ /* 0x000fc40007f5e0ff */
[----:B------:R-:W-:Y:S02]  /*2a670*/  ISETP.GT.U32.AND P6, PT, R9, R13, PT ;  /* 0x0000000d0900720c */ /* 0x000fe40003fc4070 */
[----:B------:R-:W-:Y:S02]  /*2a680*/  LEA.HI.X.SX32 R7, R11, R5, 0x1, P2 ;  /* 0x000000050b077211 */ /* 0x000fe400010f0eff */
[----:B------:R-:W-:-:S03]  /*2a690*/  ISETP.GE.AND P2, PT, R2, RZ, PT ;  /* 0x000000ff0200720c */ /* 0x000fc60003f46270 */
[--C-:B------:R-:W-:Y:S01]  /*2a6a0*/  @!P3 IMAD.IADD R10, R10, 0x1, -R9.reuse ;  /* 0x000000010a0ab824 */ /* 0x100fe200078e0a09 */
[----:B------:R-:W-:Y:S01]  /*2a6b0*/  ISETP.GE.AND P3, PT, R4, RZ, PT ;  /* 0x000000ff0400720c */ /* 0x000fe20003f66270 */
[----:B------:R-:W-:Y:S01]  /*2a6c0*/  @!P5 IMAD.IADD R12, R12, 0x1, -R9 ;  /* 0x000000010c0cd824 */ /* 0x000fe200078e0a09 */
[----:B------:R-:W-:-:S03]  /*2a6d0*/  ISETP.GE.AND P5, PT, R0, RZ, PT ;  /* 0x000000ff0000720c */ /* 0x000fc60003fa6270 */
[----:B------:R-:W-:-:S04]  /*2a6e0*/  @!P6 IMAD.IADD R13, R13, 0x1, -R9 ;  /* 0x000000010d0de824 */ /* 0x000fc800078e0a09 */
[----:B------:R-:W-:-:S05]  /*2a6f0*/  @!P2 IMAD.MOV R13, RZ, RZ, -R13 ;  /* 0x000000ffff0da224 */ /* 0x000fca00078e0a0d */
[----:B------:R-:W-:Y:S01]  /*2a700*/  SEL R13, R47, R13, !P1 ;  /* 0x0000000d2f0d7207 */ /* 0x000fe20004800000 */
[----:B------:R-:W-:Y:S02]  /*2a710*/  @!P3 IMAD.MOV R12, RZ, RZ, -R12 ;  /* 0x000000ffff0cb224 */ /* 0x000fe400078e0a0c */
[----:B------:R-:W-:Y:S02]  /*2a720*/  @!P5 IMAD.MOV R10, RZ, RZ, -R10 ;  /* 0x000000ffff0ad224 */ /* 0x000fe400078e0a0a */
[----:B0-----:R-:W-:Y:S01]  /*2a730*/  IMAD R13, R13, UR4, RZ ;  /* 0x000000040d0d7c24 */ /* 0x001fe2000f8e02ff */
[----:B------:R-:W-:Y:S01]  /*2a740*/  STL [R1+0x12e0], R0 ;  /* 0x0012e00001007387 */ /* 0x000fe20000100800 */
[C---:B------:R-:W-:Y:S01]  /*2a750*/  SEL R12, R47.reuse, R12, !P1 ;  /* 0x0000000c2f0c7207 */ /* 0x040fe20004800000 */
[----:B------:R-:W0:Y:S01]  /*2a760*/  LDCU UR4, c[0x0][0x3b0] ;  /* 0x00007600ff0477ac */ /* 0x000e220008000800 */
[----:B------:R-:W-:Y:S01]  /*2a770*/  PRMT R11, RZ, 0x7610, R11 ;  /* 0x00007610ff0b7816 */ /* 0x000fe2000000000b */
[----:B------:R-:W-:Y:S01]  /*2a780*/  STL [R1+0x12f0], R2 ;  /* 0x0012f00201007387 */ /* 0x000fe20000100800 */
[----:B------:R-:W-:-:S03]  /*2a790*/  SEL R47, R47, R10, !P1 ;  /* 0x0000000a2f2f7207 */ /* 0x000fc60004800000 */
[----:B------:R1:W-:Y:S01]  /*2a7a0*/  STL [R1+0x12e8], R4 ;  /* 0x0012e80401007387 */ /* 0x0003e20000100800 */
[----:B------:R-:W-:-:S03]  /*2a7b0*/  IMAD R9, R12, UR5, RZ ;  /* 0x000000050c097c24 */ /* 0x000fc6000f8e02ff */
[----:B------:R-:W3:Y:S04]  /*2a7c0*/  LDL.LU R93, [R1+0x1724] ;  /* 0x00172400015d7983 */ /* 0x000ee80000300800 */
[----:B------:R-:W3:Y:S01]  /*2a7d0*/  LDL.LU R3, [R1+0x1720] ;  /* 0x0017200001037983 */ /* 0x000ee20000300800 */
[----:B-1----:R-:W-:-:S03]  /*2a7e0*/  IADD3 R4, P1, PT, R13, R8, RZ ;  /* 0x000000080d047210 */ /* 0x002fc60007f3e0ff */
[----:B------:R-:W-:Y:S01]  /*2a7f0*/  STL [R1+0x418], R6 ;  /* 0x0004180601007387 */ /* 0x000fe20000100800 */
[----:B------:R-:W-:-:S03]  /*2a800*/  LEA.HI.X.SX32 R14, R13, R5, 0x1, P1 ;  /* 0x000000050d0e7211 */ /* 0x000fc600008f0eff */
[----:B------:R1:W-:Y:S01]  /*2a810*/  STL [R1+0x414], R7 ;  /* 0x0004140701007387 */ /* 0x0003e20000100800 */
[----:B------:R-:W-:-:S03]  /*2a820*/  PRMT R10, RZ, 0x7610, R10 ;  /* 0x00007610ff0a7816 */ /* 0x000fc6000000000a */
[----:B------:R-:W3:Y:S01]  /*2a830*/  @P0 LDG.E.U8 R11, desc[UR20][R6.64] ;  /* 0x00000014060b0981 */ /* 0x000ee2000c1e1100 */
[----:B------:R-:W-:Y:S02]  /*2a840*/  @P0 IMAD.MOV.U32 R12, RZ, RZ, R4 ;  /* 0x000000ffff0c0224 */ /* 0x000fe400078e0004 */
[----:B------:R-:W-:-:S05]  /*2a850*/  @P0 IMAD.MOV.U32 R13, RZ, RZ, R14 ;  /* 0x000000ffff0d0224 */ /* 0x000fca00078e000e */
[----:B------:R0:W3:Y:S04]  /*2a860*/  @P0 LDG.E.U8 R10, desc[UR20][R12.64] ;  /* 0x000000140c0a0981 */ /* 0x0000e8000c1e1100 */
[----:B-1----:R-:W3:Y:S04]  /*2a870*/  LDL.LU.64 R6, [R1+0x1718] ;  /* 0x0017180001067983 */ /* 0x002ee80000300a00 */
[----:B------:R-:W3:Y:S04]  /*2a880*/  LDL.LU R2, [R1+0x1710] ;  /* 0x0017100001027983 */ /* 0x000ee80000300800 */
[----:B------:R-:W3:Y:S04]  /*2a890*/  LDL.LU R0, [R1+0x170c] ;  /* 0x00170c0001007983 */ /* 0x000ee80000300800 */
[----:B------:R1:W-:Y:S04]  /*2a8a0*/  STL [R1+0x400], R4 ;  /* 0x0004000401007387 */ /* 0x0003e80000100800 */
[----:B------:R0:W-:Y:S01]  /*2a8b0*/  STL [R1+0x3fc], R14 ;  /* 0x0003fc0e01007387 */ /* 0x0001e20000100800 */
[----:B-1----:R-:W-:-:S05]  /*2a8c0*/  IADD3 R4, P1, PT, R9, R8, RZ ;  /* 0x0000000809047210 */ /* 0x002fca0007f3e0ff */
[----:B------:R1:W-:Y:S01]  /*2a8d0*/  STL [R1+0x410], R4 ;  /* 0x0004100401007387 */ /* 0x0003e20000100800 */
[----:B0-----:R-:W-:Y:S01]  /*2a8e0*/  @P0 IMAD.MOV.U32 R12, RZ, RZ, R4 ;  /* 0x000000ffff0c0224 */ /* 0x001fe200078e0004 */
[----:B------:R-:W-:Y:S01]  /*2a8f0*/  LEA.HI.X.SX32 R14, R9, R5, 0x1, P1 ;  /* 0x00000005090e7211 */ /* 0x000fe200008f0eff */
[----:B-1----:R-:W0:Y:S01]  /*2a900*/  S2R R4, SR_TID.X ;  /* 0x0000000000047919 */ /* 0x002e220000002100 */
[----:B------:R-:W-:-:S03]  /*2a910*/  PRMT R9, RZ, 0x7610, R9 ;  /* 0x00007610ff097816 */ /* 0x000fc60000000009 */
[----:B------:R-:W-:Y:S02]  /*2a920*/  @P0 IMAD.MOV.U32 R13, RZ, RZ, R14 ;  /* 0x000000ffff0d0224 */ /* 0x000fe400078e000e */
[----:B------:R-:W-:-:S03]  /*2a930*/  IMAD R47, R47, UR4, RZ ;  /* 0x000000042f2f7c24 */ /* 0x000fc6000f8e02ff */
[----:B------:R1:W3:Y:S04]  /*2a940*/  @P0 LDG.E.U8 R9, desc[UR20][R12.64] ;  /* 0x000000140c090981 */ /* 0x0002e8000c1e1100 */
[----:B------:R4:W-:Y:S01]  /*2a950*/  STL [R1+0x40c], R14 ;  /* 0x00040c0e01007387 */ /* 0x0009e20000100800 */
[----:B-1----:R-:W-:-:S04]  /*2a960*/  IADD3 R13, P1, PT, R47, R8, RZ ;  /* 0x000000082f0d7210 */ /* 0x002fc80007f3e0ff */
[----:B------:R-:W-:Y:S01]  /*2a970*/  LEA.HI.X.SX32 R12, R47, R5, 0x1, P1 ;  /* 0x000000052f0c7211 */ /* 0x000fe200008f0eff */
[----:B----4-:R-:W4:Y:S04]  /*2a980*/  LDL.LU R14, [R1+0x24] ;  /* 0x00002400010e7983 */ /* 0x010f280000300800 */
[----:B------:R-:W3:Y:S04]  /*2a990*/  LDL.LU R8, [R1+0x30] ;  /* 0x0000300001087983 */ /* 0x000ee80000300800 */
[----:B------:R1:W-:Y:S04]  /*2a9a0*/  STL [R1+0x408], R13 ;  /* 0x0004080d01007387 */ /* 0x0003e80000100800 */
[----:B------:R1:W-:Y:S01]  /*2a9b0*/  STL [R1+0x404], R12 ;  /* 0x0004040c01007387 */ /* 0x0003e20000100800 */
[----:B0-----:R-:W-:-:S02]  /*2a9c0*/  LOP3.LUT R4, R4, 0x7f, RZ, 0xc0, !PT ;  /* 0x0000007f04047812 */ /* 0x001fc400078ec0ff */
[----:B------:R-:W-:Y:S01]  /*2a9d0*/  PRMT R5, RZ, 0x7610, R5 ;  /* 0x00007610ff057816 */ /* 0x000fe20000000005 */
[----:B------:R-:W3:Y:S01]  /*2a9e0*/  LDL.LU R47, [R1+0x3c] ;  /* 0x00003c00012f7983 */ /* 0x000ee20000300800 */
[----:B-1----:R-:W-:-:S04]  /*2a9f0*/  @P0 LOP3.LUT R13, R13, R12, RZ, 0x3c, !PT ;  /* 0x0000000c0d0d0212 */ /* 0x002fc800078e3cff */
[C---:B------:R-:W-:Y:S02]  /*2aa00*/  @P0 LOP3.LUT R12, R13.reuse, R12, RZ, 0x3c, !PT ;  /* 0x0000000c0d0c0212 */ /* 0x040fe400078e3cff */
[----:B------:R-:W-:Y:S02]  /*2aa10*/  LOP3.LUT R4, R4, 0x40, RZ, 0x3c, !PT ;  /* 0x0000004004047812 */ /* 0x000fe400078e3cff */
[----:B------:R-:W-:-:S03]  /*2aa20*/  @P0 LOP3.LUT R13, R13, R12, RZ, 0x3c, !PT ;  /* 0x0000000c0d0d0212 */ /* 0x000fc600078e3cff */
[----:B------:R0:W-:Y:S04]  /*2aa30*/  STS.U8 [R4+UR9+0xc200], R76 ;  /* 0x00c2004c04007988 */ /* 0x0001e80008000009 */
[----:B------:R-:W3:Y:S04]  /*2aa40*/  @P0 LDG.E.U8 R5, desc[UR20][R12.64] ;  /* 0x000000140c050981 */ /* 0x000ee8000c1e1100 */
[----:B------:R1:W-:Y:S04]  /*2aa50*/  STS.U8 [R4+UR9+0xc600], R72 ;  /* 0x00c6004804007988 */ /* 0x0003e80008000009 */
[----:B------:R-:W3:Y:S04]  /*2aa60*/  LDL.LU R12, [R1+0x54] ;  /* 0x00005400010c7983 */ /* 0x000ee80000300800 */
[----:B------:R-:W3:Y:S04]  /*2aa70*/  LDL.LU R13, [R1+0x48] ;  /* 0x00004800010d7983 */ /* 0x000ee80000300800 */
[----:B0-----:R-:W3:Y:S04]  /*2aa80*/  LDL.LU R76, [R1+0x60] ;  /* 0x00006000014c7983 */ /* 0x001ee80000300800 */
[----:B-1----:R-:W3:Y:S04]  /*2aa90*/  LDL.LU R72, [R1+0x6c] ;  /* 0x00006c0001487983 */ /* 0x002ee80000300800 */
[----:B------:R0:W-:Y:S04]  /*2aaa0*/  STS.U8 [R4+UR9+0xca00], R68 ;  /* 0x00ca004404007988 */ /* 0x0001e80008000009 */
[----:B------:R1:W-:Y:S04]  /*2aab0*/  STS.U8 [R4+UR9+0xce00], R63 ;  /* 0x00ce003f04007988 */ /* 0x0003e80008000009 */
[----:B0-----:R-:W3:Y:S04]  /*2aac0*/  LDL.LU R68, [R1+0x78] ;  /* 0x0000780001447983 */ /* 0x001ee80000300800 */
[----:B-1----:R-:W3:Y:S04]  /*2aad0*/  LDL.LU R63, [R1+0x84] ;  /* 0x00008400013f7983 */ /* 0x002ee80000300800 */
[----:B------:R0:W-:Y:S02]  /*2aae0*/  STS.U8 [R4+UR9+0xd200], R59 ;  /* 0x00d2003b04007988 */ /* 0x0001e40008000009 */
[----:B0-----:R-:W0:Y:S02]  /*2aaf0*/  S2R R59, SR_TID.X ;  /* 0x00000000003b7919 */ /* 0x001e240000002100 */
[----:B------:R1:W-:Y:S04]  /*2ab00*/  STS.U8 [R4+UR9+0xd600], R55 ;  /* 0x00d6003704007988 */ /* 0x0003e80008000009 */
[----:B-1----:R-:W4:Y:S01]  /*2ab10*/  LDL.LU R4, [R1+0x1708] ;  /* 0x0017080001047983 */ /* 0x002f220000300800 */
[----:B0-----:R-:W-:-:S04]  /*2ab20*/  LOP3.LUT R59, R59, 0x7f, RZ, 0xc0, !PT ;  /* 0x0000007f3b3b7812 */ /* 0x001fc800078ec0ff */
[----:B------:R-:W-:-:S05]  /*2ab30*/  LOP3.LUT R55, R59, 0x40, RZ, 0x3c, !PT ;  /* 0x000000403b377812 */ /* 0x000fca00078e3cff */
[----:B------:R-:W-:Y:S04]  /*2ab40*/  STS.U8 [R55+UR9+0xda00], R51 ;  /* 0x00da003337007988 */ /* 0x000fe80008000009 */
[----:B------:R-:W-:Y:S01]  /*2ab50*/  STS.U8 [R55+UR9+0xde00], R46 ;  /* 0x00de002e37007988 */ /* 0x000fe20008000009 */
[----:B------:R-:W-:-:S03]  /*2ab60*/  LOP3.LUT R59, R59, 0x50, RZ, 0x3c, !PT ;  /* 0x000000503b3b7812 */ /* 0x000fc600078e3cff */
[----:B------:R-:W-:Y:S04]  /*2ab70*/  STS.U8 [R55+UR9+0xe200], R42 ;  /* 0x00e2002a37007988 */ /* 0x000fe80008000009 */
[----:B------:R-:W-:Y:S04]  /*2ab80*/  STS.U8 [R55+UR9+0xe600], R38 ;  /* 0x00e6002637007988 */ /* 0x000fe80008000009 */
[----:B--2---:R-:W-:Y:S04]  /*2ab90*/  STS.U8 [R55+UR9+0xea00], R34 ;  /* 0x00ea002237007988 */ /* 0x004fe80008000009 */
[----:B------:R-:W-:Y:S04]  /*2aba0*/  STS.U8 [R55+UR9+0xee00], R30 ;  /* 0x00ee001e37007988 */ /* 0x000fe80008000009 */
[----:B------:R-:W-:Y:S04]  /*2abb0*/  STS.U8 [R55+UR9+0xf200], R26 ;  /* 0x00f2001a37007988 */ /* 0x000fe80008000009 */
[----:B------:R-:W-:Y:S04]  /*2abc0*/  STS.U8 [R55+UR9+0xf600], R22 ;  /* 0x00f6001637007988 */ /* 0x000fe80008000009 */
[----:B------:R-:W-:Y:S04]  /*2abd0*/  STS.U8 [R55+UR9+0xfa00], R19 ;  /* 0x00fa001337007988 */ /* 0x000fe80008000009 */
[----:B------:R-:W-:Y:S04]  /*2abe0*/  STS.U8 [R55+UR9+0xfe00], R16 ;  /* 0x00fe001037007988 */ /* 0x000fe80008000009 */
[----:B---3--:R-:W-:Y:S04]  /*2abf0*/  STS.U8 [R59+UR9+0x8280], R63 ;  /* 0x0082803f3b007988 */ /* 0x008fe80008000009 */
        /* <DEDUP_REMOVED lines=8> */
[----:B------:R0:W-:Y:S04]  /*2ac80*/  STS.U8 [R59+UR9+0xa680], R2 ;  /* 0x00a680023b007988 */ /* 0x0001e80008000009 */
[----:B------:R1:W-:Y:S04]  /*2ac90*/  STS.U8 [R59+UR9+0xaa80], R3 ;  /* 0x00aa80033b007988 */ /* 0x0003e80008000009 */
[----:B0-----:R-:W2:Y:S04]  /*2aca0*/  LDL.LU R2, [R1+0x1704] ;  /* 0x0017040001027983 */ /* 0x001ea80000300800 */
[----:B-1----:R-:W3:Y:S04]  /*2acb0*/  LDL.LU R3, [R1+0x1700] ;  /* 0x0017000001037983 */ /* 0x002ee80000300800 */
[----:B------:R-:W4:Y:S04]  /*2acc0*/  LDL.LU R63, [R1+0x80] ;  /* 0x00008000013f7983 */ /* 0x000f280000300800 */
[----:B------:R-:W2:Y:S04]  /*2acd0*/  LDL.LU R68, [R1+0x74] ;  /* 0x0000740001447983 */ /* 0x000ea80000300800 */
[----:B------:R-:W3:Y:S04]  /*2ace0*/  LDL.LU R12, [R1+0x68] ;  /* 0x00006800010c7983 */ /* 0x000ee80000300800 */
[----:B------:R-:W3:Y:S04]  /*2acf0*/  LDL.LU R13, [R1+0x5c] ;  /* 0x00005c00010d7983 */ /* 0x000ee80000300800 */
[----:B------:R-:W3:Y:S04]  /*2ad00*/  LDL.LU R47, [R1+0x50] ;  /* 0x00005000012f7983 */ /* 0x000ee80000300800 */
[----:B------:R-:W3:Y:S04]  /*2ad10*/  LDL.LU R14, [R1+0x44] ;  /* 0x00004400010e7983 */ /* 0x000ee80000300800 */
[----:B------:R-:W3:Y:S01]  /*2ad20*/  LDL.LU R72, [R1+0x38] ;  /* 0x0000380001487983 */ /* 0x000ee20000300800 */
[----:B------:R-:W0:Y:S03]  /*2ad30*/  S2R R8, SR_TID.X ;  /* 0x0000000000087919 */ /* 0x000e260000002100 */
        /* <DEDUP_REMOVED lines=8> */
[----:B------:R-:W-:Y:S01]  /*2adc0*/  STS.U8 [R59+UR9+0xce80], R62 ;  /* 0x00ce803e3b007988 */ /* 0x000fe20008000009 */
[----:B0-----:R-:W-:-:S03]  /*2add0*/  LOP3.LUT R8, R8, 0x7f, RZ, 0xc0, !PT ;  /* 0x0000007f08087812 */ /* 0x001fc600078ec0ff */
[----:B------:R-:W-:Y:S04]  /*2ade0*/  STS.U8 [R59+UR9+0xd280], R58 ;  /* 0x00d2803a3b007988 */ /* 0x000fe80008000009 */
[----:B------:R-:W-:Y:S04]  /*2adf0*/  STS.U8 [R59+UR9+0xd680], R54 ;  /* 0x00d680363b007988 */ /* 0x000fe80008000009 */
[----:B------:R-:W-:Y:S04]  /*2ae00*/  STS.U8 [R59+UR9+0xda80], R50 ;  /* 0x00da80323b007988 */ /* 0x000fe80008000009 */
[----:B------:R-:W-:Y:S01]  /*2ae10*/  STS.U8 [R59+UR9+0xde80], R45 ;  /* 0x00de802d3b007988 */ /* 0x000fe20008000009 */
[----:B------:R-:W-:-:S03]  /*2ae20*/  LOP3.LUT R76, R8, 0x60, RZ, 0x3c, !PT ;  /* 0x00000060084c7812 */ /* 0x000fc600078e3cff */
        /* <DEDUP_REMOVED lines=9> */
[----:B--2---:R-:W-:Y:S04]  /*2aec0*/  STS.U8 [R76+UR9+0x8700], R68 ;  /* 0x008700444c007988 */ /* 0x004fe80008000009 */
[----:B---3--:R0:W-:Y:S04]  /*2aed0*/  STS.U8 [R76+UR9+0x8b00], R12 ;  /* 0x008b000c4c007988 */ /* 0x0081e80008000009 */
[----:B------:R1:W-:Y:S04]  /*2aee0*/  STS.U8 [R76+UR9+0x8f00], R13 ;  /* 0x008f000d4c007988 */ /* 0x0003e80008000009 */
[----:B------:R2:W-:Y:S04]  /*2aef0*/  STS.U8 [R76+UR9+0x9300], R47 ;  /* 0x0093002f4c007988 */ /* 0x0005e80008000009 */
[----:B0-----:R-:W3:Y:S04]  /*2af00*/  LDL.LU R12, [R1+0x7c] ;  /* 0x00007c00010c7983 */ /* 0x001ee80000300800 */
[----:B------:R0:W-:Y:S04]  /*2af10*/  STS.U8 [R76+UR9+0x9700], R14 ;  /* 0x0097000e4c007988 */ /* 0x0001e80008000009 */
[----:B-1----:R-:W4:Y:S04]  /*2af20*/  LDL.LU R13, [R1+0x70] ;  /* 0x00007000010d7983 */ /* 0x002f280000300800 */
[----:B--2---:R-:W2:Y:S04]  /*2af30*/  LDL.LU R47, [R1+0x64] ;  /* 0x00006400012f7983 */ /* 0x004ea80000300800 */
[----:B------:R-:W-:Y:S04]  /*2af40*/  STS.U8 [R76+UR9+0x9b00], R72 ;  /* 0x009b00484c007988 */ /* 0x000fe80008000009 */
[----:B0-----:R-:W2:Y:S04]  /*2af50*/  LDL.LU R14, [R1+0x58] ;  /* 0x00005800010e7983 */ /* 0x001ea80000300800 */
[----:B------:R0:W-:Y:S04]  /*2af60*/  STS.U8 [R76+UR9+0x9f00], R3 ;  /* 0x009f00034c007988 */ /* 0x0001e80008000009 */
[----:B------:R1:W-:Y:S04]  /*2af70*/  STS.U8 [R76+UR9+0xa300], R4 ;  /* 0x00a300044c007988 */ /* 0x0003e80008000009 */
[----:B------:R1:W-:Y:S04]  /*2af80*/  STS.U8 [R76+UR9+0xa700], R7 ;  /* 0x00a700074c007988 */ /* 0x0003e80008000009 */
[----:B0-----:R-:W2:Y:S04]  /*2af90*/  LDL.LU R3, [R1+0x16fc] ;  /* 0x0016fc0001037983 */ /* 0x001ea80000300800 */
[----:B-1----:R-:W2:Y:S04]  /*2afa0*/  LDL.LU R4, [R1+0x16f8] ;  /* 0x0016f80001047983 */ /* 0x002ea80000300800 */
[----:B------:R-:W2:Y:S04]  /*2afb0*/  LDL.LU R7, [R1+0x16f4] ;  /* 0x0016f40001077983 */ /* 0x000ea80000300800 */
        /* <DEDUP_REMOVED lines=23> */
[----:B---3--:R-:W-:Y:S04]  /*2b130*/  STS.U8 [R8+UR9+0x8380], R12 ;  /* 0x0083800c08007988 */ /* 0x008fe80008000009 */
[----:B----4-:R-:W-:Y:S04]  /*2b140*/  STS.U8 [R8+UR9+0x8780], R13 ;  /* 0x0087800d08007988 */ /* 0x010fe80008000009 */
[----:B--2---:R-:W-:Y:S04]  /*2b150*/  STS.U8 [R8+UR9+0x8b80], R47 ;  /* 0x008b802f08007988 */ /* 0x004fe80008000009 */
[----:B------:R0:W-:Y:S02]  /*2b160*/  STS.U8 [R8+UR9+0x8f80], R14 ;  /* 0x008f800e08007988 */ /* 0x0001e40008000009 */
[----:B0-----:R-:W0:Y:S02]  /*2b170*/  LDC R14, c[0x0][0x3a0] ;  /* 0x0000e800ff0e7b82 */ /* 0x001e240000000800 */
[----:B------:R1:W-:Y:S04]  /*2b180*/  STS.U8 [R8+UR9+0x9380], R7 ;  /* 0x0093800708007988 */ /* 0x0003e80008000009 */
[----:B------:R2:W-:Y:S04]  /*2b190*/  STS.U8 [R8+UR9+0x9780], R4 ;  /* 0x0097800408007988 */ /* 0x0005e80008000009 */
[----:B------:R3:W-:Y:S04]  /*2b1a0*/  STS.U8 [R8+UR9+0x9b80], R3 ;  /* 0x009b800308007988 */ /* 0x0007e80008000009 */
[----:B-1----:R1:W5:Y:S04]  /*2b1b0*/  LDL.LU R7, [R1+0x16f0] ;  /* 0x0016f00001077983 */ /* 0x0023680000300800 */
[----:B--2---:R1:W5:Y:S04]  /*2b1c0*/  LDL.LU R4, [R1+0x16ec] ;  /* 0x0016ec0001047983 */ /* 0x0043680000300800 */
[----:B---3--:R1:W5:Y:S04]  /*2b1d0*/  LDL.LU R3, [R1+0x16e8] ;  /* 0x0016e80001037983 */ /* 0x0083680000300800 */
[----:B------:R2:W-:Y:S04]  /*2b1e0*/  STS.U8 [R8+UR9+0x9f80], R2 ;  /* 0x009f800208007988 */ /* 0x0005e80008000009 */
[----:B------:R3:W-:Y:S04]  /*2b1f0*/  STS.U8 [R8+UR9+0xa380], R0 ;  /* 0x00a3800008007988 */ /* 0x0007e80008000009 */
[----:B------:R4:W-:Y:S04]  /*2b200*/  STS.U8 [R8+UR9+0xa780], R6 ;  /* 0x00a7800608007988 */ /* 0x0009e80008000009 */
[----:B--2---:R1:W5:Y:S04]  /*2b210*/  LDL.LU R2, [R1+0x16e4] ;  /* 0x0016e40001027983 */ /* 0x0043680000300800 */
[----:B---3--:R1:W5:Y:S04]  /*2b220*/  LDL.LU R0, [R1+0x16e0] ;  /* 0x0016e00001007983 */ /* 0x0083680000300800 */
[----:B----4-:R1:W5:Y:S04]  /*2b230*/  LDL.LU R6, [R1+0x16dc] ;  /* 0x0016dc0001067983 */ /* 0x0103680000300800 */
[----:B------:R1:W-:Y:S04]  /*2b240*/  STS.U8 [R8+UR9+0xab80], R92 ;  /* 0x00ab805c08007988 */ /* 0x0003e80008000009 */
        /* <DEDUP_REMOVED lines=20> */
[----:B------:R1:W-:Y:S01]  /*2b390*/  STS.U8 [R8+UR9+0xff80], R5 ;  /* 0x00ff800508007988 */ /* 0x0003e20008000009 */
[----:B------:R2:W-:Y:S06]  /*2b3a0*/  MEMBAR.ALL.CTA ;  /* 0x0000000000007992 */ /* 0x0005ec0000008000 */
[----:B--2---:R-:W2:Y:S01]  /*2b3b0*/  FENCE.VIEW.ASYNC.S ;  /* 0x00000000000073c6 */ /* 0x004ea20000000000 */
[----:B0-----:R-:W-:Y:S01]  /*2b3c0*/  VIADD R14, R14, 0x7f ;  /* 0x0000007f0e0e7836 */ /* 0x001fe20000000000 */
[----:B--2---:R-:W-:Y:S01]  /*2b3d0*/  BAR.SYNC.DEFER_BLOCKING 0x0 ;  /* 0x0000000000007b1d */ /* 0x004fe20000010000 */
[----:B------:R-:W-:-:S04]  /*2b3e0*/  ISETP.NE.U32.AND P0, PT, RZ, UR12, PT ;  /* 0x0000000cff007c0c */ /* 0x000fc8000bf05070 */
[C---:B------:R-:W-:Y:S02]  /*2b3f0*/  ISETP.LT.OR P1, PT, R14.reuse, 0x80, P0 ;  /* 0x000000800e00780c */ /* 0x040fe40000721670 */
[----:B------:R-:W-:-:S11]  /*2b400*/  ISETP.GE.AND P2, PT, R14, 0x100, PT ;  /* 0x000001000e00780c */ /* 0x000fd60003f46270 */
[----:B-1----:R-:W-:Y:S05]  /*2b410*/  @P1 BRA `(.L_x_6) ;  /* 0x0000000000d81947 */ /* 0x002fea0003800000 */
[----:B------:R-:W-:Y:S02]  /*2b420*/  USHF.R.U32.HI UR14, URZ, 0x4, UR9 ;  /* 0x00000004ff0e7899 */ /* 0x000fe40008011609 */
[----:B------:R-:W-:Y:S02]  /*2b430*/  UIADD3 UR5, UPT, UPT, UR9, 0x8000, URZ ;  /* 0x0000800009057890 */ /* 0x000fe4000fffe0ff */
[----:B------:R-:W-:Y:S02]  /*2b440*/  USGXT.U32 UR14, UR14, 0xe ;  /* 0x0000000e0e0e789a */ /* 0x000fe40008000000 */
[----:B------:R-:W-:Y:S02]  /*2b450*/  USHF.R.U32.HI UR5, URZ, 0x4, UR5 ;  /* 0x00000004ff057899 */ /* 0x000fe40008011605 */
[----:B------:R-:W-:Y:S02]  /*2b460*/  UIADD3 UR32, UP1, UPT, UR14, 0x100, URZ ;  /* 0x000001000e207890 */ /* 0x000fe4000ff3e0ff */
[----:B------:R-:W-:Y:S01]  /*2b470*/  USGXT.U32 UR12, UR5, 0xe ;  /* 0x0000000e050c789a */ /* 0x000fe20008000000 */
[----:B------:R-:W-:Y:S01]  /*2b480*/  UMOV UR4, URZ ;  /* 0x000000ff00047c82 */ /* 0x000fe20008000000 */
[----:B------:R-:W-:Y:S01]  /*2b490*/  UMOV UR6, URZ ;  /* 0x000000ff00067c82 */ /* 0x000fe20008000000 */
[----:B------:R-:W-:-:S02]  /*2b4a0*/  UIADD3.X UR33, UPT, UPT, UR4, 0x40004040, URZ, UP1, !UPT ;  /* 0x4000404004217890 */ /* 0x000fc40008ffe4ff */
[----:B------:R-:W-:Y:S01]  /*2b4b0*/  UIADD3 UR34, UP1, UPT, UR12, 0x2, URZ ;  /* 0x000000020c227890 */ /* 0x000fe2000ff3e0ff */
[----:B------:R-:W-:Y:S01]  /*2b4c0*/  UMOV UR4, UR11 ;  /* 0x0000000b00047c82 */ /* 0x000fe20008000000 */
[----:B------:R-:W-:Y:S02]  /*2b4d0*/  UMOV UR5, URZ ;  /* 0x000000ff00057c82 */ /* 0x000fe40008000000 */
[----:B------:R-:W-:Y:S01]  /*2b4e0*/  UIADD3.X UR35, UPT, UPT, UR6, 0x40004040, URZ, UP1, !UPT ;  /* 0x4000404006237890 */ /* 0x000fe20008ffe4ff */
[----:B------:R-:W-:Y:S01]  /*2b4f0*/  UMOV UR25, UR4 ;  /* 0x0000000400197c82 */ /* 0x000fe20008000000 */
[----:B------:R-:W-:Y:S02]  /*2b500*/  UIADD3.64 UR4, UPT, UPT, UR32, 0x100, URZ ;  /* 0x0000010020047897 */ /* 0x000fe4000fffe0ff */
[----:B------:R-:W-:Y:S02]  /*2b510*/  UIADD3.64 UR6, UPT, UPT, UR34, 0x2, URZ ;  /* 0x0000000222067897 */ /* 0x000fe4000fffe0ff */
[----:B------:R-:W-:-:S02]  /*2b520*/  UIADD3.64 UR16, UPT, UPT, UR32, 0x200, URZ ;  /* 0x0000020020107897 */ /* 0x000fc4000fffe0ff */
[----:B------:R-:W-:Y:S02]  /*2b530*/  UIADD3.64 UR18, UPT, UPT, UR34, 0x4, URZ ;  /* 0x0000000422127897 */ /* 0x000fe4000fffe0ff */
[----:B------:R-:W-:Y:S02]  /*2b540*/  UIADD3 UR24, UPT, UPT, UR8, 0x100, URZ ;  /* 0x0000010008187890 */ /* 0x000fe4000fffe0ff */
[----:B------:R-:W-:Y:S02]  /*2b550*/  UIADD3.64 UR22, UPT, UPT, UR32, 0x300, URZ ;  /* 0x0000030020167897 */ /* 0x000fe4000fffe0ff */
[----:B------:R-:W-:Y:S02]  /*2b560*/  UIADD3 UR46, UPT, UPT, UR8, 0x100, URZ ;  /* 0x00000100082e7890 */ /* 0x000fe4000fffe0ff */
[----:B------:R-:W-:Y:S02]  /*2b570*/  UIADD3.64 UR26, UPT, UPT, UR32, 0x400, URZ ;  /* 0x00000400201a7897 */ /* 0x000fe4000fffe0ff */
[----:B------:R-:W-:-:S02]  /*2b580*/  UIADD3 UR47, UPT, UPT, UR8, 0x100, URZ ;  /* 0x00000100082f7890 */ /* 0x000fc4000fffe0ff */
[----:B------:R-:W-:Y:S01]  /*2b590*/  UIADD3.64 UR28, UPT, UPT, UR32, 0x500, URZ ;  /* 0x00000500201c7897 */ /* 0x000fe2000fffe0ff */
[----:B------:R-:W-:Y:S01]  /*2b5a0*/  UMOV UR36, 0x0 ;  /* 0x0000000000247882 */ /* 0x000fe20000000000 */
[----:B------:R-:W-:Y:S01]  /*2b5b0*/  UMOV UR37, 0x8408010 ;  /* 0x0840801000257882 */ /* 0x000fe20000000000 */
[----:B------:R-:W-:Y:S01]  /*2b5c0*/  UIADD3 UR52, UPT, UPT, UR8, 0x100, URZ ;  /* 0x0000010008347890 */ /* 0x000fe2000fffe0ff */
[----:B------:R-:W-:Y:S01]  /*2b5d0*/  UMOV UR15, 0x40004040 ;  /* 0x40004040000f7882 */ /* 0x000fe20000000000 */
[----:B------:R-:W-:Y:S01]  /*2b5e0*/  UIADD3.64 UR30, UPT, UPT, UR32, 0x600, URZ ;  /* 0x00000600201e7897 */ /* 0x000fe2000fffe0ff */
[----:B------:R-:W-:Y:S01]  /*2b5f0*/  UMOV UR13, 0x40004040 ;  /* 0x40004040000d7882 */ /* 0x000fe20000000000 */
[----:B------:R-:W-:Y:S01]  /*2b600*/  UMOV UR38, 0x0 ;  /* 0x0000000000267882 */ /* 0x000fe20000000000 */
[----:B------:R-:W-:Y:S01]  /*2b610*/  UMOV UR39, 0x8408010 ;  /* 0x0840801000277882 */ /* 0x000fe20000000000 */
[----:B------:R-:W-:Y:S01]  /*2b620*/  UMOV UR40, 0x0 ;  /* 0x0000000000287882 */ /* 0x000fe20000000000 */
[----:B------:R-:W-:Y:S01]  /*2b630*/  UMOV UR41, 0x8408010 ;  /* 0x0840801000297882 */ /* 0x000fe20000000000 */
[----:B------:R0:W-:Y:S01]  /*2b640*/  UTCQMMA gdesc[UR14], gdesc[UR12], tmem[UR8], tmem[UR36], idesc[UR37], !UPT ;  /* 0x00ff240c0e0075ea */ /* 0x0001e2000f800308 */
[----:B------:R-:W-:Y:S01]  /*2b650*/  UMOV UR42, 0x0 ;  /* 0x00000000002a7882 */ /* 0x000fe20000000000 */
[----:B------:R-:W-:Y:S01]  /*2b660*/  UMOV UR43, 0x8408010 ;  /* 0x08408010002b7882 */ /* 0x000fe20000000000 */
[----:B------:R0:W-:Y:S01]  /*2b670*/  UTCQMMA gdesc[UR32], gdesc[UR34], tmem[UR8], tmem[UR38], idesc[UR39], UPT ;  /* 0x00ff2622200075ea */ /* 0x0001e2000b800308 */
        /* <DEDUP_REMOVED lines=8> */
[----:B------:R0:W-:Y:S01]  /*2b700*/  UTCQMMA gdesc[UR22], gdesc[UR12], tmem[UR24], tmem[UR44], idesc[UR45], !UPT ;  /* 0x00ff2c0c160075ea */ /* 0x0001e2000f800318 */
[----:B------:R-:W-:Y:S01]  /*2b710*/  UMOV UR54, 0x0 ;  /* 0x0000000000367882 */ /* 0x000fe20000000000 */
[----:B------:R-:W-:Y:S01]  /*2b720*/  UMOV UR55, 0x8408010 ;  /* 0x0840801000377882 */ /* 0x000fe20000000000 */
[----:B------:R0:W-:Y:S01]  /*2b730*/  UTCQMMA gdesc[UR26], gdesc[UR34], tmem[UR46], tmem[UR48], idesc[UR49], UPT ;  /* 0x00ff30221a0075ea */ /* 0x0001e2000b80032e */
[----:B------:R0:W-:Y:S01]  /*2b740*/  UTCQMMA gdesc[UR28], gdesc[UR6], tmem[UR47], tmem[UR50], idesc[UR51], UPT ;  /* 0x00ff32061c0075ea */ /* 0x0001e2000b80032f */
[----:B------:R0:W-:Y:S01]  /*2b750*/  UTCQMMA gdesc[UR30], gdesc[UR18], tmem[UR52], tmem[UR54], idesc[UR55], UPT ;  /* 0x00ff36121e0075ea */ /* 0x0001e2000b800334 */
[----:B------:R0:W-:Y:S01]  /*2b760*/  UTCBAR [UR25], URZ ;  /* 0x000000ff190073e9 */ /* 0x0001e200080000ff */
[----:B------:R-:W-:Y:S01]  /*2b770*/  NOP ;  /* 0x0000000000007918 */ /* 0x000fe20000000000 */
.L_x_6:
[----:B0-----:R-:W-:Y:S01]  /*2b780*/  UMOV UR4, URZ ;  /* 0x000000ff00047c82 */ /* 0x001fe20008000000 */
[----:B------:R-:W-:Y:S05]  /*2b790*/  @!P2 BRA `(.L_x_7) ;  /* 0x000001e40098a947 */ /* 0x000fea0003800000 */
[----:B------:R-:W-:Y:S01]  /*2b7a0*/  SHF.R.S32.HI R5, RZ, 0x1f, R14 ;  /* 0x0000001fff057819 */ /* 0x000fe2000001140e */
[----:B------:R-:W-:Y:S02]  /*2b7b0*/  UIADD3 UR4, UPT, UPT, UR9, 0x10000, URZ ;  /* 0x0001000009047890 */ /* 0x000fe4000fffe0ff */
[----:B------:R-:W-:Y:S01]  /*2b7c0*/  UIADD3 UR5, UPT, UPT, UR9, 0x18000, URZ ;  /* 0x0001800009057890 */ /* 0x000fe2000fffe0ff */
[----:B------:R-:W-:Y:S01]  /*2b7d0*/  LEA.HI R5, R5, R14, RZ, 0x7 ;  /* 0x0000000e05057211 */ /* 0x000fe200078f38ff */
[----:B------:R-:W-:Y:S02]  /*2b7e0*/  USHF.R.U32.HI UR4, URZ, 0x4, UR4 ;  /* 0x00000004ff047899 */ /* 0x000fe40008011604 */
[----:B------:R-:W-:Y:S01]  /*2b7f0*/  USHF.R.U32.HI UR5, URZ, 0x4, UR5 ;  /* 0x00000004ff057899 */ /* 0x000fe20008011605 */
[----:B------:R-:W-:Y:S01]  /*2b800*/  SHF.R.S32.HI R8, RZ, 0x7, R5 ;  /* 0x00000007ff087819 */ /* 0x000fe20000011405 */
[----:B-----5:R-:W-:Y:S01]  /*2b810*/  IMAD.SHL.U32 R5, R6, 0x80, RZ ;  /* 0x0000008006057824 */ /* 0x020fe200078e00ff */
[----:B------:R-:W-:Y:S01]  /*2b820*/  USGXT.U32 UR14, UR4, 0xe ;  /* 0x0000000e040e789a */ /* 0x000fe20008000000 */
[----:B------:R-:W-:Y:S01]  /*2b830*/  IMAD.SHL.U32 R6, R7, 0x80, RZ ;  /* 0x0000008007067824 */ /* 0x000fe200078e00ff */
[----:B------:R-:W-:Y:S01]  /*2b840*/  VIMNMX R8, PT, PT, R8, 0x2, !PT ;  /* 0x0000000208087848 */ /* 0x000fe20007fe0100 */
[----:B------:R-:W-:Y:S01]  /*2b850*/  USGXT.U32 UR12, UR5, 0xe ;  /* 0x0000000e050c789a */ /* 0x000fe20008000000 */
[----:B------:R-:W-:Y:S01]  /*2b860*/  SHF.R.S32.HI R9, RZ, 0x1f, R5 ;  /* 0x0000001fff097819 */ /* 0x000fe20000011405 */
[----:B------:R-:W-:-:S02]  /*2b870*/  UIADD3 UR22, UP1, UPT, UR14, 0x100, URZ ;  /* 0x000001000e167890 */ /* 0x000fc4000ff3e0ff */
[----:B------:R-:W-:Y:S01]  /*2b880*/  VIADD R7, R8, 0xfffffffe ;  /* 0xfffffffe08077836 */ /* 0x000fe20000000000 */
[----:B------:R-:W-:Y:S01]  /*2b890*/  UIADD3 UR24, UP2, UPT, UR12, 0x2, URZ ;  /* 0x000000020c187890 */ /* 0x000fe2000ff5e0ff */
[----:B------:R-:W-:Y:S01]  /*2b8a0*/  IMAD.MOV.U32 R8, RZ, RZ, RZ ;  /* 0x000000ffff087224 */ /* 0x000fe200078e00ff */
[----:B------:R-:W-:Y:S01]  /*2b8b0*/  UMOV UR4, URZ ;  /* 0x000000ff00047c82 */ /* 0x000fe20008000000 */
[----:B------:R-:W-:Y:S01]  /*2b8c0*/  UMOV UR5, URZ ;  /* 0x000000ff00057c82 */ /* 0x000fe20008000000 */
[----:B------:R0:W-:Y:S01]  /*2b8d0*/  STL [R1+0x12dc], R7 ;  /* 0x0012dc0701007387 */ /* 0x0001e20000100800 */
[----:B------:R-:W-:Y:S02]  /*2b8e0*/  UIADD3.X UR23, UPT, UPT, UR4, 0x40004040, URZ, UP1, !UPT ;  /* 0x4000404004177890 */ /* 0x000fe40008ffe4ff */
[----:B------:R-:W-:Y:S01]  /*2b8f0*/  UIADD3.X UR25, UPT, UPT, UR5, 0x40004040, URZ, UP2, !UPT ;  /* 0x4000404005197890 */ /* 0x000fe200097fe4ff */
[----:B------:R1:W-:Y:S01]  /*2b900*/  STL [R1+0x12d4], RZ ;  /* 0x0012d4ff01007387 */ /* 0x0003e20000100800 */
[----:B------:R-:W-:Y:S01]  /*2b910*/  UMOV UR18, 0x1 ;  /* 0x0000000100127882 */ /* 0x000fe20000000000 */
[----:B------:R-:W-:-:S02]  /*2b920*/  UIADD3.64 UR26, UPT, UPT, UR22, 0x100, URZ ;  /* 0x00000100161a7897 */ /* 0x000fc4000fffe0ff */
[----:B------:R-:W-:Y:S01]  /*2b930*/  UIADD3.64 UR28, UPT, UPT, UR24, 0x2, URZ ;  /* 0x00000002181c7897 */ /* 0x000fe2000fffe0ff */
[----:B0-----:R-:W-:Y:S01]  /*2b940*/  SHF.R.S32.HI R7, RZ, 0x1f, R6 ;  /* 0x0000001fff077819 */ /* 0x001fe20000011406 */
[----:B------:R-:W-:Y:S02]  /*2b950*/  UIADD3.64 UR30, UPT, UPT, UR22, 0x200, URZ ;  /* 0x00000200161e7897 */ /* 0x000fe4000fffe0ff */
[----:B------:R-:W-:Y:S02]  /*2b960*/  UIADD3.64 UR32, UPT, UPT, UR24, 0x4, URZ ;  /* 0x0000000418207897 */ /* 0x000fe4000fffe0ff */
[----:B------:R-:W-:Y:S02]  /*2b970*/  UIADD3.64 UR34, UPT, UPT, UR22, 0x300, URZ ;  /* 0x0000030016227897 */ /* 0x000fe4000fffe0ff */
[----:B------:R-:W-:Y:S02]  /*2b980*/  UIADD3.64 UR36, UPT, UPT, UR22, 0x400, URZ ;  /* 0x0000040016247897 */ /* 0x000fe4000fffe0ff */
[----:B------:R-:W-:-:S02]  /*2b990*/  UIADD3.64 UR38, UPT, UPT, UR22, 0x500, URZ ;  /* 0x0000050016267897 */ /* 0x000fc4000fffe0ff */
[----:B------:R-:W-:Y:S01]  /*2b9a0*/  UIADD3.64 UR40, UPT, UPT, UR22, 0x600, URZ ;  /* 0x0000060016287897 */ /* 0x000fe2000fffe0ff */
[----:B-1----:R-:W-:-:S11]  /*2b9b0*/  UMOV UR13, 0x40004040 ;  /* 0x40004040000d7882 */ /* 0x002fd60000000000 */
.L_x_10:
[----:B------:R-:W2:Y:S04]  /*2b9c0*/  LDL.LU R13, [R1+0x408] ;  /* 0x00040800010d7983 */ /* 0x000ea80000300800 */
[----:B------:R-:W3:Y:S04]  /*2b9d0*/  LDL.LU R9, [R1+0x418] ;  /* 0x0004180001097983 */ /* 0x000ee80000300800 */
[----:B------:R-:W4:Y:S04]  /*2b9e0*/  LDL.LU R12, [R1+0xb50] ;  /* 0x000b5000010c7983 */ /* 0x000f280000300800 */
[----:B-----5:R-:W5:Y:S04]  /*2b9f0*/  LDL.LU R11, [R1+0xb48] ;  /* 0x000b4800010b7983 */ /* 0x020f680000300800 */
[----:B0-----:R-:W3:Y:S01]  /*2ba00*/  LDL.LU R7, [R1+0xb40] ;  /* 0x000b400001077983 */ /* 0x001ee20000300800 */
[----:B------:R-:W-:-:S03]  /*2ba10*/  IMAD.U32 R8, R8, -0x80000000, RZ ;  /* 0x8000000008087824 */ /* 0x000fc600078e00ff */
[----:B------:R-:W3:Y:S04]  /*2ba20*/  LDL.LU R35, [R1+0x404] ;  /* 0x0004040001237983 */ /* 0x000ee80000300800 */
[----:B------:R-:W3:Y:S04]  /*2ba30*/  LDL.LU R34, [R1+0xb38] ;  /* 0x000b380001227983 */ /* 0x000ee80000300800 */
[----:B------:R-:W3:Y:S01]  /*2ba40*/  LDL.LU R33, [R1+0x414] ;  /* 0x0004140001217983 */ /* 0x000ee20000300800 */
[----:B--2---:R-:W-:-:S05]  /*2ba50*/  IADD3 R13, P1, PT, R6, R13, RZ ;  /* 0x0000000d060d7210 */ /* 0x004fca0007f3e0ff */
[----:B------:R0:W-:Y:S04]  /*2ba60*/  STL [R1+0x408], R13 ;  /* 0x0004080d01007387 */ /* 0x0001e80000100800 */
[----:B------:R-:W2:Y:S04]  /*2ba70*/  LDL.LU R32, [R1+0xb30] ;  /* 0x000b300001207983 */ /* 0x000ea80000300800 */
[----:B------:R-:W2:Y:S04]  /*2ba80*/  LDL.LU R31, [R1+0xb4c] ;  /* 0x000b4c00011f7983 */ /* 0x000ea80000300800 */
[----:B------:R-:W2:Y:S04]  /*2ba90*/  LDL.LU R30, [R1+0xb28] ;  /* 0x000b2800011e7983 */ /* 0x000ea80000300800 */
[----:B------:R-:W2:Y:S04]  /*2baa0*/  LDL.LU R29, [R1+0xb44] ;  /* 0x000b4400011d7983 */ /* 0x000ea80000300800 */
[----:B------:R-:W2:Y:S04]  /*2bab0*/  LDL.LU R28, [R1+0x410] ;  /* 0x00041000011c7983 */ /* 0x000ea80000300800 */
[----:B------:R-:W2:Y:S04]  /*2bac0*/  LDL.LU R27, [R1+0xb3c] ;  /* 0x000b3c00011b7983 */ /* 0x000ea80000300800 */
[----:B------:R-:W2:Y:S01]  /*2bad0*/  LDL.LU R26, [R1+0xb20] ;  /* 0x000b2000011a7983 */ /* 0x000ea20000300800 */
[----:B---3--:R-:W-:-:S03]  /*2bae0*/  IADD3 R9, P2, PT, R6, R9, RZ ;  /* 0x0000000906097210 */ /* 0x008fc60007f5e0ff */
[----:B------:R-:W3:Y:S04]  /*2baf0*/  LDL.LU R25, [R1+0xb34] ;  /* 0x000b340001197983 */ /* 0x000ee80000300800 */
[----:B------:R-:W3:Y:S04]  /*2bb00*/  LDL.LU R24, [R1+0xb18] ;  /* 0x000b180001187983 */ /* 0x000ee80000300800 */
[----:B------:R-:W3:Y:S04]  /*2bb10*/  LDL.LU R14, [R1+0xb2c] ;  /* 0x000b2c00010e7983 */ /* 0x000ee80000300800 */
[----:B------:R-:W3:Y:S04]  /*2bb20*/  LDL.LU R23, [R1+0xb10] ;  /* 0x000b100001177983 */ /* 0x000ee80000300800 */
[----:B------:R-:W3:Y:S04]  /*2bb30*/  LDL.LU R21, [R1+0xb24] ;  /* 0x000b240001157983 */ /* 0x000ee80000300800 */
[----:B------:R-:W3:Y:S04]  /*2bb40*/  LDL.LU R20, [R1+0xb08] ;  /* 0x000b080001147983 */ /* 0x000ee80000300800 */
[----:B------:R1:W-:Y:S04]  /*2bb50*/  STL [R1+0x418], R9 ;  /* 0x0004180901007387 */ /* 0x0003e80000100800 */
[----:B------:R-:W3:Y:S04]  /*2bb60*/  LDL.LU R19, [R1+0x40c] ;  /* 0x00040c0001137983 */ /* 0x000ee80000300800 */
[----:B------:R-:W3:Y:S04]  /*2bb70*/  LDL.LU R18, [R1+0xb00] ;  /* 0x000b000001127983 */ /* 0x000ee80000300800 */
[----:B0-----:R-:W3:Y:S01]  /*2bb80*/  LDL.LU R13, [R1+0xb1c] ;  /* 0x000b1c00010d7983 */ /* 0x001ee20000300800 */
[----:B----4-:R-:W-:-:S03]  /*2bb90*/  IADD3 R12, P3, PT, R6, R12, RZ ;  /* 0x0000000c060c7210 */ /* 0x010fc60007f7e0ff */
[----:B------:R-:W4:Y:S04]  /*2bba0*/  LDL.LU R17, [R1+0xaf8] ;  /* 0x000af80001117983 */ /* 0x000f280000300800 */
[----:B-1----:R-:W4:Y:S01]  /*2bbb0*/  LDL.LU R9, [R1+0xb14] ;  /* 0x000b140001097983 */ /* 0x002f220000300800 */
[----:B-----5:R-:W-:-:S03]  /*2bbc0*/  IADD3 R11, P5, PT, R6, R11, RZ ;  /* 0x0000000b060b7210 */ /* 0x020fc60007fbe0ff */
[----:B------:R-:W5:Y:S04]  /*2bbd0*/  LDL.LU R16, [R1+0xaf0] ;  /* 0x000af00001107983 */ /* 0x000f680000300800 */
[----:B------:R0:W-:Y:S04]  /*2bbe0*/  STL [R1+0xb50], R12 ;  /* 0x000b500c01007387 */ /* 0x0001e80000100800 */
[----:B0-----:R-:W5:Y:S04]  /*2bbf0*/  LDL.LU R12, [R1+0xb0c] ;  /* 0x000b0c00010c7983 */ /* 0x001f680000300800 */
[----:B------:R-:W5:Y:S04]  /*2bc00*/  LDL.LU R15, [R1+0x400] ;  /* 0x00040000010f7983 */ /* 0x000f680000300800 */
[----:B------:R0:W-:Y:S04]  /*2bc10*/  STL [R1+0xb48], R11 ;  /* 0x000b480b01007387 */ /* 0x0001e80000100800 */
[----:B0-----:R-:W5:Y:S01]  /*2bc20*/  LDL.LU R11, [R1+0xb04] ;  /* 0x000b0400010b7983 */ /* 0x001f620000300800 */
[----:B------:R-:W-:-:S02]  /*2bc30*/  SHF.R.S32.HI R22, RZ, 0x1f, R6 ;  /* 0x0000001fff167819 */ /* 0x000fc40000011406 */
[----:B------:R-:W-:-:S03]  /*2bc40*/  IADD3 R7, P6, PT, R6, R7, RZ ;  /* 0x0000000706077210 */ /* 0x000fc60007fde0ff */
[----:B------:R-:W-:Y:S01]  /*2bc50*/  IMAD.X R35, R22, 0x1, R35, P1 ;  /* 0x0000000116237824 */ /* 0x000fe200008e0623 */
[----:B------:R-:W-:Y:S01]  /*2bc60*/  IADD3 R34, P1, PT, R6, R34, RZ ;  /* 0x0000002206227210 */ /* 0x000fe20007f3e0ff */
[----:B------:R0:W-:Y:S01]  /*2bc70*/  STL [R1+0xb40], R7 ;  /* 0x000b400701007387 */ /* 0x0001e20000100800 */
[----:B------:R-:W-:-:S03]  /*2bc80*/  IMAD.X R33, R22, 0x1, R33, P2 ;  /* 0x0000000116217824 */ /* 0x000fc600010e0621 */
[----:B0-----:R-:W5:Y:S04]  /*2bc90*/  LDL.LU R7, [R1+0xae8] ;  /* 0x000ae80001077983 */ /* 0x001f680000300800 */
[----:B------:R-:W-:Y:S04]  /*2bca0*/  STL [R1+0x404], R35 ;  /* 0x0004042301007387 */ /* 0x000fe80000100800 */
[----:B------:R-:W-:Y:S04]  /*2bcb0*/  STL [R1+0xb38], R34 ;  /* 0x000b382201007387 */ /* 0x000fe80000100800 */
[----:B------:R-:W-:Y:S01]  /*2bcc0*/  STL [R1+0x414], R33 ;  /* 0x0004142101007387 */ /* 0x000fe20000100800 */
[----:B--2---:R-:W-:Y:S01]  /*2bcd0*/  IADD3 R32, P2, PT, R6, R32, RZ ;  /* 0x0000002006207210 */ /* 0x004fe20007f5e0ff */
[----:B------:R-:W-:-:S04]  /*2bce0*/  IMAD.X R31, R22, 0x1, R31, P3 ;  /* 0x00000001161f7824 */ /* 0x000fc800018e061f */
        /* <DEDUP_REMOVED lines=11> */
[----:B---3--:R-:W-:-:S03]  /*2bda0*/  IMAD.X R25, R22, 0x1, R25, P1 ;  /* 0x0000000116197824 */ /* 0x008fc600008e0619 */
[----:B------:R-:W-:Y:S01]  /*2bdb0*/  STL [R1+0xb20], R26 ;  /* 0x000b201a01007387 */ /* 0x000fe20000100800 */
[----:B------:R-:W-:Y:S01]  /*2bdc0*/  IMAD.X R14, R22, 0x1, R14, P2 ;  /* 0x00000001160e7824 */ /* 0x000fe200010e060e */
[C---:B------:R-:W-:Y:S02]  /*2bdd0*/  IADD3 R24, P1, PT, R6.reuse, R24, RZ ;  /* 0x0000001806187210 */ /* 0x040fe40007f3e0ff */
[----:B------:R-:W-:Y:S02]  /*2bde0*/  IADD3 R23, P2, PT, R6, R23, RZ ;  /* 0x0000001706177210 */ /* 0x000fe40007f5e0ff */
[----:B------:R0:W-:Y:S01]  /*2bdf0*/  STL [R1+0xb2c], R14 ;  /* 0x000b2c0e01007387 */ /* 0x0001e20000100800 */
[----:B------:R-:W-:-:S03]  /*2be00*/  IMAD.X R21, R22, 0x1, R21, P3 ;  /* 0x0000000116157824 */ /* 0x000fc600018e0615 */
[----:B------:R-:W-:Y:S01]  /*2be10*/  STL [R1+0xb34], R25 ;  /* 0x000b341901007387 */ /* 0x000fe20000100800 */
[----:B------:R-:W-:-:S03]  /*2be20*/  IADD3 R20, P3, PT, R6, R20, RZ ;  /* 0x0000001406147210 */ /* 0x000fc60007f7e0ff */
[----:B0-----:R-:W2:Y:S04]  /*2be30*/  LDL.LU R14, [R1+0xafc] ;  /* 0x000afc00010e7983 */ /* 0x001ea80000300800 */
[----:B------:R-:W-:Y:S01]  /*2be40*/  STL [R1+0xb18], R24 ;  /* 0x000b181801007387 */ /* 0x000fe20000100800 */
[----:B------:R-:W-:-:S03]  /*2be50*/  IMAD.X R19, R22, 0x1, R19, P5 ;  /* 0x0000000116137824 */ /* 0x000fc600028e0613 */
[----:B------:R-:W-:Y:S01]  /*2be60*/  STL [R1+0xb10], R23 ;  /* 0x000b101701007387 */ /* 0x000fe20000100800 */
[----:B------:R-:W-:-:S03]  /*2be70*/  IMAD.X R13, R22, 0x1, R13, P6 ;  /* 0x00000001160d7824 */ /* 0x000fc600030e060d */
[----:B------:R-:W-:Y:S01]  /*2be80*/  STL [R1+0xb24], R21 ;  /* 0x000b241501007387 */ /* 0x000fe20000100800 */
[----:B------:R-:W-:-:S03]  /*2be90*/  IADD3 R18, P5, PT, R6, R18, RZ ;  /* 0x0000001206127210 */ /* 0x000fc60007fbe0ff */
[----:B------:R-:W-:Y:S04]  /*2bea0*/  STL [R1+0xb08], R20 ;  /* 0x000b081401007387 */ /* 0x000fe80000100800 */
[----:B------:R0:W-:Y:S01]  /*2beb0*/  STL [R1+0xb1c], R13 ;  /* 0x000b1c0d01007387 */ /* 0x0001e20000100800 */
[----:B----4-:R-:W-:-:S03]  /*2bec0*/  IMAD.X R9, R22, 0x1, R9, P1 ;  /* 0x0000000116097824 */ /* 0x010fc600008e0609 */
[----:B------:R-:W-:Y:S04]  /*2bed0*/  STL [R1+0x40c], R19 ;  /* 0x00040c1301007387 */ /* 0x000fe80000100800 */
[----:B0-----:R-:W3:Y:S01]  /*2bee0*/  LDL.LU R13, [R1+0xae0] ;  /* 0x000ae000010d7983 */ /* 0x001ee20000300800 */
[----:B------:R-:W-:-:S03]  /*2bef0*/  IADD3 R17, P6, PT, R6, R17, RZ ;  /* 0x0000001106117210 */ /* 0x000fc60007fde0ff */
[----:B------:R-:W-:Y:S04]  /*2bf00*/  STL [R1+0xb00], R18 ;  /* 0x000b001201007387 */ /* 0x000fe80000100800 */
[----:B------:R0:W-:Y:S01]  /*2bf10*/  STL [R1+0xb14], R9 ;  /* 0x000b140901007387 */ /* 0x0001e20000100800 */
[----:B-----5:R-:W-:Y:S01]  /*2bf20*/  IMAD.X R12, R22, 0x1, R12, P2 ;  /* 0x00000001160c7824 */ /* 0x020fe200010e060c */
[----:B------:R-:W-:Y:S02]  /*2bf30*/  IADD3 R16, P1, PT, R6, R16, RZ ;  /* 0x0000001006107210 */ /* 0x000fe40007f3e0ff */
[----:B0-----:R-:W4:Y:S04]  /*2bf40*/  LDL.LU R9, [R1+0xaf4] ;  /* 0x000af40001097983 */ /* 0x001f280000300800 */
[----:B------:R-:W-:Y:S01]  /*2bf50*/  STL [R1+0xaf8], R17 ;  /* 0x000af81101007387 */ /* 0x000fe20000100800 */
[----:B------:R-:W-:-:S03]  /*2bf60*/  IMAD.X R11, R22, 0x1, R11, P3 ;  /* 0x00000001160b7824 */ /* 0x000fc600018e060b */
[----:B------:R0:W-:Y:S04]  /*2bf70*/  STL [R1+0xb0c], R12 ;  /* 0x000b0c0c01007387 */ /* 0x0001e80000100800 */
[----:B0-----:R-:W5:Y:S04]  /*2bf80*/  LDL.LU R12, [R1+0xad8] ;  /* 0x000ad800010c7983 */ /* 0x001f680000300800 */
[----:B------:R-:W-:Y:S04]  /*2bf90*/  STL [R1+0xaf0], R16 ;  /* 0x000af01001007387 */ /* 0x000fe80000100800 */
[----:B------:R0:W-:Y:S04]  /*2bfa0*/  STL [R1+0xb04], R11 ;  /* 0x000b040b01007387 */ /* 0x0001e80000100800 */
[----:B0-----:R-:W5:Y:S01]  /*2bfb0*/  LDL.LU R11, [R1+0xaec] ;  /* 0x000aec00010b7983 */ /* 0x001f620000300800 */
[----:B------:R-:W-:-:S02]  /*2bfc0*/  IADD3 R15, P2, PT, R6, R15, RZ ;  /* 0x0000000f060f7210 */ /* 0x000fc40007f5e0ff */
[----:B------:R-:W-:-:S03]  /*2bfd0*/  IADD3 R7, P3, PT, R6, R7, RZ ;  /* 0x0000000706077210 */ /* 0x000fc60007f7e0ff */
[----:B------:R-:W-:Y:S04]  /*2bfe0*/  STL [R1+0x400], R15 ;  /* 0x0004000f01007387 */ /* 0x000fe80000100800 */
[----:B------:R-:W5:Y:S04]  /*2bff0*/  LDL.LU R35, [R1+0xad0] ;  /* 0x000ad00001237983 */ /* 0x000f680000300800 */
[----:B------:R-:W5:Y:S04]  /*2c000*/  LDL.LU R34, [R1+0x3fc] ;  /* 0x0003fc0001227983 */ /* 0x000f680000300800 */
[----:B------:R-:W5:Y:S04]  /*2c010*/  LDL.LU R33, [R1+0xac8] ;  /* 0x000ac80001217983 */ /* 0x000f680000300800 */
[----:B------:R0:W-:Y:S04]  /*2c020*/  STL [R1+0xae8], R7 ;  /* 0x000ae80701007387 */ /* 0x0001e80000100800 */
[----:B------:R-:W5:Y:S04]  /*2c030*/  LDL.LU R32, [R1+0xae4] ;  /* 0x000ae40001207983 */ /* 0x000f680000300800 */
        /* <DEDUP_REMOVED lines=8> */
[----:B0-----:R-:W5:Y:S04]  /*2c0c0*/  LDL.LU R7, [R1+0xaa0] ;  /* 0x000aa00001077983 */ /* 0x001f680000300800 */
[----:B------:R-:W5:Y:S04]  /*2c0d0*/  LDL.LU R23, [R1+0xabc] ;  /* 0x000abc0001177983 */ /* 0x000f680000300800 */
[----:B------:R-:W5:Y:S04]  /*2c0e0*/  LDL.LU R21, [R1+0xa98] ;  /* 0x000a980001157983 */ /* 0x000f680000300800 */
[----:B------:R-:W5:Y:S01]  /*2c0f0*/  LDL.LU R20, [R1+0xab4] ;  /* 0x000ab40001147983 */ /* 0x000f620000300800 */
[----:B--2---:R-:W-:-:S05]  /*2c100*/  IMAD.X R14, R22, 0x1, R14, P5 ;  /* 0x00000001160e7824 */ /* 0x004fca00028e060e */
[----:B------:R0:W-:Y:S04]  /*2c110*/  STL [R1+0xafc], R14 ;  /* 0x000afc0e01007387 */ /* 0x0001e80000100800 */
[----:B------:R-:W2:Y:S04]  /*2c120*/  LDL.LU R19, [R1+0xa90] ;  /* 0x000a900001137983 */ /* 0x000ea80000300800 */
[----:B------:R-:W2:Y:S04]  /*2c130*/  LDL.LU R18, [R1+0xaac] ;  /* 0x000aac0001127983 */ /* 0x000ea80000300800 */
[----:B0-----:R-:W2:Y:S04]  /*2c140*/  LDL.LU R14, [R1+0xa88] ;  /* 0x000a8800010e7983 */ /* 0x001ea80000300800 */
[----:B------:R-:W2:Y:S01]  /*2c150*/  LDL.LU R17, [R1+0xaa4] ;  /* 0x000aa40001117983 */ /* 0x000ea20000300800 */
[----:B---3--:R-:W-:-:S05]  /*2c160*/  IADD3 R13, P5, PT, R6, R13, RZ ;  /* 0x0000000d060d7210 */ /* 0x008fca0007fbe0ff */
[----:B------:R0:W-:Y:S04]  /*2c170*/  STL [R1+0xae0], R13 ;  /* 0x000ae00d01007387 */ /* 0x0001e80000100800 */
[----:B0-----:R-:W3:Y:S01]  /*2c180*/  LDL.LU R13, [R1+0xa80] ;  /* 0x000a8000010d7983 */ /* 0x001ee20000300800 */
[----:B----4-:R-:W-:-:S03]  /*2c190*/  IMAD.X R9, R22, 0x1, R9, P6 ;  /* 0x0000000116097824 */ /* 0x010fc600030e0609 */
[----:B------:R-:W4:Y:S04]  /*2c1a0*/  LDL.LU R16, [R1+0xa9c] ;  /* 0x000a9c0001107983 */ /* 0x000f280000300800 */
[----:B------:R0:W-:Y:S04]  /*2c1b0*/  STL [R1+0xaf4], R9 ;  /* 0x000af40901007387 */ /* 0x0001e80000100800 */
[----:B0-----:R-:W4:Y:S01]  /*2c1c0*/  LDL.LU R9, [R1+0xa78] ;  /* 0x000a780001097983 */ /* 0x001f220000300800 */
[----:B-----5:R-:W-:-:S03]  /*2c1d0*/  IADD3 R12, P6, PT, R6, R12, RZ ;  /* 0x0000000c060c7210 */ /* 0x020fc60007fde0ff */
[----:B------:R-:W5:Y:S04]  /*2c1e0*/  LDL.LU R15, [R1+0xa94] ;  /* 0x000a9400010f7983 */ /* 0x000f680000300800 */
[----:B------:R0:W-:Y:S04]  /*2c1f0*/  STL [R1+0xad8], R12 ;  /* 0x000ad80c01007387 */ /* 0x0001e80000100800 */
[----:B0-----:R-:W5:Y:S01]  /*2c200*/  LDL.LU R12, [R1+0xa70] ;  /* 0x000a7000010c7983 */ /* 0x001f620000300800 */
[----:B------:R-:W-:-:S05]  /*2c210*/  IMAD.X R11, R22, 0x1, R11, P1 ;  /* 0x00000001160b7824 */ /* 0x000fca00008e060b */
[----:B------:R0:W-:Y:S04]  /*2c220*/  STL [R1+0xaec], R11 ;  /* 0x000aec0b01007387 */ /* 0x0001e80000100800 */
[----:B0-----:R-:W5:Y:S01]  /*2c230*/  LDL.LU R11, [R1+0xa8c] ;  /* 0x000a8c00010b7983 */ /* 0x001f620000300800 */
[----:B------:R-:W-:Y:S01]  /*2c240*/  IADD3 R35, P1, PT, R6, R35, RZ ;  /* 0x0000002306237210 */ /* 0x000fe20007f3e0ff */
[----:B------:R-:W-:Y:S01]  /*2c250*/  IMAD.X R34, R22, 0x1, R34, P2 ;  /* 0x0000000116227824 */ /* 0x000fe200010e0622 */
        /* <DEDUP_REMOVED lines=16> */
[----:B------:R-:W-:Y:S01]  /*2c360*/  IADD3 R25, P1, PT, R6, R25, RZ ;  /* 0x0000001906197210 */ /* 0x000fe20007f3e0ff */
[----:B------:R-:W-:Y:S02]  /*2c370*/  IMAD.X R24, R22, 0x1, R24, P2 ;  /* 0x0000000116187824 */ /* 0x000fe400010e0618 */
[----:B------:R-:W-:Y:S01]  /*2c380*/  STL [R1+0xab0], R27 ;  /* 0x000ab01b01007387 */ /* 0x000fe20000100800 */
[----:B------:R-:W-:-:S03]  /*2c390*/  IADD3 R7, P2, PT, R6, R7, RZ ;  /* 0x0000000706077210 */ /* 0x000fc60007f5e0ff */
[----:B------:R-:W-:Y:S01]  /*2c3a0*/  STL [R1+0xacc], R26 ;  /* 0x000acc1a01007387 */ /* 0x000fe20000100800 */
[----:B------:R-:W-:-:S03]  /*2c3b0*/  IMAD.X R23, R22, 0x1, R23, P3 ;  /* 0x0000000116177824 */ /* 0x000fc600018e0617 */
[----:B------:R0:W-:Y:S01]  /*2c3c0*/  STL [R1+0xaa0], R7 ;  /* 0x000aa00701007387 */ /* 0x0001e20000100800 */
[----:B------:R-:W-:-:S03]  /*2c3d0*/  IADD3 R21, P3, PT, R6, R21, RZ ;  /* 0x0000001506157210 */ /* 0x000fc60007f7e0ff */
[----:B------:R-:W-:Y:S01]  /*2c3e0*/  STL [R1+0xaa8], R25 ;  /* 0x000aa81901007387 */ /* 0x000fe20000100800 */
[----:B------:R-:W-:-:S03]  /*2c3f0*/  IMAD.X R20, R22, 0x1, R20, P5 ;  /* 0x0000000116147824 */ /* 0x000fc600028e0614 */
[----:B0-----:R-:W5:Y:S04]  /*2c400*/  LDL.LU R7, [R1+0xa68] ;  /* 0x000a680001077983 */ /* 0x001f680000300800 */
[----:B------:R-:W-:Y:S04]  /*2c410*/  STL [R1+0xac4], R24 ;  /* 0x000ac41801007387 */ /* 0x000fe80000100800 */
[----:B------:R-:W-:Y:S04]  /*2c420*/  STL [R1+0xabc], R23 ;  /* 0x000abc1701007387 */ /* 0x000fe80000100800 */
[----:B------:R-:W-:Y:S04]  /*2c430*/  STL [R1+0xa98], R21 ;  /* 0x000a981501007387 */ /* 0x000fe80000100800 */
[----:B------:R-:W-:Y:S01]  /*2c440*/  STL [R1+0xab4], R20 ;  /* 0x000ab41401007387 */ /* 0x000fe20000100800 */
[----:B--2---:R-:W-:Y:S01]  /*2c450*/  IADD3 R19, P5, PT, R6, R19, RZ ;  /* 0x0000001306137210 */ /* 0x004fe20007fbe0ff */
[----:B------:R-:W-:Y:S01]  /*2c460*/  IMAD.X R18, R22, 0x1, R18, P6 ;  /* 0x0000000116127824 */ /* 0x000fe200030e0612 */
[----:B------:R-:W-:Y:S01]  /*2c470*/  IADD3 R14, P6, PT, R6, R14, RZ ;  /* 0x0000000e060e7210 */ /* 0x000fe20007fde0ff */
[----:B------:R-:W-:-:S04]  /*2c480*/  IMAD.X R17, R22, 0x1, R17, P1 ;  /* 0x0000000116117824 */ /* 0x000fc800008e0611 */
[----:B------:R0:W-:Y:S04]  /*2c490*/  STL [R1+0xa88], R14 ;  /* 0x000a880e01007387 */ /* 0x0001e80000100800 */
[----:B------:R-:W-:Y:S04]  /*2c4a0*/  STL [R1+0xa90], R19 ;  /* 0x000a901301007387 */ /* 0x000fe80000100800 */
[----:B0-----:R-:W2:Y:S04]  /*2c4b0*/  LDL.LU R14, [R1+0xa84] ;  /* 0x000a8400010e7983 */ /* 0x001ea80000300800 */
[----:B------:R-:W-:Y:S01]  /*2c4c0*/  STL [R1+0xaac], R18 ;  /* 0x000aac1201007387 */ /* 0x000fe20000100800 */
[----:B---3--:R-:W-:Y:S01]  /*2c4d0*/  IADD3 R13, P1, PT, R6, R13, RZ ;  /* 0x0000000d060d7210 */ /* 0x008fe20007f3e0ff */
[----:B----4-:R-:W-:-:S04]  /*2c4e0*/  IMAD.X R16, R22, 0x1, R16, P2 ;  /* 0x0000000116107824 */ /* 0x010fc800010e0610 */
[----:B------:R0:W-:Y:S04]  /*2c4f0*/  STL [R1+0xa80], R13 ;  /* 0x000a800d01007387 */ /* 0x0001e80000100800 */
[----:B0-----:R-:W3:Y:S01]  /*2c500*/  LDL.LU R13, [R1+0xa60] ;  /* 0x000a6000010d7983 */ /* 0x001ee20000300800 */
[----:B------:R-:W-:-:S03]  /*2c510*/  IADD3 R9, P2, PT, R6, R9, RZ ;  /* 0x0000000906097210 */ /* 0x000fc60007f5e0ff */
[----:B------:R-:W-:Y:S04]  /*2c520*/  STL [R1+0xaa4], R17 ;  /* 0x000aa41101007387 */ /* 0x000fe80000100800 */
[----:B------:R0:W-:Y:S01]  /*2c530*/  STL [R1+0xa78], R9 ;  /* 0x000a780901007387 */ /* 0x0001e20000100800 */
[----:B-----5:R-:W-:-:S03]  /*2c540*/  IMAD.X R15, R22, 0x1, R15, P3 ;  /* 0x00000001160f7824 */ /* 0x020fc600018e060f */
[----:B0-----:R-:W4:Y:S01]  /*2c550*/  LDL.LU R9, [R1+0xa7c] ;  /* 0x000a7c0001097983 */ /* 0x001f220000300800 */
[----:B------:R-:W-:-:S03]  /*2c560*/  IADD3 R12, P3, PT, R6, R12, RZ ;  /* 0x0000000c060c7210 */ /* 0x000fc60007f7e0ff */
[----:B------:R-:W-:Y:S04]  /*2c570*/  STL [R1+0xa9c], R16 ;  /* 0x000a9c1001007387 */ /* 0x000fe80000100800 */
[----:B------:R0:W-:Y:S04]  /*2c580*/  STL [R1+0xa70], R12 ;  /* 0x000a700c01007387 */ /* 0x0001e80000100800 */
[----:B0-----:R-:W5:Y:S01]  /*2c590*/  LDL.LU R12, [R1+0xa58] ;  /* 0x000a5800010c7983 */ /* 0x001f620000300800 */
[----:B------:R-:W-:-:S03]  /*2c5a0*/  IMAD.X R11, R22, 0x1, R11, P5 ;  /* 0x00000001160b7824 */ /* 0x000fc600028e060b */
        /* <DEDUP_REMOVED lines=15> */
[----:B------:R-:W5:Y:S01]  /*2c6a0*/  LDL.LU R23, [R1+0xa20] ;  /* 0x000a200001177983 */ /* 0x000f620000300800 */
[----:B------:R-:W-:-:S03]  /*2c6b0*/  IADD3 R7, P5, PT, R6, R7, RZ ;  /* 0x0000000706077210 */ /* 0x000fc60007fbe0ff */
[----:B------:R-:W5:Y:S04]  /*2c6c0*/  LDL.LU R21, [R1+0xa3c] ;  /* 0x000a3c0001157983 */ /* 0x000f680000300800 */
[----:B------:R-:W5:Y:S04]  /*2c6d0*/  LDL.LU R20, [R1+0xa18] ;  /* 0x000a180001147983 */ /* 0x000f680000300800 */
[----:B------:R0:W-:Y:S04]  /*2c6e0*/  STL [R1+0xa68], R7 ;  /* 0x000a680701007387 */ /* 0x0001e80000100800 */
[----:B------:R-:W5:Y:S04]  /*2c6f0*/  LDL.LU R19, [R1+0xa34] ;  /* 0x000a340001137983 */ /* 0x000f680000300800 */
[----:B------:R-:W5:Y:S04]  /*2c700*/  LDL.LU R18, [R1+0xa10] ;  /* 0x000a100001127983 */ /* 0x000f680000300800 */
[----:B0-----:R-:W5:Y:S04]  /*2c710*/  LDL.LU R7, [R1+0xa2c] ;  /* 0x000a2c0001077983 */ /* 0x001f680000300800 */
[----:B------:R-:W5:Y:S01]  /*2c720*/  LDL.LU R17, [R1+0xa08] ;  /* 0x000a080001117983 */ /* 0x000f620000300800 */
[----:B--2---:R-:W-:-:S05]  /*2c730*/  IMAD.X R14, R22, 0x1, R14, P6 ;  /* 0x00000001160e7824 */ /* 0x004fca00030e060e */
[----:B------:R0:W-:Y:S04]  /*2c740*/  STL [R1+0xa84], R14 ;  /* 0x000a840e01007387 */ /* 0x0001e80000100800 */
        /* <DEDUP_REMOVED lines=9> */
[----:B-----5:R-:W-:-:S05]  /*2c7e0*/  IADD3 R12, P1, PT, R6, R12, RZ ;  /* 0x0000000c060c7210 */ /* 0x020fca0007f3e0ff */
[----:B------:R0:W-:Y:S01]  /*2c7f0*/  STL [R1+0xa58], R12 ;  /* 0x000a580c01007387 */ /* 0x0001e20000100800 */
[----:B------:R-:W-:Y:S01]  /*2c800*/  IMAD.X R35, R22, 0x1, R35, P2 ;  /* 0x0000000116237824 */ /* 0x000fe200010e0623 */
[----:B------:R-:W-:Y:S02]  /*2c810*/  IADD3 R34, P2, PT, R6, R34, RZ ;  /* 0x0000002206227210 */ /* 0x000fe40007f5e0ff */
[----:B0-----:R-:W5:Y:S01]  /*2c820*/  LDL.LU R12, [R1+0x9f0] ;  /* 0x0009f000010c7983 */ /* 0x001f620000300800 */
        /* <DEDUP_REMOVED lines=18> */
[----:B------:R-:W-:-:S03]  /*2c950*/  IMAD.X R11, R22, 0x1, R11, P3 ;  /* 0x00000001160b7824 */ /* 0x000fc600018e060b */
[----:B------:R-:W-:Y:S04]  /*2c960*/  STL [R1+0xa30], R26 ;  /* 0x000a301a01007387 */ /* 0x000fe80000100800 */
[----:B------:R0:W-:Y:S04]  /*2c970*/  STL [R1+0xa44], R11 ;  /* 0x000a440b01007387 */ /* 0x0001e80000100800 */
[----:B------:R-:W-:Y:S04]  /*2c980*/  STL [R1+0xa4c], R25 ;  /* 0x000a4c1901007387 */ /* 0x000fe80000100800 */
[----:B0-----:R-:W5:Y:S01]  /*2c990*/  LDL.LU R11, [R1+0xa0c] ;  /* 0x000a0c00010b7983 */ /* 0x001f620000300800 */
[----:B------:R-:W-:Y:S01]  /*2c9a0*/  IADD3 R24, P2, PT, R6, R24, RZ ;  /* 0x0000001806187210 */ /* 0x000fe20007f5e0ff */
[----:B------:R-:W-:Y:S01]  /*2c9b0*/  IMAD.X R21, R22, 0x1, R21, P5 ;  /* 0x0000000116157824 */ /* 0x000fe200028e0615 */
[----:B------:R-:W-:-:S02]  /*2c9c0*/  IADD3 R23, P3, PT, R6, R23, RZ ;  /* 0x0000001706177210 */ /* 0x000fc40007f7e0ff */
[----:B------:R-:W-:Y:S01]  /*2c9d0*/  IADD3 R20, P5, PT, R6, R20, RZ ;  /* 0x0000001406147210 */ /* 0x000fe20007fbe0ff */
[----:B------:R-:W-:Y:S01]  /*2c9e0*/  STL [R1+0xa28], R24 ;  /* 0x000a281801007387 */ /* 0x000fe20000100800 */
[----:B------:R-:W-:-:S03]  /*2c9f0*/  IMAD.X R19, R22, 0x1, R19, P6 ;  /* 0x0000000116137824 */ /* 0x000fc600030e0613 */
[----:B------:R-:W-:Y:S01]  /*2ca00*/  STL [R1+0xa20], R23 ;  /* 0x000a201701007387 */ /* 0x000fe20000100800 */
[----:B------:R-:W-:-:S03]  /*2ca10*/  IMAD.X R7, R22, 0x1, R7, P1 ;  /* 0x0000000116077824 */ /* 0x000fc600008e0607 */
[----:B------:R-:W-:Y:S01]  /*2ca20*/  STL [R1+0xa3c], R21 ;  /* 0x000a3c1501007387 */ /* 0x000fe20000100800 */
[----:B------:R-:W-:-:S03]  /*2ca30*/  IADD3 R18, P6, PT, R6, R18, RZ ;  /* 0x0000001206127210 */ /* 0x000fc60007fde0ff */
[----:B------:R-:W-:Y:S04]  /*2ca40*/  STL [R1+0xa18], R20 ;  /* 0x000a181401007387 */ /* 0x000fe80000100800 */
[----:B------:R0:W-:Y:S04]  /*2ca50*/  STL [R1+0xa2c], R7 ;  /* 0x000a2c0701007387 */ /* 0x0001e80000100800 */
[----:B------:R-:W-:Y:S01]  /*2ca60*/  STL [R1+0xa34], R19 ;  /* 0x000a341301007387 */ /* 0x000fe20000100800 */
[----:B------:R-:W-:-:S03]  /*2ca70*/  IADD3 R17, P1, PT, R6, R17, RZ ;  /* 0x0000001106117210 */ /* 0x000fc60007f3e0ff */
[----:B0-----:R-:W5:Y:S04]  /*2ca80*/  LDL.LU R7, [R1+0x9e8] ;  /* 0x0009e80001077983 */ /* 0x001f680000300800 */
[----:B------:R-:W-:Y:S01]  /*2ca90*/  STL [R1+0xa10], R18 ;  /* 0x000a101201007387 */ /* 0x000fe20000100800 */
[----:B--2---:R-:W-:-:S05]  /*2caa0*/  IMAD.X R14, R22, 0x1, R14, P2 ;  /* 0x00000001160e7824 */ /* 0x004fca00010e060e */
[----:B------:R0:W-:Y:S01]  /*2cab0*/  STL [R1+0xa24], R14 ;  /* 0x000a240e01007387 */ /* 0x0001e20000100800 */
[----:B------:R-:W-:-:S03]  /*2cac0*/  IADD3 R16, P2, PT, R6, R16, RZ ;  /* 0x0000001006107210 */ /* 0x000fc60007f5e0ff */
[----:B0-----:R-:W2:Y:S04]  /*2cad0*/  LDL.LU R14, [R1+0xa04] ;  /* 0x000a0400010e7983 */ /* 0x001ea80000300800 */
[----:B------:R-:W-:Y:S01]  /*2cae0*/  STL [R1+0xa08], R17 ;  /* 0x000a081101007387 */ /* 0x000fe20000100800 */
[----:B---3--:R-:W-:-:S05]  /*2caf0*/  IMAD.X R13, R22, 0x1, R13, P3 ;  /* 0x00000001160d7824 */ /* 0x008fca00018e060d */
[----:B------:R0:W-:Y:S01]  /*2cb00*/  STL [R1+0xa1c], R13 ;  /* 0x000a1c0d01007387 */ /* 0x0001e20000100800 */
[----:B----4-:R-:W-:-:S03]  /*2cb10*/  IADD3 R15, P3, PT, R6, R15, RZ ;  /* 0x0000000f060f7210 */ /* 0x010fc60007f7e0ff */
[----:B0-----:R-:W3:Y:S01]  /*2cb20*/  LDL.LU R13, [R1+0x9e0] ;  /* 0x0009e000010d7983 */ /* 0x001ee20000300800 */
[----:B------:R-:W-:-:S03]  /*2cb30*/  IMAD.X R9, R22, 0x1, R9, P5 ;  /* 0x0000000116097824 */ /* 0x000fc600028e0609 */
[----:B------:R-:W-:Y:S04]  /*2cb40*/  STL [R1+0xa00], R16 ;  /* 0x000a001001007387 */ /* 0x000fe80000100800 */
[----:B------:R0:W-:Y:S04]  /*2cb50*/  STL [R1+0xa14], R9 ;  /* 0x000a140901007387 */ /* 0x0001e80000100800 */
[----:B0-----:R-:W4:Y:S01]  /*2cb60*/  LDL.LU R9, [R1+0x9fc] ;  /* 0x0009fc0001097983 */ /* 0x001f220000300800 */
[----:B-----5:R-:W-:-:S03]  /*2cb70*/  IADD3 R12, P5, PT, R6, R12, RZ ;  /* 0x0000000c060c7210 */ /* 0x020fc60007fbe0ff */
        /* <DEDUP_REMOVED lines=14> */
[----:B0-----:R-:W5:Y:S01]  /*2cc60*/  LDL.LU R12, [R1+0x9a8] ;  /* 0x0009a800010c7983 */ /* 0x001f620000300800 */
[----:B------:R-:W-:-:S03]  /*2cc70*/  IMAD.X R11, R22, 0x1, R11, P6 ;  /* 0x00000001160b7824 */ /* 0x000fc600030e060b */
[----:B------:R-:W5:Y:S04]  /*2cc80*/  LDL.LU R23, [R1+0x9c4] ;  /* 0x0009c40001177983 */ /* 0x000f680000300800 */
[----:B------:R-:W5:Y:S04]  /*2cc90*/  LDL.LU R21, [R1+0x9a0] ;  /* 0x0009a00001157983 */ /* 0x000f680000300800 */
[----:B------:R-:W5:Y:S04]  /*2cca0*/  LDL.LU R20, [R1+0x9bc] ;  /* 0x0009bc0001147983 */ /* 0x000f680000300800 */
[----:B------:R0:W-:Y:S04]  /*2ccb0*/  STL [R1+0xa0c], R11 ;  /* 0x000a0c0b01007387 */ /* 0x0001e80000100800 */
[----:B------:R-:W5:Y:S04]  /*2ccc0*/  LDL.LU R19, [R1+0x998] ;  /* 0x0009980001137983 */ /* 0x000f680000300800 */
[----:B------:R-:W5:Y:S04]  /*2ccd0*/  LDL.LU R18, [R1+0x9b4] ;  /* 0x0009b40001127983 */ /* 0x000f680000300800 */
[----:B0-----:R-:W5:Y:S04]  /*2cce0*/  LDL.LU R11, [R1+0x990] ;  /* 0x00099000010b7983 */ /* 0x001f680000300800 */
[----:B------:R-:W5:Y:S01]  /*2ccf0*/  LDL.LU R17, [R1+0x9ac] ;  /* 0x0009ac0001117983 */ /* 0x000f620000300800 */
[----:B------:R-:W-:-:S05]  /*2cd00*/  IADD3 R7, P6, PT, R6, R7, RZ ;  /* 0x0000000706077210 */ /* 0x000fca0007fde0ff */
[----:B------:R0:W-:Y:S04]  /*2cd10*/  STL [R1+0x9e8], R7 ;  /* 0x0009e80701007387 */ /* 0x0001e80000100800 */
        /* <DEDUP_REMOVED lines=9> */
[----:B----4-:R-:W-:-:S05]  /*2cdb0*/  IMAD.X R9, R22, 0x1, R9, P2 ;  /* 0x0000000116097824 */ /* 0x010fca00010e0609 */
[----:B------:R0:W-:Y:S01]  /*2cdc0*/  STL [R1+0x9fc], R9 ;  /* 0x0009fc0901007387 */ /* 0x0001e20000100800 */
[----:B-----5:R-:W-:Y:S01]  /*2cdd0*/  IADD3 R35, P2, PT, R6, R35, RZ ;  /* 0x0000002306237210 */ /* 0x020fe20007f5e0ff */
[----:B------:R-:W-:Y:S02]  /*2cde0*/  IMAD.X R34, R22, 0x1, R34, P3 ;  /* 0x0000000116227824 */ /* 0x000fe400018e0622 */
[----:B0-----:R-:W4:Y:S01]  /*2cdf0*/  LDL.LU R9, [R1+0x994] ;  /* 0x0009940001097983 */ /* 0x001f220000300800 */
        /* <DEDUP_REMOVED lines=27> */
[----:B------:R-:W-:Y:S01]  /*2cfb0*/  STL [R1+0x9cc], R24 ;  /* 0x0009cc1801007387 */ /* 0x000fe20000100800 */
[----:B------:R-:W-:Y:S01]  /*2cfc0*/  IADD3 R19, P6, PT, R6, R19, RZ ;  /* 0x0000001306137210 */ /* 0x000fe20007fde0ff */
[----:B------:R-:W-:Y:S02]  /*2cfd0*/  IMAD.X R18, R22, 0x1, R18, P1 ;  /* 0x0000000116127824 */ /* 0x000fe400008e0612 */
[----:B------:R-:W-:Y:S01]  /*2cfe0*/  STL [R1+0x9c4], R23 ;  /* 0x0009c41701007387 */ /* 0x000fe20000100800 */
[----:B------:R-:W-:-:S03]  /*2cff0*/  IADD3 R11, P1, PT, R6, R11, RZ ;  /* 0x0000000b060b7210 */ /* 0x000fc60007f3e0ff */
[----:B------:R-:W-:Y:S04]  /*2d000*/  STL [R1+0x9a0], R21 ;  /* 0x0009a01501007387 */ /* 0x000fe80000100800 */
[----:B------:R-:W-:Y:S04]  /*2d010*/  STL [R1+0x9bc], R20 ;  /* 0x0009bc1401007387 */ /* 0x000fe80000100800 */
[----:B------:R0:W-:Y:S04]  /*2d020*/  STL [R1+0x990], R11 ;  /* 0x0009900b01007387 */ /* 0x0001e80000100800 */
[----:B------:R-:W-:Y:S04]  /*2d030*/  STL [R1+0x998], R19 ;  /* 0x0009981301007387 */ /* 0x000fe80000100800 */
[----:B0-----:R-:W5:Y:S01]  /*2d040*/  LDL.LU R11, [R1+0x98c] ;  /* 0x00098c00010b7983 */ /* 0x001f620000300800 */
[----:B------:R-:W-:Y:S01]  /*2d050*/  IMAD.X R17, R22, 0x1, R17, P2 ;  /* 0x0000000116117824 */ /* 0x000fe200010e0611 */
[----:B------:R-:W-:-:S02]  /*2d060*/  IADD3 R7, P2, PT, R6, R7, RZ ;  /* 0x0000000706077210 */ /* 0x000fc40007f5e0ff */
[----:B------:R-:W-:Y:S01]  /*2d070*/  STL [R1+0x9b4], R18 ;  /* 0x0009b41201007387 */ /* 0x000fe20000100800 */
[----:B------:R-:W-:-:S03]  /*2d080*/  IMAD.X R16, R22, 0x1, R16, P3 ;  /* 0x0000000116107824 */ /* 0x000fc600018e0610 */
[----:B------:R0:W-:Y:S04]  /*2d090*/  STL [R1+0x988], R7 ;  /* 0x0009880701007387 */ /* 0x0001e80000100800 */
[----:B0-----:R-:W5:Y:S04]  /*2d0a0*/  LDL.LU R7, [R1+0x968] ;  /* 0x0009680001077983 */ /* 0x001f680000300800 */
[----:B------:R-:W-:Y:S01]  /*2d0b0*/  STL [R1+0x9ac], R17 ;  /* 0x0009ac1101007387 */ /* 0x000fe20000100800 */
[----:B--2---:R-:W-:Y:S01]  /*2d0c0*/  IADD3 R14, P3, PT, R6, R14, RZ ;  /* 0x0000000e060e7210 */ /* 0x004fe20007f7e0ff */
[----:B------:R-:W-:-:S04]  /*2d0d0*/  IMAD.X R15, R22, 0x1, R15, P5 ;  /* 0x00000001160f7824 */ /* 0x000fc800028e060f */
[----:B------:R0:W-:Y:S04]  /*2d0e0*/  STL [R1+0x980], R14 ;  /* 0x0009800e01007387 */ /* 0x0001e80000100800 */
[----:B0-----:R-:W2:Y:S04]  /*2d0f0*/  LDL.LU R14, [R1+0x984] ;  /* 0x00098400010e7983 */ /* 0x001ea80000300800 */
[----:B------:R-:W-:Y:S01]  /*2d100*/  STL [R1+0x9a4], R16 ;  /* 0x0009a41001007387 */ /* 0x000fe20000100800 */
[----:B---3--:R-:W-:-:S05]  /*2d110*/  IADD3 R13, P5, PT, R6, R13, RZ ;  /* 0x0000000d060d7210 */ /* 0x008fca0007fbe0ff */
[----:B------:R0:W-:Y:S04]  /*2d120*/  STL [R1+0x978], R13 ;  /* 0x0009780d01007387 */ /* 0x0001e80000100800 */
[----:B0-----:R-:W3:Y:S01]  /*2d130*/  LDL.LU R13, [R1+0x960] ;  /* 0x00096000010d7983 */ /* 0x001ee20000300800 */
[----:B----4-:R-:W-:-:S03]  /*2d140*/  IMAD.X R9, R22, 0x1, R9, P6 ;  /* 0x0000000116097824 */ /* 0x010fc600030e0609 */
[----:B------:R-:W-:Y:S04]  /*2d150*/  STL [R1+0x99c], R15 ;  /* 0x00099c0f01007387 */ /* 0x000fe80000100800 */
[----:B------:R-:W4:Y:S04]  /*2d160*/  LDL.LU R35, [R1+0x97c] ;  /* 0x00097c0001237983 */ /* 0x000f280000300800 */
[----:B------:R-:W4:Y:S04]  /*2d170*/  LDL.LU R34, [R1+0x958] ;  /* 0x0009580001227983 */ /* 0x000f280000300800 */
[----:B------:R-:W4:Y:S04]  /*2d180*/  LDL.LU R33, [R1+0x974] ;  /* 0x0009740001217983 */ /* 0x000f280000300800 */
[----:B------:R0:W-:Y:S04]  /*2d190*/  STL [R1+0x994], R9 ;  /* 0x0009940901007387 */ /* 0x0001e80000100800 */
        /* <DEDUP_REMOVED lines=9> */
[----:B0-----:R-:W4:Y:S01]  /*2d230*/  LDL.LU R9, [R1+0x94c] ;  /* 0x00094c0001097983 */ /* 0x001f220000300800 */
[----:B-----5:R-:W-:-:S03]  /*2d240*/  IADD3 R12, P6, PT, R6, R12, RZ ;  /* 0x0000000c060c7210 */ /* 0x020fc60007fde0ff */
        /* <DEDUP_REMOVED lines=8> */
[----:B------:R-:W-:-:S05]  /*2d2d0*/  IMAD.X R11, R22, 0x1, R11, P1 ;  /* 0x00000001160b7824 */ /* 0x000fca00008e060b */
[----:B------:R0:W-:Y:S04]  /*2d2e0*/  STL [R1+0x98c], R11 ;  /* 0x00098c0b01007387 */ /* 0x0001e80000100800 */
[----:B0-----:R-:W5:Y:S01]  /*2d2f0*/  LDL.LU R11, [R1+0x92c] ;  /* 0x00092c00010b7983 */ /* 0x001f620000300800 */
[----:B------:R-:W-:-:S03]  /*2d300*/  IADD3 R7, P1, PT, R6, R7, RZ ;  /* 0x0000000706077210 */ /* 0x000fc60007f3e0ff */
[----:B------:R-:W5:Y:S04]  /*2d310*/  LDL.LU R16, [R1+0x908] ;  /* 0x0009080001107983 */ /* 0x000f680000300800 */
[----:B------:R0:W-:Y:S04]  /*2d320*/  STL [R1+0x968], R7 ;  /* 0x0009680701007387 */ /* 0x0001e80000100800 */
[----:B0-----:R-:W5:Y:S04]  /*2d330*/  LDL.LU R7, [R1+0x924] ;  /* 0x0009240001077983 */ /* 0x001f680000300800 */
[----:B------:R-:W5:Y:S01]  /*2d340*/  LDL.LU R15, [R1+0x900] ;  /* 0x00090000010f7983 */ /* 0x000f620000300800 */
[----:B--2---:R-:W-:-:S05]  /*2d350*/  IMAD.X R14, R22, 0x1, R14, P2 ;  /* 0x00000001160e7824 */ /* 0x004fca00010e060e */
[----:B------:R0:W-:Y:S04]  /*2d360*/  STL [R1+0x984], R14 ;  /* 0x0009840e01007387 */ /* 0x0001e80000100800 */
[----:B0-----:R-:W2:Y:S01]  /*2d370*/  LDL.LU R14, [R1+0x91c] ;  /* 0x00091c00010e7983 */ /* 0x001ea20000300800 */
[----:B---3--:R-:W-:-:S05]  /*2d380*/  IADD3 R13, P2, PT, R6, R13, RZ ;  /* 0x0000000d060d7210 */ /* 0x008fca0007f5e0ff */
[----:B------:R0:W-:Y:S01]  /*2d390*/  STL [R1+0x960], R13 ;  /* 0x0009600d01007387 */ /* 0x0001e20000100800 */
[----:B----4-:R-:W-:Y:S01]  /*2d3a0*/  IMAD.X R35, R22, 0x1, R35, P3 ;  /* 0x0000000116237824 */ /* 0x010fe200018e0623 */
[----:B------:R-:W-:Y:S02]  /*2d3b0*/  IADD3 R34, P3, PT, R6, R34, RZ ;  /* 0x0000002206227210 */ /* 0x000fe40007f7e0ff */
[----:B0-----:R-:W3:Y:S01]  /*2d3c0*/  LDL.LU R13, [R1+0x8f8] ;  /* 0x0008f800010d7983 */ /* 0x001ee20000300800 */
        /* <DEDUP_REMOVED lines=21> */
[----:B------:R0:W-:Y:S01]  /*2d520*/  STL [R1+0x94c], R9 ;  /* 0x00094c0901007387 */ /* 0x0001e20000100800 */
[----:B-----5:R-:W-:-:S03]  /*2d530*/  IADD3 R23, P5, PT, R6, R23, RZ ;  /* 0x0000001706177210 */ /* 0x020fc60007fbe0ff */
[----:B------:R-:W-:Y:S01]  /*2d540*/  STL [R1+0x954], R25 ;  /* 0x0009541901007387 */ /* 0x000fe20000100800 */
[----:B------:R-:W-:Y:S01]  /*2d550*/  IMAD.X R21, R22, 0x1, R21, P6 ;  /* 0x0000000116157824 */ /* 0x000fe200030e0615 */
[----:B------:R-:W-:Y:S02]  /*2d560*/  IADD3 R20, P6, PT, R6, R20, RZ ;  /* 0x0000001406147210 */ /* 0x000fe40007fde0ff */
[----:B0-----:R-:W4:Y:S04]  /*2d570*/  LDL.LU R9, [R1+0x914] ;  /* 0x0009140001097983 */ /* 0x001f280000300800 */
        /* <DEDUP_REMOVED lines=8> */
[----:B------:R-:W-:Y:S04]  /*2d600*/  STL [R1+0x93c], R19 ;  /* 0x00093c1301007387 */ /* 0x000fe80000100800 */
[----:B0-----:R-:W5:Y:S01]  /*2d610*/  LDL.LU R12, [R1+0x8f0] ;  /* 0x0008f000010c7983 */ /* 0x001f620000300800 */
[----:B------:R-:W-:-:S03]  /*2d620*/  IMAD.X R11, R22, 0x1, R11, P3 ;  /* 0x00000001160b7824 */ /* 0x000fc600018e060b */
[----:B------:R-:W-:Y:S04]  /*2d630*/  STL [R1+0x918], R18 ;  /* 0x0009181201007387 */ /* 0x000fe80000100800 */
[----:B------:R0:W-:Y:S04]  /*2d640*/  STL [R1+0x92c], R11 ;  /* 0x00092c0b01007387 */ /* 0x0001e80000100800 */
[----:B0-----:R-:W5:Y:S01]  /*2d650*/  LDL.LU R11, [R1+0x90c] ;  /* 0x00090c00010b7983 */ /* 0x001f620000300800 */
[----:B------:R-:W-:Y:S01]  /*2d660*/  IADD3 R17, P2, PT, R6, R17, RZ ;  /* 0x0000001106117210 */ /* 0x000fe20007f5e0ff */
[----:B------:R-:W-:Y:S01]  /*2d670*/  IMAD.X R7, R22, 0x1, R7, P5 ;  /* 0x0000000116077824 */ /* 0x000fe200028e0607 */
[----:B------:R-:W-:-:S03]  /*2d680*/  IADD3 R16, P3, PT, R6, R16, RZ ;  /* 0x0000001006107210 */ /* 0x000fc60007f7e0ff */
[----:B------:R-:W-:Y:S01]  /*2d690*/  STL [R1+0x910], R17 ;  /* 0x0009101101007387 */ /* 0x000fe20000100800 */
[----:B------:R-:W-:-:S03]  /*2d6a0*/  IADD3 R15, P5, PT, R6, R15, RZ ;  /* 0x0000000f060f7210 */ /* 0x000fc60007fbe0ff */
[----:B------:R0:W-:Y:S04]  /*2d6b0*/  STL [R1+0x924], R7 ;  /* 0x0009240701007387 */ /* 0x0001e80000100800 */
[----:B0-----:R-:W5:Y:S04]  /*2d6c0*/  LDL.LU R7, [R1+0x8e8] ;  /* 0x0008e80001077983 */ /* 0x001f680000300800 */
[----:B------:R-:W-:Y:S01]  /*2d6d0*/  STL [R1+0x908], R16 ;  /* 0x0009081001007387 */ /* 0x000fe20000100800 */
[----:B--2---:R-:W-:-:S05]  /*2d6e0*/  IMAD.X R14, R22, 0x1, R14, P6 ;  /* 0x00000001160e7824 */ /* 0x004fca00030e060e */
[----:B------:R0:W-:Y:S04]  /*2d6f0*/  STL [R1+0x91c], R14 ;  /* 0x00091c0e01007387 */ /* 0x0001e80000100800 */
[----:B0-----:R-:W2:Y:S04]  /*2d700*/  LDL.LU R14, [R1+0x904] ;  /* 0x00090400010e7983 */ /* 0x001ea80000300800 */
[----:B------:R-:W-:Y:S04]  /*2d710*/  STL [R1+0x900], R15 ;  /* 0x0009000f01007387 */ /* 0x000fe80000100800 */
[----:B------:R-:W2:Y:S04]  /*2d720*/  LDL.LU R35, [R1+0x8e0] ;  /* 0x0008e00001237983 */ /* 0x000ea80000300800 */
[----:B------:R-:W2:Y:S01]  /*2d730*/  LDL.LU R34, [R1+0x8fc] ;  /* 0x0008fc0001227983 */ /* 0x000ea20000300800 */
[----:B---3--:R-:W-:-:S03]  /*2d740*/  IADD3 R13, P6, PT, R6, R13, RZ ;  /* 0x0000000d060d7210 */ /* 0x008fc60007fde0ff */
[----:B------:R-:W3:Y:S04]  /*2d750*/  LDL.LU R33, [R1+0x8d8] ;  /* 0x0008d80001217983 */ /* 0x000ee80000300800 */
[----:B------:R0:W-:Y:S04]  /*2d760*/  STL [R1+0x8f8], R13 ;  /* 0x0008f80d01007387 */ /* 0x0001e80000100800 */
        /* <DEDUP_REMOVED lines=9> */
[----:B0-----:R-:W3:Y:S04]  /*2d800*/  LDL.LU R13, [R1+0x8b0] ;  /* 0x0008b000010d7983 */ /* 0x001ee80000300800 */
[----:B------:R-:W3:Y:S04]  /*2d810*/  LDL.LU R23, [R1+0x8cc] ;  /* 0x0008cc0001177983 */ /* 0x000ee80000300800 */
[----:B------:R-:W3:Y:S04]  /*2d820*/  LDL.LU R21, [R1+0x8a8] ;  /* 0x0008a80001157983 */ /* 0x000ee80000300800 */
[----:B------:R-:W3:Y:S01]  /*2d830*/  LDL.LU R20, [R1+0x8c4] ;  /* 0x0008c40001147983 */ /* 0x000ee20000300800 */
[----:B----4-:R-:W-:-:S05]  /*2d840*/  IMAD.X R9, R22, 0x1, R9, P1 ;  /* 0x0000000116097824 */ /* 0x010fca00008e0609 */
[----:B------:R0:W-:Y:S04]  /*2d850*/  STL [R1+0x914], R9 ;  /* 0x0009140901007387 */ /* 0x0001e80000100800 */
[----:B------:R-:W4:Y:S04]  /*2d860*/  LDL.LU R19, [R1+0x8a0] ;  /* 0x0008a00001137983 */ /* 0x000f280000300800 */
[----:B------:R-:W4:Y:S04]  /*2d870*/  LDL.LU R18, [R1+0x8bc] ;  /* 0x0008bc0001127983 */ /* 0x000f280000300800 */
[----:B0-----:R-:W4:Y:S04]  /*2d880*/  LDL.LU R9, [R1+0x898] ;  /* 0x0008980001097983 */ /* 0x001f280000300800 */
[----:B------:R-:W4:Y:S01]  /*2d890*/  LDL.LU R17, [R1+0x8b4] ;  /* 0x0008b40001117983 */ /* 0x000f220000300800 */
[----:B-----5:R-:W-:-:S05]  /*2d8a0*/  IADD3 R12, P1, PT, R6, R12, RZ ;  /* 0x0000000c060c7210 */ /* 0x020fca0007f3e0ff */
[----:B------:R0:W-:Y:S04]  /*2d8b0*/  STL [R1+0x8f0], R12 ;  /* 0x0008f00c01007387 */ /* 0x0001e80000100800 */
[----:B0-----:R-:W5:Y:S01]  /*2d8c0*/  LDL.LU R12, [R1+0x890] ;  /* 0x00089000010c7983 */ /* 0x001f620000300800 */
[----:B------:R-:W-:-:S03]  /*2d8d0*/  IMAD.X R11, R22, 0x1, R11, P2 ;  /* 0x00000001160b7824 */ /* 0x000fc600010e060b */
[----:B------:R-:W5:Y:S04]  /*2d8e0*/  LDL.LU R16, [R1+0x8ac] ;  /* 0x0008ac0001107983 */ /* 0x000f680000300800 */
[----:B------:R0:W-:Y:S04]  /*2d8f0*/  STL [R1+0x90c], R11 ;  /* 0x00090c0b01007387 */ /* 0x0001e80000100800 */
[----:B0-----:R-:W5:Y:S04]  /*2d900*/  LDL.LU R11, [R1+0x888] ;  /* 0x00088800010b7983 */ /* 0x001f680000300800 */
[----:B------:R-:W5:Y:S01]  /*2d910*/  LDL.LU R15, [R1+0x8a4] ;  /* 0x0008a400010f7983 */ /* 0x000f620000300800 */
[----:B------:R-:W-:-:S05]  /*2d920*/  IADD3 R7, P2, PT, R6, R7, RZ ;  /* 0x0000000706077210 */ /* 0x000fca0007f5e0ff */
[----:B------:R0:W-:Y:S04]  /*2d930*/  STL [R1+0x8e8], R7 ;  /* 0x0008e80701007387 */ /* 0x0001e80000100800 */
[----:B0-----:R-:W5:Y:S01]  /*2d940*/  LDL.LU R7, [R1+0x880] ;  /* 0x0008800001077983 */ /* 0x001f620000300800 */
[----:B--2---:R-:W-:-:S05]  /*2d950*/  IMAD.X R14, R22, 0x1, R14, P3 ;  /* 0x00000001160e7824 */ /* 0x004fca00018e060e */
[----:B------:R0:W-:Y:S01]  /*2d960*/  STL [R1+0x904], R14 ;  /* 0x0009040e01007387 */ /* 0x0001e20000100800 */
[----:B------:R-:W-:Y:S01]  /*2d970*/  IADD3 R35, P3, PT, R6, R35, RZ ;  /* 0x0000002306237210 */ /* 0x000fe20007f7e0ff */
[----:B------:R-:W-:Y:S02]  /*2d980*/  IMAD.X R34, R22, 0x1, R34, P5 ;  /* 0x0000000116227824 */ /* 0x000fe400028e0622 */
[----:B0-----:R-:W2:Y:S01]  /*2d990*/  LDL.LU R14, [R1+0x89c] ;  /* 0x00089c00010e7983 */ /* 0x001ea20000300800 */
[----:B---3--:R-:W-:-:S03]  /*2d9a0*/  IADD3 R33, P5, PT, R6, R33, RZ ;  /* 0x0000002106217210 */ /* 0x008fc60007fbe0ff */
        /* <DEDUP_REMOVED lines=25> */
[----:B0-----:R-:W3:Y:S04]  /*2db40*/  LDL.LU R13, [R1+0x878] ;  /* 0x00087800010d7983 */ /* 0x001ee80000300800 */
[----:B------:R-:W-:Y:S04]  /*2db50*/  STL [R1+0x8d4], R24 ;  /* 0x0008d41801007387 */ /* 0x000fe80000100800 */
[----:B------:R-:W-:Y:S01]  /*2db60*/  STL [R1+0x8cc], R23 ;  /* 0x0008cc1701007387 */ /* 0x000fe20000100800 */
[----:B----4-:R-:W-:Y:S01]  /*2db70*/  IADD3 R19, P1, PT, R6, R19, RZ ;  /* 0x0000001306137210 */ /* 0x010fe20007f3e0ff */
[----:B------:R-:W-:-:S02]  /*2db80*/  IMAD.X R18, R22, 0x1, R18, P2 ;  /* 0x0000000116127824 */ /* 0x000fc400010e0612 */
[----:B------:R-:W-:Y:S01]  /*2db90*/  STL [R1+0x8a8], R21 ;  /* 0x0008a81501007387 */ /* 0x000fe20000100800 */
[----:B------:R-:W-:-:S03]  /*2dba0*/  IADD3 R9, P2, PT, R6, R9, RZ ;  /* 0x0000000906097210 */ /* 0x000fc60007f5e0ff */
[----:B------:R-:W-:Y:S04]  /*2dbb0*/  STL [R1+0x8c4], R20 ;  /* 0x0008c41401007387 */ /* 0x000fe80000100800 */
[----:B------:R0:W-:Y:S01]  /*2dbc0*/  STL [R1+0x898], R9 ;  /* 0x0008980901007387 */ /* 0x0001e20000100800 */
[----:B------:R-:W-:-:S03]  /*2dbd0*/  IMAD.X R17, R22, 0x1, R17, P3 ;  /* 0x0000000116117824 */ /* 0x000fc600018e0611 */
[----:B------:R-:W-:Y:S04]  /*2dbe0*/  STL [R1+0x8a0], R19 ;  /* 0x0008a01301007387 */ /* 0x000fe80000100800 */
[----:B0-----:R-:W4:Y:S04]  /*2dbf0*/  LDL.LU R9, [R1+0x894] ;  /* 0x0008940001097983 */ /* 0x001f280000300800 */
[----:B------:R-:W-:Y:S01]  /*2dc00*/  STL [R1+0x8bc], R18 ;  /* 0x0008bc1201007387 */ /* 0x000fe20000100800 */
[----:B-----5:R-:W-:Y:S01]  /*2dc10*/  IADD3 R12, P3, PT, R6, R12, RZ ;  /* 0x0000000c060c7210 */ /* 0x020fe20007f7e0ff */
[----:B------:R-:W-:-:S04]  /*2dc20*/  IMAD.X R16, R22, 0x1, R16, P5 ;  /* 0x0000000116107824 */ /* 0x000fc800028e0610 */
[----:B------:R0:W-:Y:S04]  /*2dc30*/  STL [R1+0x890], R12 ;  /* 0x0008900c01007387 */ /* 0x0001e80000100800 */
[----:B0-----:R-:W5:Y:S01]  /*2dc40*/  LDL.LU R12, [R1+0x870] ;  /* 0x00087000010c7983 */ /* 0x001f620000300800 */
[----:B------:R-:W-:-:S03]  /*2dc50*/  IADD3 R11, P5, PT, R6, R11, RZ ;  /* 0x0000000b060b7210 */ /* 0x000fc60007fbe0ff */
[----:B------:R-:W-:Y:S04]  /*2dc60*/  STL [R1+0x8b4], R17 ;  /* 0x0008b41101007387 */ /* 0x000fe80000100800 */
[----:B------:R0:W-:Y:S04]  /*2dc70*/  STL [R1+0x888], R11 ;  /* 0x0008880b01007387 */ /* 0x0001e80000100800 */
[----:B0-----:R-:W5:Y:S01]  /*2dc80*/  LDL.LU R11, [R1+0x88c] ;  /* 0x00088c00010b7983 */ /* 0x001f620000300800 */
[----:B------:R-:W-:Y:S01]  /*2dc90*/  IMAD.X R15, R22, 0x1, R15, P6 ;  /* 0x00000001160f7824 */ /* 0x000fe200030e060f */
[----:B------:R-:W-:-:S02]  /*2dca0*/  IADD3 R7, P6, PT, R6, R7, RZ ;  /* 0x0000000706077210 */ /* 0x000fc40007fde0ff */
[----:B------:R-:W-:Y:S04]  /*2dcb0*/  STL [R1+0x8ac], R16 ;  /* 0x0008ac1001007387 */ /* 0x000fe80000100800 */
[----:B------:R0:W-:Y:S04]  /*2dcc0*/  STL [R1+0x880], R7 ;  /* 0x0008800701007387 */ /* 0x0001e80000100800 */
[----:B0-----:R-:W5:Y:S04]  /*2dcd0*/  LDL.LU R7, [R1+0x868] ;  /* 0x0008680001077983 */ /* 0x001f680000300800 */
[----:B------:R-:W-:Y:S04]  /*2dce0*/  STL [R1+0x8a4], R15 ;  /* 0x0008a40f01007387 */ /* 0x000fe80000100800 */
[----:B------:R-:W5:Y:S04]  /*2dcf0*/  LDL.LU R35, [R1+0x884] ;  /* 0x0008840001237983 */ /* 0x000f680000300800 */
[----:B------:R-:W5:Y:S04]  /*2dd00*/  LDL.LU R34, [R1+0x860] ;  /* 0x0008600001227983 */ /* 0x000f680000300800 */
[----:B------:R-:W5:Y:S01]  /*2dd10*/  LDL.LU R33, [R1+0x87c] ;  /* 0x00087c0001217983 */ /* 0x000f620000300800 */
[----:B--2---:R-:W-:-:S05]  /*2dd20*/  IMAD.X R14, R22, 0x1, R14, P1 ;  /* 0x00000001160e7824 */ /* 0x004fca00008e060e */
[----:B------:R0:W-:Y:S04]  /*2dd30*/  STL [R1+0x89c], R14 ;  /* 0x00089c0e01007387 */ /* 0x0001e80000100800 */
        /* <DEDUP_REMOVED lines=9> */
[----:B0-----:R-:W2:Y:S04]  /*2ddd0*/  LDL.LU R14, [R1+0x854] ;  /* 0x00085400010e7983 */ /* 0x001ea80000300800 */
[----:B------:R-:W2:Y:S04]  /*2dde0*/  LDL.LU R23, [R1+0x830] ;  /* 0x0008300001177983 */ /* 0x000ea80000300800 */
[----:B------:R-:W2:Y:S04]  /*2ddf0*/  LDL.LU R21, [R1+0x84c] ;  /* 0x00084c0001157983 */ /* 0x000ea80000300800 */
[----:B------:R-:W2:Y:S01]  /*2de00*/  LDL.LU R20, [R1+0x828] ;  /* 0x0008280001147983 */ /* 0x000ea20000300800 */
[----:B---3--:R-:W-:-:S05]  /*2de10*/  IADD3 R13, P1, PT, R6, R13, RZ ;  /* 0x0000000d060d7210 */ /* 0x008fca0007f3e0ff */
[----:B------:R0:W-:Y:S04]  /*2de20*/  STL [R1+0x878], R13 ;  /* 0x0008780d01007387 */ /* 0x0001e80000100800 */
[----:B------:R-:W3:Y:S04]  /*2de30*/  LDL.LU R19, [R1+0x844] ;  /* 0x0008440001137983 */ /* 0x000ee80000300800 */
[----:B------:R-:W3:Y:S04]  /*2de40*/  LDL.LU R18, [R1+0x820] ;  /* 0x0008200001127983 */ /* 0x000ee80000300800 */
[----:B0-----:R-:W3:Y:S04]  /*2de50*/  LDL.LU R13, [R1+0x83c] ;  /* 0x00083c00010d7983 */ /* 0x001ee80000300800 */
[----:B------:R-:W3:Y:S01]  /*2de60*/  LDL.LU R17, [R1+0x818] ;  /* 0x0008180001117983 */ /* 0x000ee20000300800 */
[----:B----4-:R-:W-:-:S05]  /*2de70*/  IMAD.X R9, R22, 0x1, R9, P2 ;  /* 0x0000000116097824 */ /* 0x010fca00010e0609 */
[----:B------:R0:W-:Y:S04]  /*2de80*/  STL [R1+0x894], R9 ;  /* 0x0008940901007387 */ /* 0x0001e80000100800 */
        /* <DEDUP_REMOVED lines=8> */
[----:B0-----:R-:W5:Y:S01]  /*2df10*/  LDL.LU R11, [R1+0x824] ;  /* 0x00082400010b7983 */ /* 0x001f620000300800 */
[----:B------:R-:W-:-:S05]  /*2df20*/  IADD3 R7, P3, PT, R6, R7, RZ ;  /* 0x0000000706077210 */ /* 0x000fca0007f7e0ff */
[----:B------:R0:W-:Y:S01]  /*2df30*/  STL [R1+0x868], R7 ;  /* 0x0008680701007387 */ /* 0x0001e20000100800 */
[----:B------:R-:W-:Y:S01]  /*2df40*/  IMAD.X R35, R22, 0x1, R35, P5 ;  /* 0x0000000116237824 */ /* 0x000fe200028e0623 */
[----:B------:R-:W-:Y:S02]  /*2df50*/  IADD3 R34, P5, PT, R6, R34, RZ ;  /* 0x0000002206227210 */ /* 0x000fe40007fbe0ff */
[----:B0-----:R-:W5:Y:S01]  /*2df60*/  LDL.LU R7, [R1+0x800] ;  /* 0x0008000001077983 */ /* 0x001f620000300800 */
[----:B------:R-:W-:-:S03]  /*2df70*/  IMAD.X R33, R22, 0x1, R33, P6 ;  /* 0x0000000116217824 */ /* 0x000fc600030e0621 */
        /* <DEDUP_REMOVED lines=26> */
[----:B------:R-:W-:Y:S04]  /*2e120*/  STL [R1+0x838], R24 ;  /* 0x0008381801007387 */ /* 0x000fe80000100800 */
[----:B------:R-:W-:Y:S01]  /*2e130*/  STL [R1+0x830], R23 ;  /* 0x0008301701007387 */ /* 0x000fe20000100800 */
[----:B---3--:R-:W-:-:S03]  /*2e140*/  IMAD.X R19, R22, 0x1, R19, P2 ;  /* 0x0000000116137824 */ /* 0x008fc600010e0613 */
[----:B------:R-:W-:Y:S01]  /*2e150*/  STL [R1+0x84c], R21 ;  /* 0x00084c1501007387 */ /* 0x000fe20000100800 */
[----:B------:R-:W-:-:S03]  /*2e160*/  IMAD.X R13, R22, 0x1, R13, P3 ;  /* 0x00000001160d7824 */ /* 0x000fc600018e060d */
[----:B------:R-:W-:Y:S01]  /*2e170*/  STL [R1+0x828], R20 ;  /* 0x0008281401007387 */ /* 0x000fe20000100800 */
[----:B------:R-:W-:-:S03]  /*2e180*/  IADD3 R18, P2, PT, R6, R18, RZ ;  /* 0x0000001206127210 */ /* 0x000fc60007f5e0ff */
[----:B------:R0:W-:Y:S04]  /*2e190*/  STL [R1+0x83c], R13 ;  /* 0x00083c0d01007387 */ /* 0x0001e80000100800 */
[----:B------:R-:W-:Y:S04]  /*2e1a0*/  STL [R1+0x844], R19 ;  /* 0x0008441301007387 */ /* 0x000fe80000100800 */
[----:B0-----:R-:W3:Y:S01]  /*2e1b0*/  LDL.LU R13, [R1+0x7f8] ;  /* 0x0007f800010d7983 */ /* 0x001ee20000300800 */
[----:B------:R-:W-:-:S03]  /*2e1c0*/  IADD3 R17, P3, PT, R6, R17, RZ ;  /* 0x0000001106117210 */ /* 0x000fc60007f7e0ff */
[----:B------:R-:W-:Y:S01]  /*2e1d0*/  STL [R1+0x820], R18 ;  /* 0x0008201201007387 */ /* 0x000fe20000100800 */
[----:B----4-:R-:W-:-:S05]  /*2e1e0*/  IMAD.X R9, R22, 0x1, R9, P5 ;  /* 0x0000000116097824 */ /* 0x010fca00028e0609 */
[----:B------:R0:W-:Y:S01]  /*2e1f0*/  STL [R1+0x834], R9 ;  /* 0x0008340901007387 */ /* 0x0001e20000100800 */
[----:B------:R-:W-:-:S03]  /*2e200*/  IADD3 R16, P5, PT, R6, R16, RZ ;  /* 0x0000001006107210 */ /* 0x000fc60007fbe0ff */
[----:B0-----:R-:W4:Y:S04]  /*2e210*/  LDL.LU R9, [R1+0x814] ;  /* 0x0008140001097983 */ /* 0x001f280000300800 */
[----:B------:R-:W-:Y:S01]  /*2e220*/  STL [R1+0x818], R17 ;  /* 0x0008181101007387 */ /* 0x000fe20000100800 */
[----:B-----5:R-:W-:-:S05]  /*2e230*/  IMAD.X R12, R22, 0x1, R12, P6 ;  /* 0x00000001160c7824 */ /* 0x020fca00030e060c */
[----:B------:R0:W-:Y:S04]  /*2e240*/  STL [R1+0x82c], R12 ;  /* 0x00082c0c01007387 */ /* 0x0001e80000100800 */
[----:B0-----:R-:W5:Y:S01]  /*2e250*/  LDL.LU R12, [R1+0x7f0] ;  /* 0x0007f000010c7983 */ /* 0x001f620000300800 */
[----:B------:R-:W-:-:S03]  /*2e260*/  IMAD.X R11, R22, 0x1, R11, P1 ;  /* 0x00000001160b7824 */ /* 0x000fc600008e060b */
[----:B------:R-:W-:Y:S04]  /*2e270*/  STL [R1+0x810], R16 ;  /* 0x0008101001007387 */ /* 0x000fe80000100800 */
[----:B------:R0:W-:Y:S04]  /*2e280*/  STL [R1+0x824], R11 ;  /* 0x0008240b01007387 */ /* 0x0001e80000100800 */
[----:B0-----:R-:W5:Y:S01]  /*2e290*/  LDL.LU R11, [R1+0x80c] ;  /* 0x00080c00010b7983 */ /* 0x001f620000300800 */
[C---:B------:R-:W-:Y:S02]  /*2e2a0*/  IADD3 R15, P6, PT, R6.reuse, R15, RZ ;  /* 0x0000000f060f7210 */ /* 0x040fe40007fde0ff */
        /* <DEDUP_REMOVED lines=81> */
[----:B------:R-:W-:-:S04]  /*2e7c0*/  IMAD.X R16, R22, 0x1, R16, P6 ;  /* 0x0000000116107824 */ /* 0x000fc800030e0610 */
[----:B------:R0:W-:Y:S04]  /*2e7d0*/  STL [R1+0x798], R13 ;  /* 0x0007980d01007387 */ /* 0x0001e80000100800 */
[----:B0-----:R-:W3:Y:S04]  /*2e7e0*/  LDL.LU R13, [R1+0x778] ;  /* 0x00077800010d7983 */ /* 0x001ee80000300800 */
[----:B------:R-:W-:Y:S01]  /*2e7f0*/  STL [R1+0x7bc], R17 ;  /* 0x0007bc1101007387 */ /* 0x000fe20000100800 */
[----:B----4-:R-:W-:-:S05]  /*2e800*/  IADD3 R9, P6, PT, R6, R9, RZ ;  /* 0x0000000906097210 */ /* 0x010fca0007fde0ff */
[----:B------:R0:W-:Y:S01]  /*2e810*/  STL [R1+0x790], R9 ;  /* 0x0007900901007387 */ /* 0x0001e20000100800 */
[----:B------:R-:W-:-:S03]  /*2e820*/  IMAD.X R15, R22, 0x1, R15, P1 ;  /* 0x00000001160f7824 */ /* 0x000fc600008e060f */
[----:B0-----:R-:W4:Y:S04]  /*2e830*/  LDL.LU R9, [R1+0x794] ;  /* 0x0007940001097983 */ /* 0x001f280000300800 */
[----:B------:R-:W-:Y:S01]  /*2e840*/  STL [R1+0x7b4], R16 ;  /* 0x0007b41001007387 */ /* 0x000fe20000100800 */
[----:B-----5:R-:W-:-:S05]  /*2e850*/  IADD3 R12, P1, PT, R6, R12, RZ ;  /* 0x0000000c060c7210 */ /* 0x020fca0007f3e0ff */
        /* <DEDUP_REMOVED lines=89> */
[----:B------:R-:W-:-:S03]  /*2edf0*/  IADD3 R15, P1, PT, R6, R15, RZ ;  /* 0x0000000f060f7210 */ /* 0x000fc60007f3e0ff */
[----:B0-----:R-:W3:Y:S04]  /*2ee00*/  LDL.LU R13, [R1+0x6f0] ;  /* 0x0006f000010d7983 */ /* 0x001ee80000300800 */
[----:B------:R-:W-:Y:S01]  /*2ee10*/  STL [R1+0x718], R16 ;  /* 0x0007181001007387 */ /* 0x000fe20000100800 */
[----:B----4-:R-:W-:-:S05]  /*2ee20*/  IMAD.X R9, R22, 0x1, R9, P2 ;  /* 0x0000000116097824 */ /* 0x010fca00010e0609 */
[----:B------:R0:W-:Y:S04]  /*2ee30*/  STL [R1+0x72c], R9 ;  /* 0x00072c0901007387 */ /* 0x0001e80000100800 */
[----:B0-----:R-:W4:Y:S04]  /*2ee40*/  LDL.LU R9, [R1+0x714] ;  /* 0x0007140001097983 */ /* 0x001f280000300800 */
[----:B------:R-:W-:Y:S04]  /*2ee50*/  STL [R1+0x710], R15 ;  /* 0x0007100f01007387 */ /* 0x000fe80000100800 */
[----:B------:R-:W4:Y:S04]  /*2ee60*/  LDL.LU R35, [R1+0x6e8] ;  /* 0x0006e80001237983 */ /* 0x000f280000300800 */
[----:B------:R-:W4:Y:S01]  /*2ee70*/  LDL.LU R34, [R1+0x70c] ;  /* 0x00070c0001227983 */ /* 0x000f220000300800 */
[----:B-----5:R-:W-:-:S03]  /*2ee80*/  IADD3 R12, P2, PT, R6, R12, RZ ;  /* 0x0000000c060c7210 */ /* 0x020fc60007f5e0ff */
        /* <DEDUP_REMOVED lines=15> */
[----:B------:R-:W-:-:S05]  /*2ef80*/  IMAD.X R11, R22, 0x1, R11, P3 ;  /* 0x00000001160b7824 */ /* 0x000fca00018e060b */
        /* <DEDUP_REMOVED lines=18> */
[----:B------:R-:W-:Y:S01]  /*2f0b0*/  IADD3 R35, P6, PT, R6, R35, RZ ;  /* 0x0000002306237210 */ /* 0x000fe20007fde0ff */
[----:B------:R-:W-:Y:S02]  /*2f0c0*/  IMAD.X R34, R22, 0x1, R34, P1 ;  /* 0x0000000116227824 */ /* 0x000fe400008e0622 */
[----:B0-----:R-:W4:Y:S01]  /*2f0d0*/  LDL.LU R9, [R1+0x6a4] ;  /* 0x0006a40001097983 */ /* 0x001f220000300800 */
[----:B-----5:R-:W-:-:S03]  /*2f0e0*/  IADD3 R33, P1, PT, R6, R33, RZ ;  /* 0x0000002106217210 */ /* 0x020fc60007f3e0ff */
        /* <DEDUP_REMOVED lines=27> */
[----:B------:R-:W-:Y:S01]  /*2f2a0*/  STL [R1+0x6d4], R23 ;  /* 0x0006d41701007387 */ /* 0x000fe20000100800 */
[----:B------:R-:W-:Y:S01]  /*2f2b0*/  IADD3 R19, P3, PT, R6, R19, RZ ;  /* 0x0000001306137210 */ /* 0x000fe20007f7e0ff */
[----:B------:R-:W-:-:S02]  /*2f2c0*/  IMAD.X R18, R22, 0x1, R18, P5 ;  /* 0x0000000116127824 */ /* 0x000fc400028e0612 */
[----:B------:R-:W-:Y:S01]  /*2f2d0*/  STL [R1+0x6b0], R21 ;  /* 0x0006b01501007387 */ /* 0x000fe20000100800 */
[----:B------:R-:W-:-:S03]  /*2f2e0*/  IADD3 R11, P5, PT, R6, R11, RZ ;  /* 0x0000000b060b7210 */ /* 0x000fc60007fbe0ff */
[----:B------:R-:W-:Y:S04]  /*2f2f0*/  STL [R1+0x6cc], R20 ;  /* 0x0006cc1401007387 */ /* 0x000fe80000100800 */
[----:B------:R0:W-:Y:S04]  /*2f300*/  STL [R1+0x6a0], R11 ;  /* 0x0006a00b01007387 */ /* 0x0001e80000100800 */
[----:B------:R-:W-:Y:S04]  /*2f310*/  STL [R1+0x6a8], R19 ;  /* 0x0006a81301007387 */ /* 0x000fe80000100800 */
[----:B0-----:R-:W5:Y:S01]  /*2f320*/  LDL.LU R11, [R1+0x69c] ;  /* 0x00069c00010b7983 */ /* 0x001f620000300800 */
[----:B------:R-:W-:-:S03]  /*2f330*/  IMAD.X R17, R22, 0x1, R17, P6 ;  /* 0x0000000116117824 */ /* 0x000fc600030e0611 */
[----:B------:R-:W-:Y:S01]  /*2f340*/  STL [R1+0x6c4], R18 ;  /* 0x0006c41201007387 */ /* 0x000fe20000100800 */
[----:B------:R-:W-:Y:S01]  /*2f350*/  IADD3 R7, P6, PT, R6, R7, RZ ;  /* 0x0000000706077210 */ /* 0x000fe20007fde0ff */
[----:B------:R-:W-:-:S04]  /*2f360*/  IMAD.X R16, R22, 0x1, R16, P1 ;  /* 0x0000000116107824 */ /* 0x000fc800008e0610 */
        /* <DEDUP_REMOVED lines=10> */
[----:B0-----:R-:W3:Y:S04]  /*2f410*/  LDL.LU R13, [R1+0x670] ;  /* 0x00067000010d7983 */ /* 0x001ee80000300800 */
[----:B------:R-:W-:Y:S04]  /*2f420*/  STL [R1+0x6ac], R15 ;  /* 0x0006ac0f01007387 */ /* 0x000fe80000100800 */
[----:B------:R-:W3:Y:S04]  /*2f430*/  LDL.LU R35, [R1+0x68c] ;  /* 0x00068c0001237983 */ /* 0x000ee80000300800 */
[----:B------:R-:W3:Y:S01]  /*2f440*/  LDL.LU R34, [R1+0x668] ;  /* 0x0006680001227983 */ /* 0x000ee20000300800 */
[----:B----4-:R-:W-:-:S03]  /*2f450*/  IMAD.X R9, R22, 0x1, R9, P3 ;  /* 0x0000000116097824 */ /* 0x010fc600018e0609 */
        /* <DEDUP_REMOVED lines=11> */
[----:B0-----:R-:W4:Y:S04]  /*2f510*/  LDL.LU R9, [R1+0x65c] ;  /* 0x00065c0001097983 */ /* 0x001f280000300800 */
[----:B------:R-:W4:Y:S04]  /*2f520*/  LDL.LU R23, [R1+0x638] ;  /* 0x0006380001177983 */ /* 0x000f280000300800 */
[----:B------:R-:W4:Y:S04]  /*2f530*/  LDL.LU R21, [R1+0x654] ;  /* 0x0006540001157983 */ /* 0x000f280000300800 */
[----:B------:R-:W4:Y:S01]  /*2f540*/  LDL.LU R20, [R1+0x630] ;  /* 0x0006300001147983 */ /* 0x000f220000300800 */
[----:B-----5:R-:W-:-:S05]  /*2f550*/  IADD3 R12, P3, PT, R6, R12, RZ ;  /* 0x0000000c060c7210 */ /* 0x020fca0007f7e0ff */
[----:B------:R0:W-:Y:S04]  /*2f560*/  STL [R1+0x680], R12 ;  /* 0x0006800c01007387 */ /* 0x0001e80000100800 */
[----:B------:R-:W5:Y:S04]  /*2f570*/  LDL.LU R19, [R1+0x64c] ;  /* 0x00064c0001137983 */ /* 0x000f680000300800 */
[----:B------:R-:W5:Y:S04]  /*2f580*/  LDL.LU R18, [R1+0x628] ;  /* 0x0006280001127983 */ /* 0x000f680000300800 */
[----:B0-----:R-:W5:Y:S04]  /*2f590*/  LDL.LU R12, [R1+0x644] ;  /* 0x00064400010c7983 */ /* 0x001f680000300800 */
[----:B------:R-:W5:Y:S01]  /*2f5a0*/  LDL.LU R17, [R1+0x620] ;  /* 0x0006200001117983 */ /* 0x000f620000300800 */
[----:B------:R-:W-:-:S05]  /*2f5b0*/  IMAD.X R11, R22, 0x1, R11, P5 ;  /* 0x00000001160b7824 */ /* 0x000fca00028e060b */
[----:B------:R0:W-:Y:S04]  /*2f5c0*/  STL [R1+0x69c], R11 ;  /* 0x00069c0b01007387 */ /* 0x0001e80000100800 */
        /* <DEDUP_REMOVED lines=11> */
[----:B------:R-:W-:Y:S01]  /*2f680*/  IMAD.X R35, R22, 0x1, R35, P1 ;  /* 0x0000000116237824 */ /* 0x000fe200008e0623 */
[----:B------:R-:W-:Y:S02]  /*2f690*/  IADD3 R34, P1, PT, R6, R34, RZ ;  /* 0x0000002206227210 */ /* 0x000fe40007f3e0ff */
[----:B0-----:R-:W3:Y:S01]  /*2f6a0*/  LDL.LU R13, [R1+0x608] ;  /* 0x00060800010d7983 */ /* 0x001ee20000300800 */
[----:B----4-:R-:W-:-:S03]  /*2f6b0*/  IMAD.X R33, R22, 0x1, R33, P2 ;  /* 0x0000000116217824 */ /* 0x010fc600010e0621 */
        /* <DEDUP_REMOVED lines=21> */
[----:B------:R-:W-:-:S03]  /*2f810*/  IADD3 R23, P2, PT, R6, R23, RZ ;  /* 0x0000001706177210 */ /* 0x000fc60007f5e0ff */
[----:B------:R-:W-:Y:S01]  /*2f820*/  STL [R1+0x664], R25 ;  /* 0x0006641901007387 */ /* 0x000fe20000100800 */
[----:B------:R-:W-:Y:S01]  /*2f830*/  IMAD.X R21, R22, 0x1, R21, P3 ;  /* 0x0000000116157824 */ /* 0x000fe200018e0615 */
[----:B------:R-:W-:Y:S02]  /*2f840*/  IADD3 R20, P3, PT, R6, R20, RZ ;  /* 0x0000001406147210 */ /* 0x000fe40007f7e0ff */
[----:B0-----:R-:W4:Y:S04]  /*2f850*/  LDL.LU R9, [R1+0x624] ;  /* 0x0006240001097983 */ /* 0x001f280000300800 */
[----:B------:R-:W-:Y:S04]  /*2f860*/  STL [R1+0x640], R24 ;  /* 0x0006401801007387 */ /* 0x000fe80000100800 */
[----:B------:R-:W-:Y:S01]  /*2f870*/  STL [R1+0x638], R23 ;  /* 0x0006381701007387 */ /* 0x000fe20000100800 */
[----:B-----5:R-:W-:-:S03]  /*2f880*/  IMAD.X R19, R22, 0x1, R19, P5 ;  /* 0x0000000116137824 */ /* 0x020fc600028e0613 */
[----:B------:R-:W-:Y:S01]  /*2f890*/  STL [R1+0x654], R21 ;  /* 0x0006541501007387 */ /* 0x000fe20000100800 */
[----:B------:R-:W-:-:S03]  /*2f8a0*/  IMAD.X R12, R22, 0x1, R12, P6 ;  /* 0x00000001160c7824 */ /* 0x000fc600030e060c */
[----:B------:R-:W-:Y:S01]  /*2f8b0*/  STL [R1+0x630], R20 ;  /* 0x0006301401007387 */ /* 0x000fe20000100800 */
[----:B------:R-:W-:-:S03]  /*2f8c0*/  IADD3 R18, P5, PT, R6, R18, RZ ;  /* 0x0000001206127210 */ /* 0x000fc60007fbe0ff */
[----:B------:R0:W-:Y:S04]  /*2f8d0*/  STL [R1+0x644], R12 ;  /* 0x0006440c01007387 */ /* 0x0001e80000100800 */
[----:B------:R-:W-:Y:S04]  /*2f8e0*/  STL [R1+0x64c], R19 ;  /* 0x00064c1301007387 */ /* 0x000fe80000100800 */
[----:B0-----:R-:W5:Y:S04]  /*2f8f0*/  LDL.LU R12, [R1+0x600] ;  /* 0x00060000010c7983 */ /* 0x001f680000300800 */
[----:B------:R-:W-:Y:S01]  /*2f900*/  STL [R1+0x628], R18 ;  /* 0x0006281201007387 */ /* 0x000fe20000100800 */
[----:B------:R-:W-:-:S05]  /*2f910*/  IMAD.X R11, R22, 0x1, R11, P1 ;  /* 0x00000001160b7824 */ /* 0x000fca00008e060b */
[----:B------:R0:W-:Y:S04]  /*2f920*/  STL [R1+0x63c], R11 ;  /* 0x00063c0b01007387 */ /* 0x0001e80000100800 */
[----:B0-----:R-:W5:Y:S01]  /*2f930*/  LDL.LU R11, [R1+0x61c] ;  /* 0x00061c00010b7983 */ /* 0x001f620000300800 */
[C---:B------:R-:W-:Y:S02]  /*2f940*/  IADD3 R17, P6, PT, R6.reuse, R17, RZ ;  /* 0x0000001106117210 */ /* 0x040fe40007fde0ff */
[----:B------:R-:W-:-:S03]  /*2f950*/  IADD3 R16, P1, PT, R6, R16, RZ ;  /* 0x0000001006107210 */ /* 0x000fc60007f3e0ff */
[----:B------:R-:W-:Y:S01]  /*2f960*/  STL [R1+0x620], R17 ;  /* 0x0006201101007387 */ /* 0x000fe20000100800 */
[----:B------:R-:W-:Y:S01]  /*2f970*/  IMAD.X R7, R22, 0x1, R7, P2 ;  /* 0x0000000116077824 */ /* 0x000fe200010e0607 */
[----:B------:R-:W-:-:S04]  /*2f980*/  IADD3 R15, P2, PT, R6, R15, RZ ;  /* 0x0000000f060f7210 */ /* 0x000fc80007f5e0ff */
        /* <DEDUP_REMOVED lines=89> */
[----:B0-----:R-:W5:Y:S04]  /*2ff20*/  LDL.LU R12, [R1+0x580] ;  /* 0x00058000010c7983 */ /* 0x001f680000300800 */
[----:B------:R-:W-:Y:S01]  /*2ff30*/  STL [R1+0x5c4], R17 ;  /* 0x0005c41101007387 */ /* 0x000fe20000100800 */
[----:B------:R-:W-:-:S05]  /*2ff40*/  IADD3 R11, P2, PT, R6, R11, RZ ;  /* 0x0000000b060b7210 */ /* 0x000fca0007f5e0ff */
[----:B------:R0:W-:Y:S04]  /*2ff50*/  STL [R1+0x598], R11 ;  /* 0x0005980b01007387 */ /* 0x0001e80000100800 */
[----:B0-----:R-:W5:Y:S01]  /*2ff60*/  LDL.LU R11, [R1+0x59c] ;  /* 0x00059c00010b7983 */ /* 0x001f620000300800 */
[----:B------:R-:W-:-:S03]  /*2ff70*/  IMAD.X R15, R22, 0x1, R15, P3 ;  /* 0x00000001160f7824 */ /* 0x000fc600018e060f */
[----:B------:R-:W-:Y:S01]  /*2ff80*/  STL [R1+0x5bc], R16 ;  /* 0x0005bc1001007387 */ /* 0x000fe20000100800 */
[----:B------:R-:W-:-:S05]  /*2ff90*/  IADD3 R7, P3, PT, R6, R7, RZ ;  /* 0x0000000706077210 */ /* 0x000fca0007f7e0ff */
        /* <DEDUP_REMOVED lines=63> */
[----:B------:R-:W-:Y:S01]  /*30390*/  IMAD.X R14, R22, 0x1, R14, P3 ;  /* 0x00000001160e7824 */ /* 0x000fe200018e060e */
[----:B------:R-:W-:-:S04]  /*303a0*/  IADD3 R23, P3, PT, R6, R23, RZ ;  /* 0x0000001706177210 */ /* 0x000fc80007f7e0ff */
        /* <DEDUP_REMOVED lines=24> */
[----:B0-----:R-:W5:Y:S04]  /*30530*/  LDL.LU R12, [R1+0x500] ;  /* 0x00050000010c7983 */ /* 0x001f680000300800 */
[----:B------:R-:W-:Y:S01]  /*30540*/  STL [R1+0x520], R16 ;  /* 0x0005201001007387 */ /* 0x000fe20000100800 */
[----:B------:R-:W-:-:S05]  /*30550*/  IMAD.X R11, R22, 0x1, R11, P5 ;  /* 0x00000001160b7824 */ /* 0x000fca00028e060b */
[----:B------:R0:W-:Y:S04]  /*30560*/  STL [R1+0x534], R11 ;  /* 0x0005340b01007387 */ /* 0x0001e80000100800 */
[----:B0-----:R-:W5:Y:S01]  /*30570*/  LDL.LU R11, [R1+0x51c] ;  /* 0x00051c00010b7983 */ /* 0x001f620000300800 */
[----:B------:R-:W-:-:S05]  /*30580*/  IADD3 R15, P3, PT, R6, R15, RZ ;  /* 0x0000000f060f7210 */ /* 0x000fca0007f7e0ff */
[----:B------:R-:W-:Y:S04]  /*30590*/  STL [R1+0x518], R15 ;  /* 0x0005180f01007387 */ /* 0x000fe80000100800 */
[----:B------:R-:W5:Y:S04]  /*305a0*/  LDL.LU R35, [R1+0x4f8] ;  /* 0x0004f80001237983 */ /* 0x000f680000300800 */
[----:B------:R-:W5:Y:S01]  /*305b0*/  LDL.LU R34, [R1+0x514] ;  /* 0x0005140001227983 */ /* 0x000f620000300800 */
[----:B------:R-:W-:-:S03]  /*305c0*/  IADD3 R7, P5, PT, R6, R7, RZ ;  /* 0x0000000706077210 */ /* 0x000fc60007fbe0ff */
        /* <DEDUP_REMOVED lines=88> */
[----:B0-----:R-:W5:Y:S04]  /*30b50*/  LDL.LU R12, [R1+0x480] ;  /* 0x00048000010c7983 */ /* 0x001f680000300800 */
[----:B------:R-:W-:Y:S04]  /*30b60*/  STL [R1+0x4bc], R15 ;  /* 0x0004bc0f01007387 */ /* 0x000fe80000100800 */
[----:B------:R-:W5:Y:S04]  /*30b70*/  LDL.LU R35, [R1+0x49c] ;  /* 0x00049c0001237983 */ /* 0x000f680000300800 */
[----:B------:R-:W5:Y:S01]  /*30b80*/  LDL.LU R34, [R1+0x478] ;  /* 0x0004780001227983 */ /* 0x000f620000300800 */
[----:B------:R-:W-:-:S03]  /*30b90*/  IMAD.X R11, R22, 0x1, R11, P6 ;  /* 0x00000001160b7824 */ /* 0x000fc600030e060b */
        /* <DEDUP_REMOVED lines=15> */
[----:B------:R-:W-:-:S05]  /*30c90*/  IADD3 R7, P6, PT, R6, R7, RZ ;  /* 0x0000000706077210 */ /* 0x000fca0007fde0ff */
        /* <DEDUP_REMOVED lines=48> */
[----:B------:R-:W-:Y:S04]  /*30fa0*/  STL [R1+0x450], R24 ;  /* 0x0004501801007387 */ /* 0x000fe80000100800 */
        /* <DEDUP_REMOVED lines=8> */
[----:B------:R-:W-:Y:S04]  /*31030*/  STL [R1+0x45c], R19 ;  /* 0x00045c1301007387 */ /* 0x000fe80000100800 */
        /* <DEDUP_REMOVED lines=165> */
[----:B------:R-:W-:Y:S01]  /*31a90*/  STL [R1+0x364], R27 ;  /* 0x0003641b01007387 */ /* 0x000fe20000100800 */
[C---:B------:R-:W-:Y:S02]  /*31aa0*/  IMAD.X R25, R22.reuse, 0x1, R25, P5 ;  /* 0x0000000116197824 */ /* 0x040fe400028e0619 */
[----:B------:R-:W-:Y:S01]  /*31ab0*/  IMAD.X R9, R22, 0x1, R9, P6 ;  /* 0x0000000116097824 */ /* 0x000fe200030e0609 */
[----:B------:R-:W-:Y:S01]  /*31ac0*/  STL [R1+0x11d0], R26 ;  /* 0x0011d01a01007387 */ /* 0x000fe20000100800 */
[----:B------:R-:W-:-:S03]  /*31ad0*/  IADD3 R24, P5, PT, R5, R24, RZ ;  /* 0x0000001805187210 */ /* 0x000fc60007fbe0ff */
[----:B------:R0:W-:Y:S01]  /*31ae0*/  STL [R1+0x354], R9 ;  /* 0x0003540901007387 */ /* 0x0001e20000100800 */
[C---:B------:R-:W-:Y:S01]  /*31af0*/  IADD3 R23, P6, PT, R5.reuse, R23, RZ ;  /* 0x0000001705177210 */ /* 0x040fe20007fde0ff */
[----:B------:R-:W-:Y:S02]  /*31b00*/  IMAD.X R21, R22, 0x1, R21, P1 ;  /* 0x0000000116157824 */ /* 0x000fe400008e0615 */
[----:B------:R-:W-:Y:S01]  /*31b10*/  STL [R1+0x35c], R25 ;  /* 0x00035c1901007387 */ /* 0x000fe20000100800 */
[----:B0-----:R-:W-:Y:S02]  /*31b20*/  SHF.R.S32.HI R9, RZ, 0x1f, R5 ;  /* 0x0000001fff097819 */ /* 0x001fe40000011405 */
[----:B------:R-:W-:Y:S01]  /*31b30*/  IADD3 R20, P1, PT, R5, R20, RZ ;  /* 0x0000001405147210 */ /* 0x000fe20007f3e0ff */
        /* <DEDUP_REMOVED lines=9> */
[----:B0-----:R-:W4:Y:S04]  /*31bd0*/  LDL.LU R12, [R1+0x11ac] ;  /* 0x0011ac00010c7983 */ /* 0x001f280000300800 */
[----:B------:R-:W-:Y:S01]  /*31be0*/  STL [R1+0x11b0], R18 ;  /* 0x0011b01201007387 */ /* 0x000fe20000100800 */
[----:B------:R-:W-:-:S05]  /*31bf0*/  IMAD.X R11, R9, 0x1, R11, P5 ;  /* 0x00000001090b7824 */ /* 0x000fca00028e060b */
[----:B------:R0:W-:Y:S04]  /*31c00*/  STL [R1+0x11c4], R11 ;  /* 0x0011c40b01007387 */ /* 0x0001e80000100800 */
[----:B0-----:R-:W5:Y:S01]  /*31c10*/  LDL.LU R11, [R1+0x1188] ;  /* 0x00118800010b7983 */ /* 0x001f620000300800 */
[C---:B------:R-:W-:Y:S02]  /*31c20*/  IADD3 R17, P3, PT, R5.reuse, R17, RZ ;  /* 0x0000001105117210 */ /* 0x040fe40007f7e0ff */
[----:B------:R-:W-:-:S03]  /*31c30*/  IADD3 R16, P5, PT, R5, R16, RZ ;  /* 0x0000001005107210 */ /* 0x000fc60007fbe0ff */
[----:B------:R-:W-:Y:S01]  /*31c40*/  STL [R1+0x11a8], R17 ;  /* 0x0011a81101007387 */ /* 0x000fe20000100800 */
[----:B------:R-:W-:-:S05]  /*31c50*/  IMAD.X R7, R9, 0x1, R7, P6 ;  /* 0x0000000109077824 */ /* 0x000fca00030e0607 */
[----:B------:R0:W-:Y:S01]  /*31c60*/  STL [R1+0x11bc], R7 ;  /* 0x0011bc0701007387 */ /* 0x0001e20000100800 */
[----:B------:R-:W-:-:S03]  /*31c70*/  IADD3 R15, P6, PT, R5, R15, RZ ;  /* 0x0000000f050f7210 */ /* 0x000fc60007fde0ff */
        /* <DEDUP_REMOVED lines=40> */
[----:B--2---:R-:W-:-:S05]  /*31f00*/  IADD3 R14, P3, PT, R5, R14, RZ ;  /* 0x0000000e050e7210 */ /* 0x004fca0007f7e0ff */
[----:B------:R0:W-:Y:S01]  /*31f10*/  STL [R1+0x1180], R14 ;  /* 0x0011800e01007387 */ /* 0x0001e20000100800 */
[----:B------:R-:W-:Y:S01]  /*31f20*/  IMAD.X R36, R9, 0x1, R36, P5 ;  /* 0x0000000109247824 */ /* 0x000fe200028e0624 */
[----:B------:R-:W-:Y:S02]  /*31f30*/  IADD3 R35, P5, PT, R5, R35, RZ ;  /* 0x0000002305237210 */ /* 0x000fe40007fbe0ff */
[----:B0-----:R-:W2:Y:S01]  /*31f40*/  LDL.LU R14, [R1+0x1144] ;  /* 0x00114400010e7983 */ /* 0x001ea20000300800 */
[----:B---3--:R-:W-:-:S03]  /*31f50*/  IMAD.X R34, R9, 0x1, R34, P6 ;  /* 0x0000000109227824 */ /* 0x008fc600030e0622 */
        /* <DEDUP_REMOVED lines=35> */
[----:B------:R0:W-:Y:S04]  /*32190*/  STL [R1+0x1140], R13 ;  /* 0x0011400d01007387 */ /* 0x0001e80000100800 */
[----:B------:R-:W-:Y:S04]  /*321a0*/  STL [R1+0x1148], R19 ;  /* 0x0011481301007387 */ /* 0x000fe80000100800 */
[----:B0-----:R-:W3:Y:S04]  /*321b0*/  LDL.LU R13, [R1+0x1120] ;  /* 0x00112000010d7983 */ /* 0x001ee80000300800 */
[----:B------:R-:W-:Y:S01]  /*321c0*/  STL [R1+0x1164], R18 ;  /* 0x0011641201007387 */ /* 0x000fe20000100800 */
[----:B----4-:R-:W-:Y:S01]  /*321d0*/  IADD3 R12, P5, PT, R5, R12, RZ ;  /* 0x0000000c050c7210 */ /* 0x010fe20007fbe0ff */
[----:B------:R-:W-:-:S04]  /*321e0*/  IMAD.X R16, R9, 0x1, R16, P6 ;  /* 0x0000000109107824 */ /* 0x000fc800030e0610 */
[----:B------:R0:W-:Y:S04]  /*321f0*/  STL [R1+0x1138], R12 ;  /* 0x0011380c01007387 */ /* 0x0001e80000100800 */
[----:B0-----:R-:W4:Y:S04]  /*32200*/  LDL.LU R12, [R1+0x113c] ;  /* 0x00113c00010c7983 */ /* 0x001f280000300800 */
[----:B------:R-:W-:Y:S01]  /*32210*/  STL [R1+0x115c], R17 ;  /* 0x00115c1101007387 */ /* 0x000fe20000100800 */
[----:B-----5:R-:W-:-:S05]  /*32220*/  IADD3 R11, P6, PT, R5, R11, RZ ;  /* 0x0000000b050b7210 */ /* 0x020fca0007fde0ff */
        /* <DEDUP_REMOVED lines=43> */
[----:B------:R0:W-:Y:S01]  /*324e0*/  STL [R1+0x1134], R7 ;  /* 0x0011340701007387 */ /* 0x0001e20000100800 */
[----:B------:R-:W-:Y:S01]  /*324f0*/  IADD3 R36, P5, PT, R5, R36, RZ ;  /* 0x0000002405247210 */ /* 0x000fe20007fbe0ff */
[----:B------:R-:W-:Y:S02]  /*32500*/  IMAD.X R35, R9, 0x1, R35, P6 ;  /* 0x0000000109237824 */ /* 0x000fe400030e0623 */
[----:B0-----:R-:W5:Y:S01]  /*32510*/  LDL.LU R7, [R1+0x10c4] ;  /* 0x0010c40001077983 */ /* 0x001f620000300800 */
[----:B------:R-:W-:-:S03]  /*32520*/  IADD3 R34, P6, PT, R5, R34, RZ ;  /* 0x0000002205227210 */ /* 0x000fc60007fde0ff */
[----:B------:R-:W-:Y:S04]  /*32530*/  STL [R1+0x1110], R36 ;  /* 0x0011102401007387 */ /* 0x000fe80000100800 */
[----:B------:R-:W-:Y:S04]  /*32540*/  STL [R1+0x112c], R35 ;  /* 0x00112c2301007387 */ /* 0x000fe80000100800 */
[----:B------:R-:W-:Y:S01]  /*32550*/  STL [R1+0x11e8], R34 ;  /* 0x0011e82201007387 */ /* 0x000fe20000100800 */
[----:B--2---:R-:W-:Y:S01]  /*32560*/  IMAD.X R33, R9, 0x1, R33, P1 ;  /* 0x0000000109217824 */ /* 0x004fe200008e0621 */
[----:B------:R-:W-:-:S04]  /*32570*/  IADD3 R32, P1, PT, R5, R32, RZ ;  /* 0x0000002005207210 */ /* 0x000fc80007f3e0ff */
        /* <DEDUP_REMOVED lines=28> */
[----:B------:R-:W-:-:S04]  /*32740*/  IADD3 R18, P3, PT, R5, R18, RZ ;  /* 0x0000001205127210 */ /* 0x000fc80007f7e0ff */
[----:B------:R0:W-:Y:S04]  /*32750*/  STL [R1+0x1100], R14 ;  /* 0x0011000e01007387 */ /* 0x0001e80000100800 */
[----:B------:R-:W-:Y:S01]  /*32760*/  STL [R1+0x1208], R19 ;  /* 0x0012081301007387 */ /* 0x000fe20000100800 */
        /* <DEDUP_REMOVED lines=11> */
[----:B------:R-:W-:Y:S01]  /*32820*/  STL [R1+0x10d4], R16 ;  /* 0x0010d41001007387 */ /* 0x000fe20000100800 */
[----:B-----5:R-:W-:-:S05]  /*32830*/  IMAD.X R11, R9, 0x1, R11, P2 ;  /* 0x00000001090b7824 */ /* 0x020fca00010e060b */
        /* <DEDUP_REMOVED lines=39> */
[----:B------:R0:W-:Y:S04]  /*32ab0*/  STL [R1+0x10b4], R11 ;  /* 0x0010b40b01007387 */ /* 0x0001e80000100800 */
[----:B0-----:R-:W5:Y:S01]  /*32ac0*/  LDL.LU R11, [R1+0x107c] ;  /* 0x00107c00010b7983 */ /* 0x001f620000300800 */
[----:B------:R-:W-:Y:S01]  /*32ad0*/  IMAD.X R36, R9, 0x1, R36, P6 ;  /* 0x0000000109247824 */ /* 0x000fe200030e0624 */
[----:B------:R-:W-:Y:S01]  /*32ae0*/  IADD3 R35, P6, PT, R5, R35, RZ ;  /* 0x0000002305237210 */ /* 0x000fe20007fde0ff */
        /* <DEDUP_REMOVED lines=38> */
[----:B0-----:R-:W5:Y:S04]  /*32d50*/  LDL.LU R7, [R1+0x1058] ;  /* 0x0010580001077983 */ /* 0x001f680000300800 */
[----:B------:R-:W-:Y:S01]  /*32d60*/  STL [R1+0x1228], R18 ;  /* 0x0012281201007387 */ /* 0x000fe20000100800 */
[----:B--2---:R-:W-:Y:S01]  /*32d70*/  IADD3 R14, P6, PT, R5, R14, RZ ;  /* 0x0000000e050e7210 */ /* 0x004fe20007fde0ff */
[----:B------:R-:W-:-:S04]  /*32d80*/  IMAD.X R16, R9, 0x1, R16, P1 ;  /* 0x0000000109107824 */ /* 0x000fc800008e0610 */
[----:B------:R0:W-:Y:S04]  /*32d90*/  STL [R1+0x1070], R14 ;  /* 0x0010700e01007387 */ /* 0x0001e80000100800 */
        /* <DEDUP_REMOVED lines=8> */
[----:B------:R0:W-:Y:S04]  /*32e20*/  STL [R1+0x1060], R12 ;  /* 0x0010600c01007387 */ /* 0x0001e80000100800 */
[----:B0-----:R-:W4:Y:S04]  /*32e30*/  LDL.LU R12, [R1+0x106c] ;  /* 0x00106c00010c7983 */ /* 0x001f280000300800 */
[----:B------:R-:W-:Y:S04]  /*32e40*/  STL [R1+0x1084], R15 ;  /* 0x0010840f01007387 */ /* 0x000fe80000100800 */
[----:B------:R-:W4:Y:S04]  /*32e50*/  LDL.LU R36, [R1+0x1048] ;  /* 0x0010480001247983 */ /* 0x000f280000300800 */
[----:B------:R-:W4:Y:S01]  /*32e60*/  LDL.LU R35, [R1+0x1064] ;  /* 0x0010640001237983 */ /* 0x000f220000300800 */
[----:B-----5:R-:W-:-:S03]  /*32e70*/  IMAD.X R11, R9, 0x1, R11, P3 ;  /* 0x00000001090b7824 */ /* 0x020fc600018e060b */
        /* <DEDUP_REMOVED lines=73> */
[----:B------:R-:W-:-:S02]  /*33310*/  IADD3 R18, P5, PT, R5, R18, RZ ;  /* 0x0000001205127210 */ /* 0x000fc40007fbe0ff */
        /* <DEDUP_REMOVED lines=13> */
[----:B------:R0:W-:Y:S04]  /*333f0*/  STL [R1+0x1014], R13 ;  /* 0x0010140d01007387 */ /* 0x0001e80000100800 */
[----:B0-----:R-:W3:Y:S04]  /*33400*/  LDL.LU R13, [R1+0xfe0] ;  /* 0x000fe000010d7983 */ /* 0x001ee80000300800 */
[----:B------:R-:W-:Y:S04]  /*33410*/  STL [R1+0xff8], R15 ;  /* 0x000ff80f01007387 */ /* 0x000fe80000100800 */
[----:B------:R-:W3:Y:S04]  /*33420*/  LDL.LU R36, [R1+0xffc] ;  /* 0x000ffc0001247983 */ /* 0x000ee80000300800 */
[----:B------:R-:W3:Y:S04]  /*33430*/  LDL.LU R35, [R1+0xfd8] ;  /* 0x000fd80001237983 */ /* 0x000ee80000300800 */
[----:B------:R-:W3:Y:S01]  /*33440*/  LDL.LU R34, [R1+0xff4] ;  /* 0x000ff40001227983 */ /* 0x000ee20000300800 */
[----:B----4-:R-:W-:-:S05]  /*33450*/  IADD3 R12, P3, PT, R5, R12, RZ ;  /* 0x0000000c050c7210 */ /* 0x010fca0007f7e0ff */
        /* <DEDUP_REMOVED lines=18> */
[----:B------:R-:W4:Y:S01]  /*33580*/  LDL.LU R17, [R1+0x1258] ;  /* 0x0012580001117983 */ /* 0x000f220000300800 */
[----:B-----5:R-:W-:-:S05]  /*33590*/  IMAD.X R11, R9, 0x1, R11, P5 ;  /* 0x00000001090b7824 */ /* 0x020fca00028e060b */
        /* <DEDUP_REMOVED lines=15> */
[----:B------:R-:W-:-:S03]  /*33690*/  IMAD.X R34, R9, 0x1, R34, P2 ;  /* 0x0000000109227824 */ /* 0x000fc600010e0622 */
[----:B------:R-:W-:Y:S04]  /*336a0*/  STL [R1+0xffc], R36 ;  /* 0x000ffc2401007387 */ /* 0x000fe80000100800 */
[----:B------:R-:W-:Y:S01]  /*336b0*/  STL [R1+0xfd8], R35 ;  /* 0x000fd82301007387 */ /* 0x000fe20000100800 */
[----:B----4-:R-:W-:-:S03]  /*336c0*/  IADD3 R33, P2, PT, R5, R33, RZ ;  /* 0x0000002105217210 */ /* 0x010fc60007f5e0ff */
        /* <DEDUP_REMOVED lines=29> */
[----:B------:R-:W-:Y:S01]  /*338a0*/  IADD3 R12, P6, PT, R5, R12, RZ ;  /* 0x0000000c050c7210 */ /* 0x000fe20007fde0ff */
[----:B------:R-:W-:Y:S01]  /*338b0*/  STL [R1+0xfbc], R20 ;  /* 0x000fbc1401007387 */ /* 0x000fe20000100800 */
[----:B------:R-:W-:-:S03]  /*338c0*/  IMAD.X R17, R9, 0x1, R17, P1 ;  /* 0x0000000109117824 */ /* 0x000fc600008e0611 */
[----:B------:R0:W-:Y:S04]  /*338d0*/  STL [R1+0xfa0], R12 ;  /* 0x000fa00c01007387 */ /* 0x0001e80000100800 */
[----:B------:R-:W-:Y:S04]  /*338e0*/  STL [R1+0xfa8], R19 ;  /* 0x000fa81301007387 */ /* 0x000fe80000100800 */
[----:B0-----:R-:W4:Y:S04]  /*338f0*/  LDL.LU R12, [R1+0xf80] ;  /* 0x000f8000010c7983 */ /* 0x001f280000300800 */
[----:B------:R-:W-:Y:S01]  /*33900*/  STL [R1+0x1244], R18 ;  /* 0x0012441201007387 */ /* 0x000fe20000100800 */
[----:B-----5:R-:W-:-:S05]  /*33910*/  IADD3 R11, P1, PT, R5, R11, RZ ;  /* 0x0000000b050b7210 */ /* 0x020fca0007f3e0ff */
[----:B------:R0:W-:Y:S04]  /*33920*/  STL [R1+0xf98], R11 ;  /* 0x000f980b01007387 */ /* 0x0001e80000100800 */
        /* <DEDUP_REMOVED lines=8> */
[----:B--2---:R-:W-:-:S05]  /*339b0*/  IADD3 R14, P3, PT, R5, R14, RZ ;  /* 0x0000000e050e7210 */ /* 0x004fca0007f7e0ff */
[----:B------:R0:W-:Y:S04]  /*339c0*/  STL [R1+0xf88], R14 ;  /* 0x000f880e01007387 */ /* 0x0001e80000100800 */
[----:B0-----:R-:W2:Y:S04]  /*339d0*/  LDL.LU R14, [R1+0xf94] ;  /* 0x000f9400010e7983 */ /* 0x001ea80000300800 */
[----:B------:R-:W-:Y:S04]  /*339e0*/  STL [R1+0xfac], R15 ;  /* 0x000fac0f01007387 */ /* 0x000fe80000100800 */
[----:B------:R-:W2:Y:S04]  /*339f0*/  LDL.LU R36, [R1+0xf70] ;  /* 0x000f700001247983 */ /* 0x000ea80000300800 */
[----:B------:R-:W2:Y:S01]  /*33a00*/  LDL.LU R35, [R1+0xf8c] ;  /* 0x000f8c0001237983 */ /* 0x000ea20000300800 */
[----:B---3--:R-:W-:-:S03]  /*33a10*/  IMAD.X R13, R9, 0x1, R13, P5 ;  /* 0x00000001090d7824 */ /* 0x008fc600028e060d */
        /* <DEDUP_REMOVED lines=20> */
[----:B----4-:R-:W-:-:S05]  /*33b60*/  IADD3 R12, P5, PT, R5, R12, RZ ;  /* 0x0000000c050c7210 */ /* 0x010fca0007fbe0ff */
[----:B------:R0:W-:Y:S04]  /*33b70*/  STL [R1+0xf80], R12 ;  /* 0x000f800c01007387 */ /* 0x0001e80000100800 */
        /* <DEDUP_REMOVED lines=49> */
[----:B------:R0:W-:Y:S04]  /*33e90*/  STL [R1+0x126c], R13 ;  /* 0x00126c0d01007387 */ /* 0x0001e80000100800 */
[----:B------:R-:W-:Y:S01]  /*33ea0*/  STL [R1+0xf4c], R19 ;  /* 0x000f4c1301007387 */ /* 0x000fe20000100800 */
        /* <DEDUP_REMOVED lines=10> */
[C---:B------:R-:W-:Y:S02]  /*33f50*/  IADD3 R16, P2, PT, R5.reuse, R16, RZ ;  /* 0x0000001005107210 */ /* 0x040fe40007f5e0ff */
[----:B------:R-:W-:-:S03]  /*33f60*/  IADD3 R15, P3, PT, R5, R15, RZ ;  /* 0x0000000f050f7210 */ /* 0x000fc60007f7e0ff */
[----:B------:R-:W-:Y:S01]  /*33f70*/  STL [R1+0xf28], R16 ;  /* 0x000f281001007387 */ /* 0x000fe20000100800 */
[----:B------:R-:W-:-:S05]  /*33f80*/  IMAD.X R7, R9, 0x1, R7, P5 ;  /* 0x0000000109077824 */ /* 0x000fca00028e0607 */
[----:B------:R0:W-:Y:S04]  /*33f90*/  STL [R1+0xf3c], R7 ;  /* 0x000f3c0701007387 */ /* 0x0001e80000100800 */
[----:B0-----:R-:W5:Y:S04]  /*33fa0*/  LDL.LU R7, [R1+0xf08] ;  /* 0x000f080001077983 */ /* 0x001f680000300800 */
[----:B------:R-:W-:Y:S04]  /*33fb0*/  STL [R1+0xf20], R15 ;  /* 0x000f200f01007387 */ /* 0x000fe80000100800 */
[----:B------:R-:W5:Y:S04]  /*33fc0*/  LDL.LU R36, [R1+0xf24] ;  /* 0x000f240001247983 */ /* 0x000f680000300800 */
[----:B------:R-:W5:Y:S04]  /*33fd0*/  LDL.LU R35, [R1+0xf00] ;  /* 0x000f000001237983 */ /* 0x000f680000300800 */
[----:B------:R-:W5:Y:S01]  /*33fe0*/  LDL.LU R34, [R1+0xf1c] ;  /* 0x000f1c0001227983 */ /* 0x000f620000300800 */
        /* <DEDUP_REMOVED lines=20> */
[----:B---3--:R-:W-:-:S05]  /*34130*/  IMAD.X R13, R9, 0x1, R13, P6 ;  /* 0x00000001090d7824 */ /* 0x008fca00030e060d */
[----:B------:R0:W-:Y:S04]  /*34140*/  STL [R1+0xf34], R13 ;  /* 0x000f340d01007387 */ /* 0x0001e80000100800 */
        /* <DEDUP_REMOVED lines=66> */
[----:B0-----:R-:W5:Y:S04]  /*34570*/  LDL.LU R11, [R1+0xebc] ;  /* 0x000ebc00010b7983 */ /* 0x001f680000300800 */
[----:B------:R-:W-:Y:S04]  /*34580*/  STL [R1+0xed4], R15 ;  /* 0x000ed40f01007387 */ /* 0x000fe80000100800 */
[----:B------:R-:W5:Y:S04]  /*34590*/  LDL.LU R36, [R1+0xe98] ;  /* 0x000e980001247983 */ /* 0x000f680000300800 */
[----:B------:R-:W5:Y:S04]  /*345a0*/  LDL.LU R35, [R1+0xeb4] ;  /* 0x000eb40001237983 */ /* 0x000f680000300800 */
[----:B------:R-:W5:Y:S01]  /*345b0*/  LDL.LU R34, [R1+0xe90] ;  /* 0x000e900001227983 */ /* 0x000f620000300800 */
[----:B------:R-:W-:-:S05]  /*345c0*/  IMAD.X R7, R9, 0x1, R7, P6 ;  /* 0x0000000109077824 */ /* 0x000fca00030e0607 */
        /* <DEDUP_REMOVED lines=19> */
[----:B--2---:R-:W-:-:S05]  /*34700*/  IADD3 R14, P6, PT, R5, R14, RZ ;  /* 0x0000000e050e7210 */ /* 0x004fca0007fde0ff */
[----:B------:R0:W-:Y:S04]  /*34710*/  STL [R1+0xea8], R14 ;  /* 0x000ea80e01007387 */ /* 0x0001e80000100800 */
        /* <DEDUP_REMOVED lines=8> */
[----:B0-----:R-:W4:Y:S01]  /*347a0*/  LDL.LU R12, [R1+0xe64] ;  /* 0x000e6400010c7983 */ /* 0x001f220000300800 */
[----:B-----5:R-:W-:-:S05]  /*347b0*/  IMAD.X R11, R9, 0x1, R11, P2 ;  /* 0x00000001090b7824 */ /* 0x020fca00010e060b */
        /* <DEDUP_REMOVED lines=40> */
[----:B------:R0:W-:Y:S04]  /*34a40*/  STL [R1+0xe6c], R7 ;  /* 0x000e6c0701007387 */ /* 0x0001e80000100800 */
        /* <DEDUP_REMOVED lines=50> */
[----:B0-----:R-:W3:Y:S01]  /*34d70*/  LDL.LU R13, [R1+0xdd8] ;  /* 0x000dd800010d7983 */ /* 0x001ee20000300800 */
[----:B----4-:R-:W-:-:S05]  /*34d80*/  IADD3 R12, P2, PT, R5, R12, RZ ;  /* 0x0000000c050c7210 */ /* 0x010fca0007f5e0ff */
[----:B------:R0:W-:Y:S01]  /*34d90*/  STL [R1+0xe30], R12 ;  /* 0x000e300c01007387 */ /* 0x0001e20000100800 */
[----:B------:R-:W-:Y:S01]  /*34da0*/  IMAD.X R36, R9, 0x1, R36, P3 ;  /* 0x0000000109247824 */ /* 0x000fe200018e0624 */
[----:B------:R-:W-:Y:S02]  /*34db0*/  IADD3 R35, P3, PT, R5, R35, RZ ;  /* 0x0000002305237210 */ /* 0x000fe40007f7e0ff */
[----:B0-----:R-:W4:Y:S01]  /*34dc0*/  LDL.LU R12, [R1+0xdf4] ;  /* 0x000df400010c7983 */ /* 0x001f220000300800 */
[----:B-----5:R-:W-:-:S03]  /*34dd0*/  IMAD.X R34, R9, 0x1, R34, P5 ;  /* 0x0000000109227824 */ /* 0x020fc600028e0622 */
        /* <DEDUP_REMOVED lines=54> */
[----:B------:R-:W3:Y:S04]  /*35140*/  LDL.LU R35, [R1+0xddc] ;  /* 0x000ddc0001237983 */ /* 0x000ee80000300800 */
[----:B------:R-:W3:Y:S01]  /*35150*/  LDL.LU R34, [R1+0xdb8] ;  /* 0x000db80001227983 */ /* 0x000ee20000300800 */
[----:B----4-:R-:W-:-:S05]  /*35160*/  IMAD.X R12, R9, 0x1, R12, P1 ;  /* 0x00000001090c7824 */ /* 0x010fca00008e060c */
        /* <DEDUP_REMOVED lines=29> */
[----:B0-----:R-:W2:Y:S01]  /*35340*/  LDL.LU R14, [R1+0x12c4] ;  /* 0x0012c400010e7983 */ /* 0x001ea20000300800 */
[----:B---3--:R-:W-:-:S05]  /*35350*/  IMAD.X R13, R9, 0x1, R13, P3 ;  /* 0x00000001090d7824 */ /* 0x008fca00018e060d */
[----:B------:R0:W-:Y:S01]  /*35360*/  STL [R1+0xde4], R13 ;  /* 0x000de40d01007387 */ /* 0x0001e20000100800 */
[----:B------:R-:W-:Y:S01]  /*35370*/  IADD3 R36, P3, PT, R5, R36, RZ ;  /* 0x0000002405247210 */ /* 0x000fe20007f7e0ff */
[----:B------:R-:W-:Y:S02]  /*35380*/  IMAD.X R35, R9, 0x1, R35, P5 ;  /* 0x0000000109237824 */ /* 0x000fe400028e0623 */
[----:B0-----:R-:W3:Y:S01]  /*35390*/  LDL.LU R13, [R1+0xd78] ;  /* 0x000d7800010d7983 */ /* 0x001ee20000300800 */
[----:B------:R-:W-:-:S03]  /*353a0*/  IADD3 R34, P5, PT, R5, R34, RZ ;  /* 0x0000002205227210 */ /* 0x000fc60007fbe0ff */
[----:B------:R-:W-:Y:S04]  /*353b0*/  STL [R1+0xdc0], R36 ;  /* 0x000dc02401007387 */ /* 0x000fe80000100800 */
[----:B------:R-:W-:Y:S01]  /*353c0*/  STL [R1+0xddc], R35 ;  /* 0x000ddc2301007387 */ /* 0x000fe20000100800 */
        /* <DEDUP_REMOVED lines=33> */
[----:B------:R-:W-:Y:S04]  /*355e0*/  STL [R1+0xd9c], R19 ;  /* 0x000d9c1301007387 */ /* 0x000fe80000100800 */
        /* <DEDUP_REMOVED lines=185> */
[----:B------:R0:W-:Y:S04]  /*36180*/  STL [R1+0xcdc], R14 ;  /* 0x000cdc0e01007387 */ /* 0x0001e80000100800 */
[----:B------:R-:W-:Y:S04]  /*36190*/  STL [R1+0xce4], R19 ;  /* 0x000ce41301007387 */ /* 0x000fe80000100800 */
        /* <DEDUP_REMOVED lines=188> */
[----:B------:R-:W-:Y:S01]  /*36d60*/  IMAD.X R7, R9, 0x1, R7, P1 ;  /* 0x0000000109077824 */ /* 0x000fe200008e0607 */
[----:B------:R-:W-:-:S04]  /*36d70*/  IADD3 R16, P1, PT, R5, R16, RZ ;  /* 0x0000001005107210 */ /* 0x000fc80007f3e0ff */
[----:B------:R0:W-:Y:S04]  /*36d80*/  STL [R1+0xbf4], R7 ;  /* 0x000bf40701007387 */ /* 0x0001e80000100800 */
[----:B0-----:R-:W5:Y:S04]  /*36d90*/  LDL.LU R7, [R1+0xbb8] ;  /* 0x000bb80001077983 */ /* 0x001f680000300800 */
[----:B------:R-:W-:Y:S01]  /*36da0*/  STL [R1+0xbd8], R17 ;  /* 0x000bd81101007387 */ /* 0x000fe20000100800 */
[----:B--2---:R-:W-:Y:S01]  /*36db0*/  IMAD.X R14, R9, 0x1, R14, P2 ;  /* 0x00000001090e7824 */ /* 0x004fe200010e060e */
[----:B------:R-:W-:-:S04]  /*36dc0*/  IADD3 R15, P2, PT, R5, R15, RZ ;  /* 0x0000000f050f7210 */ /* 0x000fc80007f5e0ff */
[----:B------:R0:W-:Y:S04]  /*36dd0*/  STL [R1+0xbec], R14 ;  /* 0x000bec0e01007387 */ /* 0x0001e80000100800 */
        /* <DEDUP_REMOVED lines=94> */
[----:B------:R-:W-:Y:S04]  /*373c0*/  STL [R1+0xb74], R16 ;  /* 0x000b741001007387 */ /* 0x000fe80000100800 */
[----:B------:R-:W5:Y:S04]  /*373d0*/  LDL.LU R36, [R1+0xb54] ;  /* 0x000b540001247983 */ /* 0x000f680000300800 */
[----:B------:R0:W-:Y:S04]  /*373e0*/  STL [R1+0xb6c], R15 ;  /* 0x000b6c0f01007387 */ /* 0x0001e80000100800 */
[----:B------:R-:W5:Y:S01]  /*373f0*/  LDL.LU R35, [R1+0x344] ;  /* 0x0003440001237983 */ /* 0x000f620000300800 */
[----:B--2---:R-:W-:-:S05]  /*37400*/  IADD3 R14, P3, PT, R5, R14, RZ ;  /* 0x0000000e050e7210 */ /* 0x004fca0007f7e0ff */
[----:B------:R1:W-:Y:S04]  /*37410*/  STL [R1+0x340], R14 ;  /* 0x0003400e01007387 */ /* 0x0003e80000100800 */
[----:B------:R-:W2:Y:S04]  /*37420*/  LDL.LU R34, [R1+0x328] ;  /* 0x0003280001227983 */ /* 0x000ea80000300800 */
[----:B------:R-:W2:Y:S01]  /*37430*/  LDL.LU R33, [R1+0x33c] ;  /* 0x00033c0001217983 */ /* 0x000ea20000300800 */
[----:B---3--:R-:W-:-:S05]  /*37440*/  IMAD.X R13, R9, 0x1, R13, P5 ;  /* 0x00000001090d7824 */ /* 0x008fca00028e060d */
        /* <DEDUP_REMOVED lines=14> */
[----:B0-----:R-:W2:Y:S04]  /*37530*/  LDL R15, [R1+0x12d4] ;  /* 0x0012d400010f7983 */ /* 0x001ea80000100800 */
[----:B------:R-:W2:Y:S04]  /*37540*/  LDL.LU R19, [R1+0x304] ;  /* 0x0003040001137983 */ /* 0x000ea80000300800 */
[----:B------:R-:W2:Y:S04]  /*37550*/  LDL.LU R18, [R1+0x2e8] ;  /* 0x0002e80001127983 */ /* 0x000ea80000300800 */
[----:B------:R-:W2:Y:S04]  /*37560*/  LDL.LU R17, [R1+0x2fc] ;  /* 0x0002fc0001117983 */ /* 0x000ea80000300800 */
[----:B------:R-:W2:Y:S04]  /*37570*/  LDL.LU R16, [R1+0x2e0] ;  /* 0x0002e00001107983 */ /* 0x000ea80000300800 */
[----:B-1----:R-:W2:Y:S01]  /*37580*/  LDL.LU R14, [R1+0x2f4] ;  /* 0x0002f400010e7983 */ /* 0x002ea20000300800 */
[----:B----4-:R-:W-:-:S05]  /*37590*/  IADD3 R12, P5, PT, R5, R12, RZ ;  /* 0x0000000c050c7210 */ /* 0x010fca0007fbe0ff */
[----:B------:R0:W-:Y:S04]  /*375a0*/  STL [R1+0x338], R12 ;  /* 0x0003380c01007387 */ /* 0x0001e80000100800 */
[----:B---3--:R-:W3:Y:S04]  /*375b0*/  LDL.LU R13, [R1+0x2ec] ;  /* 0x0002ec00010d7983 */ /* 0x008ee80000300800 */
[----:B0-----:R-:W4:Y:S01]  /*375c0*/  LDL.LU R12, [R1+0x2e4] ;  /* 0x0002e400010c7983 */ /* 0x001f220000300800 */
[----:B-----5:R-:W-:-:S05]  /*375d0*/  IMAD.X R11, R9, 0x1, R11, P6 ;  /* 0x00000001090b7824 */ /* 0x020fca00030e060b */
[----:B------:R0:W-:Y:S04]  /*375e0*/  STL [R1+0xb5c], R11 ;  /* 0x000b5c0b01007387 */ /* 0x0001e80000100800 */
[----:B0-----:R-:W5:Y:S01]  /*375f0*/  LDL.LU R11, [R1+0x2dc] ;  /* 0x0002dc00010b7983 */ /* 0x001f620000300800 */
[----:B------:R-:W-:Y:S01]  /*37600*/  IADD3 R7, P6, PT, R5, R7, RZ ;  /* 0x0000000705077210 */ /* 0x000fe20007fde0ff */
[----:B------:R-:W-:-:S04]  /*37610*/  IMAD.X R36, R9, 0x1, R36, P1 ;  /* 0x0000000109247824 */ /* 0x000fc800008e0624 */
[----:B------:R0:W-:Y:S01]  /*37620*/  STL [R1+0x330], R7 ;  /* 0x0003300701007387 */ /* 0x0001e20000100800 */
[----:B------:R-:W1:Y:S01]  /*37630*/  SYNCS.PHASECHK.TRANS64.TRYWAIT P1, [UR11], R8 ;  /* 0x00000008ff0075a7 */ /* 0x000e62000802110b */
[----:B------:R-:W-:Y:S02]  /*37640*/  IMAD.X R35, R9, 0x1, R35, P2 ;  /* 0x0000000109237824 */ /* 0x000fe400010e0623 */
[----:B------:R1:W-:Y:S04]  /*37650*/  STL [R1+0xb54], R36 ;  /* 0x000b542401007387 */ /* 0x0003e80000100800 */
[----:B------:R1:W-:Y:S01]  /*37660*/  STL [R1+0x344], R35 ;  /* 0x0003442301007387 */ /* 0x0003e20000100800 */
[----:B------:R-:W-:Y:S01]  /*37670*/  PRMT R10, RZ, 0x7610, R10 ;  /* 0x00007610ff0a7816 */ /* 0x000fe2000000000a */
[----:B0-----:R-:W0:Y:S01]  /*37680*/  LDC R7, c[0x0][0x3a0] ;  /* 0x0000e800ff077b82 */ /* 0x001e220000000800 */
[----:B--2---:R-:W-:Y:S01]  /*37690*/  IADD3 R34, P2, PT, R5, R34, RZ ;  /* 0x0000002205227210 */ /* 0x004fe20007f5e0ff */
[----:B------:R-:W-:-:S04]  /*376a0*/  IMAD.X R33, R9, 0x1, R33, P3 ;  /* 0x0000000109217824 */ /* 0x000fc800018e0621 */
[----:B------:R2:W-:Y:S04]  /*376b0*/  STL [R1+0x328], R34 ;  /* 0x0003282201007387 */ /* 0x0005e80000100800 */
[----:B------:R2:W-:Y:S01]  /*376c0*/  STL [R1+0x33c], R33 ;  /* 0x00033c2101007387 */ /* 0x0005e20000100800 */
[----:B------:R-:W-:Y:S01]  /*376d0*/  IADD3 R32, P3, PT, R5, R32, RZ ;  /* 0x0000002005207210 */ /* 0x000fe20007f7e0ff */
[----:B------:R-:W-:-:S04]  /*376e0*/  IMAD.X R31, R9, 0x1, R31, P5 ;  /* 0x00000001091f7824 */ /* 0x000fc800028e061f */
[----:B------:R2:W-:Y:S01]  /*376f0*/  STL [R1+0x320], R32 ;  /* 0x0003202001007387 */ /* 0x0005e20000100800 */
[----:B------:R-:W-:-:S03]  /*37700*/  IADD3 R30, P5, PT, R5, R30, RZ ;  /* 0x0000001e051e7210 */ /* 0x000fc60007fbe0ff */
[----:B------:R2:W-:Y:S01]  /*37710*/  STL [R1+0x334], R31 ;  /* 0x0003341f01007387 */ /* 0x0005e20000100800 */
[----:B------:R-:W-:-:S03]  /*37720*/  IMAD.X R29, R9, 0x1, R29, P6 ;  /* 0x00000001091d7824 */ /* 0x000fc600030e061d */
        /* <DEDUP_REMOVED lines=19> */
[----:B------:R-:W-:-:S03]  /*37860*/  VIADD R15, R15, 0x1 ;  /* 0x000000010f0f7836 */ /* 0x000fc60000000000 */
[----:B------:R2:W-:Y:S01]  /*37870*/  STL [R1+0x2f0], R20 ;  /* 0x0002f01401007387 */ /* 0x0005e20000100800 */
[----:B------:R-:W-:-:S03]  /*37880*/  IMAD.X R19, R9, 0x1, R19, P2 ;  /* 0x0000000109137824 */ /* 0x000fc600010e0613 */
[----:B------:R2:W-:Y:S01]  /*37890*/  STL [R1+0x12d8], R15 ;  /* 0x0012d80f01007387 */ /* 0x0005e20000100800 */
[----:B------:R-:W-:Y:S01]  /*378a0*/  IADD3 R18, P2, PT, R5, R18, RZ ;  /* 0x0000001205127210 */ /* 0x000fe20007f5e0ff */
[----:B------:R-:W-:Y:S02]  /*378b0*/  IMAD.X R17, R9, 0x1, R17, P3 ;  /* 0x0000000109117824 */ /* 0x000fe400018e0611 */
[----:B------:R2:W-:Y:S01]  /*378c0*/  STL [R1+0x304], R19 ;  /* 0x0003041301007387 */ /* 0x0005e20000100800 */
[----:B------:R-:W-:-:S03]  /*378d0*/  IADD3 R16, P3, PT, R5, R16, RZ ;  /* 0x0000001005107210 */ /* 0x000fc60007f7e0ff */
[----:B------:R2:W-:Y:S01]  /*378e0*/  STL [R1+0x2e8], R18 ;  /* 0x0002e81201007387 */ /* 0x0005e20000100800 */
[----:B------:R-:W-:-:S03]  /*378f0*/  IMAD.X R14, R9, 0x1, R14, P5 ;  /* 0x00000001090e7824 */ /* 0x000fc600028e060e */
[----:B------:R2:W-:Y:S04]  /*37900*/  STL [R1+0x2fc], R17 ;  /* 0x0002fc1101007387 */ /* 0x0005e80000100800 */
[----:B------:R2:W-:Y:S04]  /*37910*/  STL [R1+0x2e0], R16 ;  /* 0x0002e01001007387 */ /* 0x0005e80000100800 */
[----:B------:R2:W-:Y:S01]  /*37920*/  STL [R1+0x2f4], R14 ;  /* 0x0002f40e01007387 */ /* 0x0005e20000100800 */
[C---:B---3--:R-:W-:Y:S02]  /*37930*/  IMAD.X R13, R9.reuse, 0x1, R13, P6 ;  /* 0x00000001090d7824 */ /* 0x048fe400030e060d */
[----:B----4-:R-:W-:-:S03]  /*37940*/  IMAD.X R12, R9, 0x1, R12, P2 ;  /* 0x00000001090c7824 */ /* 0x010fc600010e060c */
[----:B------:R2:W-:Y:S04]  /*37950*/  STL [R1+0x2ec], R13 ;  /* 0x0002ec0d01007387 */ /* 0x0005e80000100800 */
[----:B------:R2:W-:Y:S01]  /*37960*/  STL [R1+0x2e4], R12 ;  /* 0x0002e40c01007387 */ /* 0x0005e20000100800 */
[----:B0-----:R-:W-:Y:S01]  /*37970*/  IMAD R7, R15, -0x80, R7 ;  /* 0xffffff800f077824 */ /* 0x001fe200078e0207 */
[----:B------:R-:W-:Y:S01]  /*37980*/  IADD3 R2, P5, PT, R5, R2, RZ ;  /* 0x0000000205027210 */ /* 0x000fe20007fbe0ff */
[----:B-----5:R-:W-:-:S05]  /*37990*/  IMAD.X R11, R9, 0x1, R11, P3 ;  /* 0x00000001090b7824 */ /* 0x020fca00018e060b */
[----:B------:R2:W-:Y:S04]  /*379a0*/  STL [R1+0x2dc], R11 ;  /* 0x0002dc0b01007387 */ /* 0x0005e80000100800 */
[----:B------:R2:W-:Y:S01]  /*379b0*/  STL.S16 [R1+0x230], R10 ;  /* 0x0002300a01007387 */ /* 0x0005e20000100600 */
[----:B------:R-:W-:Y:S01]  /*379c0*/  IADD3 R0, P3, PT, R5, R0, RZ ;  /* 0x0000000005007210 */ /* 0x000fe20007f7e0ff */
[----:B------:R-:W-:Y:S01]  /*379d0*/  IMAD.X R4, R9, 0x1, R4, P5 ;  /* 0x0000000109047824 */ /* 0x000fe200028e0604 */
[C---:B------:R-:W-:Y:S02]  /*379e0*/  ISETP.GT.AND P2, PT, R7.reuse, RZ, PT ;  /* 0x000000ff0700720c */ /* 0x040fe40003f44270 */
[----:B------:R-:W-:Y:S01]  /*379f0*/  ISETP.GT.AND P6, PT, R7, 0x1, PT ;  /* 0x000000010700780c */ /* 0x000fe20003fc4270 */
[----:B------:R-:W-:Y:S01]  /*37a00*/  IMAD.X R3, R9, 0x1, R3, P3 ;  /* 0x0000000109037824 */ /* 0x000fe200018e0603 */
[----:B-1----:R-:W-:Y:S11]  /*37a10*/  @!P1 BRA `(.L_x_8) ;  /* 0x0000029400789947 */ /* 0x002ff60003800000 */
.L_x_16:
[----:B------:R0:W-:Y:S04]  /*37a20*/  STL [R1+0x19e4], R4 ;  /* 0x0019e40401007387 */ /* 0x0001e80000100800 */
[----:B0-----:R-:W3:Y:S01]  /*37a30*/  LDL R4, [R1+0x230] ;  /* 0x0002300001047983 */ /* 0x001ee20000100800 */
[----:B------:R-:W-:Y:S01]  /*37a40*/  @P2 IMAD.MOV.U32 R8, RZ, RZ, R0 ;  /* 0x000000ffff082224 */ /* 0x000fe200078e0000 */
[----:B------:R-:W-:Y:S01]  /*37a50*/  ISETP.GT.AND P1, PT, R7, 0x2, PT ;  /* 0x000000020700780c */ /* 0x000fe20003f24270 */
[----:B------:R-:W-:Y:S01]  /*37a60*/  @P2 IMAD.MOV.U32 R9, RZ, RZ, R3 ;  /* 0x000000ffff092224 */ /* 0x000fe200078e0003 */
        /* <DEDUP_REMOVED lines=21> */
[----:B0-2---:R-:W-:-:S03]  /*37bc0*/  PRMT R34, RZ, 0x7610, R34 ;  /* 0x00007610ff227816 */ /* 0x005fc60000000022 */
        /* <DEDUP_REMOVED lines=53> */
[----:B---3--:R-:W2:Y:S04]  /*37f20*/  @P2 LDG.E.U8 R4, desc[UR20][R8.64] ;  /* 0x0000001408042981 */ /* 0x008ea8000c1e1100 */
        /* <DEDUP_REMOVED lines=47> */
[----:B--2---:R0:W-:Y:S04]  /*38220*/  @P2 STL [R1+0x230], R4 ;  /* 0x0002300401002387 */ /* 0x0041e80000100800 */
[----:B0-----:R-:W2:Y:S01]  /*38230*/  LDL.LU R4, [R1+0x19e4] ;  /* 0x0019e40001047983 */ /* 0x001ea20000300800 */
[----:B------:R-:W-:-:S02]  /*38240*/  @P2 IMAD.MOV.U32 R8, RZ, RZ, R2 ;  /* 0x000000ffff082224 */ /* 0x000fc400078e0002 */
[----:B--2---:R-:W-:-:S05]  /*38250*/  @P2 IMAD.MOV.U32 R9, RZ, RZ, R4 ;  /* 0x000000ffff092224 */ /* 0x004fca00078e0004 */
[----:B------:R-:W2:Y:S04]  /*38260*/  @P2 LDG.E.U8 R34, desc[UR20][R8.64] ;  /* 0x0000001408222981 */ /* 0x000ea8000c1e1100 */
[----:B------:R-:W-:Y:S04]  /*38270*/  STL [R1+0x16f4], R2 ;  /* 0x0016f40201007387 */ /* 0x000fe80000100800 */
[----:B------:R-:W-:Y:S04]  /*38280*/  STL [R1+0x1728], R2 ;  /* 0x0017280201007387 */ /* 0x000fe80000100800 */
[----:B------:R-:W-:Y:S04]  /*38290*/  STL [R1+0x17c8], R2 ;  /* 0x0017c80201007387 */ /* 0x000fe80000100800 */
[----:B------:R-:W-:Y:S04]  /*382a0*/  STL [R1+0x16f0], R4 ;  /* 0x0016f00401007387 */ /* 0x000fe80000100800 */
[----:B------:R-:W-:Y:S04]  /*382b0*/  STL [R1+0x172c], R4 ;  /* 0x00172c0401007387 */ /* 0x000fe80000100800 */
[----:B------:R-:W-:Y:S04]  /*382c0*/  STL [R1+0x17cc], R4 ;  /* 0x0017cc0401007387 */ /* 0x000fe80000100800 */
[----:B--2---:R0:W-:Y:S04]  /*382d0*/  STL [R1+0x22c], R34 ;  /* 0x00022c2201007387 */ /* 0x0041e80000100800 */
[----:B0-----:R-:W2:Y:S04]  /*382e0*/  LDL.LU R34, [R1+0x19e0] ;  /* 0x0019e00001227983 */ /* 0x001ea80000300800 */
[----:B------:R-:W3:Y:S04]  /*382f0*/  LDL R8, [R1+0x2dc] ;  /* 0x0002dc0001087983 */ /* 0x000ee80000100800 */
[----:B------:R-:W3:Y:S01]  /*38300*/  LDL R9, [R1+0x2e0] ;  /* 0x0002e00001097983 */ /* 0x000ee20000100800 */
[----:B------:R-:W-:-:S02]  /*38310*/  PRMT R43, RZ, 0x7610, R43 ;  /* 0x00007610ff2b7816 */ /* 0x000fc4000000002b */
[----:B---3--:R-:W-:-:S04]  /*38320*/  @P6 LOP3.LUT R9, R9, R8, RZ, 0x3c, !PT ;  /* 0x0000000809096212 */ /* 0x008fc800078e3cff */
[----:B------:R-:W-:-:S04]  /*38330*/  @P6 LOP3.LUT R8, R9, R8, RZ, 0x3c, !PT ;  /* 0x0000000809086212 */ /* 0x000fc800078e3cff */
[----:B------:R-:W-:-:S05]  /*38340*/  @P6 LOP3.LUT R9, R9, R8, RZ, 0x3c, !PT ;  /* 0x0000000809096212 */ /* 0x000fca00078e3cff */
[----:B------:R-:W3:Y:S04]  /*38350*/  @P6 LDG.E.U8 R43, desc[UR20][R8.64] ;  /* 0x00000014082b6981 */ /* 0x000ee8000c1e1100 */
[----:B---3--:R0:W-:Y:S04]  /*38360*/  STL [R1+0x228], R43 ;  /* 0x0002282b01007387 */ /* 0x0081e80000100800 */
[----:B0-----:R-:W3:Y:S04]  /*38370*/  LDL.LU R43, [R1+0x19dc] ;  /* 0x0019dc00012b7983 */ /* 0x001ee80000300800 */
[----:B------:R-:W4:Y:S04]  /*38380*/  LDL R8, [R1+0x2e4] ;  /* 0x0002e40001087983 */ /* 0x000f280000100800 */
[----:B------:R-:W4:Y:S01]  /*38390*/  LDL R9, [R1+0x2e8] ;  /* 0x0002e80001097983 */ /* 0x000f220000100800 */
[----:B--2---:R-:W-:-:S02]  /*383a0*/  PRMT R34, RZ, 0x7610, R34 ;  /* 0x00007610ff227816 */ /* 0x004fc40000000022 */
[----:B----4-:R-:W-:-:S04]  /*383b0*/  @P6 LOP3.LUT R9, R9, R8, RZ, 0x3c, !PT ;  /* 0x0000000809096212 */ /* 0x010fc800078e3cff */
[----:B------:R-:W-:-:S04]  /*383c0*/  @P6 LOP3.LUT R8, R9, R8, RZ, 0x3c, !PT ;  /* 0x0000000809086212 */ /* 0x000fc800078e3cff */
[----:B------:R-:W-:-:S05]  /*383d0*/  @P6 LOP3.LUT R9, R9, R8, RZ, 0x3c, !PT ;  /* 0x0000000809096212 */ /* 0x000fca00078e3cff */
[----:B------:R-:W2:Y:S04]  /*383e0*/  @P6 LDG.E.U8 R34, desc[UR20][R8.64] ;  /* 0x0000001408226981 */ /* 0x000ea8000c1e1100 */
[----:B--2---:R0:W-:Y:S04]  /*383f0*/  STL [R1+0x224], R34 ;  /* 0x0002242201007387 */ /* 0x0041e80000100800 */
[----:B0-----:R-:W2:Y:S04]  /*38400*/  LDL.LU R34, [R1+0x19d8] ;  /* 0x0019d80001227983 */ /* 0x001ea80000300800 */
[----:B------:R-:W4:Y:S04]  /*38410*/  LDL R8, [R1+0x2ec] ;  /* 0x0002ec0001087983 */ /* 0x000f280000100800 */
[----:B------:R-:W4:Y:S01]  /*38420*/  LDL R9, [R1+0x2f0] ;  /* 0x0002f00001097983 */ /* 0x000f220000100800 */
[----:B---3--:R-:W-:-:S02]  /*38430*/  PRMT R43, RZ, 0x7610, R43 ;  /* 0x00007610ff2b7816 */ /* 0x008fc4000000002b */
[----:B----4-:R-:W-:-:S04]  /*38440*/  @P1 LOP3.LUT R9, R9, R8, RZ, 0x3c, !PT ;  /* 0x0000000809091212 */ /* 0x010fc800078e3cff */
        /* <DEDUP_REMOVED lines=11> */
[----:B------:R-:W2:Y:S01]  /*38500*/  @P1 LDG.E.U8 R34, desc[UR20][R8.64] ;  /* 0x0000001408221981 */ /* 0x000ea2000c1e1100 */
[----:B------:R-:W-:-:S03]  /*38510*/  ISETP.GT.AND P2, PT, R7, 0x3, PT ;  /* 0x000000030700780c */ /* 0x000fc60003f44270 */
        /* <DEDUP_REMOVED lines=137> */
[----:B------:R-:W-:-:S02]  /*38db0*/  PRMT R44, RZ, 0x7610, R44 ;  /* 0x00007610ff2c7816 */ /* 0x000fc4000000002c */
[----:B----4-:R-:W-:-:S04]  /*38dc0*/  @P3 LOP3.LUT R9, R9, R8, RZ, 0x3c, !PT ;  /* 0x0000000809093212 */ /* 0x010fc800078e3cff */
[----:B------:R-:W-:-:S04]  /*38dd0*/  @P3 LOP3.LUT R8, R9, R8, RZ, 0x3c, !PT ;  /* 0x0000000809083212 */ /* 0x000fc800078e3cff */
[----:B------:R-:W-:-:S05]  /*38de0*/  @P3 LOP3.LUT R9, R9, R8, RZ, 0x3c, !PT ;  /* 0x0000000809093212 */ /* 0x000fca00078e3cff */
[----:B------:R-:W4:Y:S04]  /*38df0*/  @P3 LDG.E.U8 R44, desc[UR20][R8.64] ;  /* 0x00000014082c3981 */ /* 0x000f28000c1e1100 */
[----:B----4-:R0:W-:Y:S04]  /*38e00*/  STL [R1+0x1cc], R44 ;  /* 0x0001cc2c01007387 */ /* 0x0101e80000100800 */
[----:B0-----:R-:W4:Y:S04]  /*38e10*/  LDL.LU R44, [R1+0x1994] ;  /* 0x00199400012c7983 */ /* 0x001f280000300800 */
[----:B------:R-:W2:Y:S04]  /*38e20*/  LDL R8, [R1+0xb7c] ;  /* 0x000b7c0001087983 */ /* 0x000ea80000100800 */
[----:B------:R-:W2:Y:S01]  /*38e30*/  LDL R9, [R1+0xb80] ;  /* 0x000b800001097983 */ /* 0x000ea20000100800 */
[----:B------:R-:W-:-:S02]  /*38e40*/  PRMT R14, RZ, 0x7610, R14 ;  /* 0x00007610ff0e7816 */ /* 0x000fc4000000000e */
[----:B--2---:R-:W-:-:S04]  /*38e50*/  @P3 LOP3.LUT R9, R9, R8, RZ, 0x3c, !PT ;  /* 0x0000000809093212 */ /* 0x004fc800078e3cff */
[----:B------:R-:W-:-:S04]  /*38e60*/  @P3 LOP3.LUT R8, R9, R8, RZ, 0x3c, !PT ;  /* 0x0000000809083212 */ /* 0x000fc800078e3cff */
[----:B------:R-:W-:-:S05]  /*38e70*/  @P3 LOP3.LUT R9, R9, R8, RZ, 0x3c, !PT ;  /* 0x0000000809093212 */ /* 0x000fca00078e3cff */
[----:B------:R-:W2:Y:S01]  /*38e80*/  @P3 LDG.E.U8 R14, desc[UR20][R8.64] ;  /* 0x00000014080e3981 */ /* 0x000ea2000c1e1100 */
[----:B------:R-:W-:-:S03]  /*38e90*/  ISETP.GT.AND P1, PT, R7, 0xb, PT ;  /* 0x0000000b0700780c */ /* 0x000fc60003f24270 */
[----:B--2---:R0:W-:Y:S04]  /*38ea0*/  STL [R1+0x1c8], R14 ;  /* 0x0001c80e01007387 */ /* 0x0041e80000100800 */
[----:B0-----:R-:W2:Y:S04]  /*38eb0*/  LDL.LU R14, [R1+0x1990] ;  /* 0x00199000010e7983 */ /* 0x001ea80000300800 */
[----:B------:R-:W2:Y:S04]  /*38ec0*/  LDL R8, [R1+0xb84] ;  /* 0x000b840001087983 */ /* 0x000ea80000100800 */
[----:B------:R-:W2:Y:S01]  /*38ed0*/  LDL R9, [R1+0xb88] ;  /* 0x000b880001097983 */ /* 0x000ea20000100800 */
[----:B------:R-:W-:-:S02]  /*38ee0*/  PRMT R47, RZ, 0x7610, R47 ;  /* 0x00007610ff2f7816 */ /* 0x000fc4000000002f */
[----:B--2---:R-:W-:-:S04]  /*38ef0*/  @P1 LOP3.LUT R9, R9, R8, RZ, 0x3c, !PT ;  /* 0x0000000809091212 */ /* 0x004fc800078e3cff */
[----:B------:R-:W-:-:S04]  /*38f00*/  @P1 LOP3.LUT R8, R9, R8, RZ, 0x3c, !PT ;  /* 0x0000000809081212 */ /* 0x000fc800078e3cff */
[----:B------:R-:W-:-:S05]  /*38f10*/  @P1 LOP3.LUT R9, R9, R8, RZ, 0x3c, !PT ;  /* 0x0000000809091212 */ /* 0x000fca00078e3cff */
[----:B------:R-:W2:Y:S04]  /*38f20*/  @P1 LDG.E.U8 R47, desc[UR20][R8.64] ;  /* 0x00000014082f1981 */ /* 0x000ea8000c1e1100 */
        /* <DEDUP_REMOVED lines=57> */
[----:B------:R-:W3:Y:S04]  /*392c0*/  LDL R8, [R1+0xbbc] ;  /* 0x000bbc0001087983 */ /* 0x000ee80000100800 */
[----:B------:R-:W3:Y:S01]  /*392d0*/  LDL R9, [R1+0xbc0] ;  /* 0x000bc00001097983 */ /* 0x000ee20000100800 */
[----:B------:R-:W-:-:S03]  /*392e0*/  PRMT R2, RZ, 0x7610, R2 ;  /* 0x00007610ff027816 */ /* 0x000fc60000000002 */
[----:B--2---:R-:W-:Y:S01]  /*392f0*/  STL [R1+0x17d0], R4 ;  /* 0x0017d00401007387 */ /* 0x004fe20000100800 */
[----:B---3--:R-:W-:-:S04]  /*39300*/  @P1 LOP3.LUT R9, R9, R8, RZ, 0x3c, !PT ;  /* 0x0000000809091212 */ /* 0x008fc800078e3cff */
[----:B------:R-:W-:-:S04]  /*39310*/  @P1 LOP3.LUT R8, R9, R8, RZ, 0x3c, !PT ;  /* 0x0000000809081212 */ /* 0x000fc800078e3cff */
[----:B------:R-:W-:-:S05]  /*39320*/  @P1 LOP3.LUT R9, R9, R8, RZ, 0x3c, !PT ;  /* 0x0000000809091212 */ /* 0x000fca00078e3cff */
[----:B------:R0:W2:Y:S04]  /*39330*/  @P1 LDG.E.U8 R2, desc[UR20][R8.64] ;  /* 0x0000001408021981 */ /* 0x0000a8000c1e1100 */
[----:B------:R-:W0:Y:S04]  /*39340*/  LDL R8, [R1+0xbc4] ;  /* 0x000bc40001087983 */ /* 0x000e280000100800 */
[----:B------:R-:W0:Y:S01]  /*39350*/  LDL R9, [R1+0xbc8] ;  /* 0x000bc80001097983 */ /* 0x000e220000100800 */
[----:B------:R-:W-:Y:S02]  /*39360*/  ISETP.GT.AND P2, PT, R7, 0xf, PT ;  /* 0x0000000f0700780c */ /* 0x000fe40003f44270 */
[----:B------:R-:W-:-:S11]  /*39370*/  PRMT R11, RZ, 0x7610, R11 ;  /* 0x00007610ff0b7816 */ /* 0x000fd6000000000b */
[----:B0-----:R-:W-:-:S04]  /*39380*/  @P2 LOP3.LUT R9, R9, R8, RZ, 0x3c, !PT ;  /* 0x0000000809092212 */ /* 0x001fc800078e3cff */
[----:B------:R-:W-:-:S04]  /*39390*/  @P2 LOP3.LUT R8, R9, R8, RZ, 0x3c, !PT ;  /* 0x0000000809082212 */ /* 0x000fc800078e3cff */
[----:B------:R-:W-:-:S05]  /*393a0*/  @P2 LOP3.LUT R9, R9, R8, RZ, 0x3c, !PT ;  /* 0x0000000809092212 */ /* 0x000fca00078e3cff */
[----:B------:R-:W3:Y:S04]  /*393b0*/  @P2 LDG.E.U8 R11, desc[UR20][R8.64] ;  /* 0x00000014080b2981 */ /* 0x000ee8000c1e1100 */
[----:B--2---:R-:W-:Y:S04]  /*393c0*/  STL [R1+0x17d4], R2 ;  /* 0x0017d40201007387 */ /* 0x004fe80000100800 */
[----:B---3--:R0:W-:Y:S04]  /*393d0*/  STL [R1+0x2d0], R11 ;  /* 0x0002d00b01007387 */ /* 0x0081e80000100800 */
[----:B0-----:R-:W2:Y:S04]  /*393e0*/  LDL.LU R11, [R1+0x1974] ;  /* 0x00197400010b7983 */ /* 0x001ea80000300800 */
[----:B------:R-:W3:Y:S04]  /*393f0*/  LDL R8, [R1+0xbcc] ;  /* 0x000bcc0001087983 */ /* 0x000ee80000100800 */
[----:B------:R-:W3:Y:S01]  /*39400*/  LDL R9, [R1+0xbd0] ;  /* 0x000bd00001097983 */ /* 0x000ee20000100800 */
[----:B------:R-:W-:-:S02]  /*39410*/  PRMT R42, RZ, 0x7610, R42 ;  /* 0x00007610ff2a7816 */ /* 0x000fc4000000002a */
[----:B---3--:R-:W-:-:S04]  /*39420*/  @P2 LOP3.LUT R9, R9, R8, RZ, 0x3c, !PT ;  /* 0x0000000809092212 */ /* 0x008fc800078e3cff */
[----:B------:R-:W-:-:S04]  /*39430*/  @P2 LOP3.LUT R8, R9, R8, RZ, 0x3c, !PT ;  /* 0x0000000809082212 */ /* 0x000fc800078e3cff */
[----:B------:R-:W-:-:S05]  /*39440*/  @P2 LOP3.LUT R9, R9, R8, RZ, 0x3c, !PT ;  /* 0x0000000809092212 */ /* 0x000fca00078e3cff */
[----:B------:R-:W3:Y:S01]  /*39450*/  @P2 LDG.E.U8 R42, desc[UR20][R8.64] ;  /* 0x00000014082a2981 */ /* 0x000ee2000c1e1100 */
[----:B------:R-:W-:-:S03]  /*39460*/  ISETP.GT.AND P3, PT, R7, 0x10, PT ;  /* 0x000000100700780c */ /* 0x000fc60003f64270 */
[----:B---3--:R0:W-:Y:S04]  /*39470*/  STL [R1+0x2cc], R42 ;  /* 0x0002cc2a01007387 */ /* 0x0081e80000100800 */
[----:B0-----:R-:W3:Y:S04]  /*39480*/  LDL.LU R42, [R1+0x1970] ;  /* 0x00197000012a7983 */ /* 0x001ee80000300800 */
        /* <DEDUP_REMOVED lines=113> */
[----:B------:R-:W-:Y:S02]  /*39ba0*/  ISETP.GT.AND P3, PT, R7, 0x16, PT ;  /* 0x000000160700780c */ /* 0x000fe40003f64270 */
[----:B------:R-:W-:Y:S01]  /*39bb0*/  PRMT R3, RZ, 0x7610, R3 ;  /* 0x00007610ff037816 */ /* 0x000fe20000000003 */
[----:B--2---:R-:W-:Y:S10]  /*39bc0*/  STL [R1+0x1800], R4 ;  /* 0x0018000401007387 */ /* 0x004ff40000100800 */
[----:B---3--:R-:W-:-:S04]  /*39bd0*/  @P3 LOP3.LUT R9, R9, R8, RZ, 0x3c, !PT ;  /* 0x0000000809093212 */ /* 0x008fc800078e3cff */
        /* <DEDUP_REMOVED lines=133> */
[----:B------:R0:W2:Y:S04]  /*3a430*/  @P1 LDG.E.U8 R2, desc[UR20][R8.64] ;  /* 0x0000001408021981 */ /* 0x0000a8000c1e1100 */
[----:B------:R-:W0:Y:S04]  /*3a440*/  LDL R8, [R1+0xcac] ;  /* 0x000cac0001087983 */ /* 0x000e280000100800 */
[----:B------:R-:W0:Y:S01]  /*3a450*/  LDL R9, [R1+0xcb0] ;  /* 0x000cb00001097983 */ /* 0x000e220000100800 */
[----:B------:R-:W-:Y:S02]  /*3a460*/  PRMT R83, RZ, 0x7610, R83 ;  /* 0x00007610ff537816 */ /* 0x000fe40000000053 */
[----:B0-----:R-:W-:-:S04]  /*3a470*/  @P1 LOP3.LUT R9, R9, R8, RZ, 0x3c, !PT ;  /* 0x0000000809091212 */ /* 0x001fc800078e3cff */
[----:B------:R-:W-:-:S04]  /*3a480*/  @P1 LOP3.LUT R8, R9, R8, RZ, 0x3c, !PT ;  /* 0x0000000809081212 */ /* 0x000fc800078e3cff */
[----:B------:R-:W-:-:S05]  /*3a490*/  @P1 LOP3.LUT R9, R9, R8, RZ, 0x3c, !PT ;  /* 0x0000000809091212 */ /* 0x000fca00078e3cff */
[----:B------:R-:W3:Y:S04]  /*3a4a0*/  @P1 LDG.E.U8 R83, desc[UR20][R8.64] ;  /* 0x0000001408531981 */ /* 0x000ee8000c1e1100 */
[----:B--2---:R-:W-:Y:S01]  /*3a4b0*/  STL [R1+0x1804], R2 ;  /* 0x0018040201007387 */ /* 0x004fe20000100800 */
[----:B------:R-:W-:-:S03]  /*3a4c0*/  ISETP.GT.AND P2, PT, R7, 0x1e, PT ;  /* 0x0000001e0700780c */ /* 0x000fc60003f44270 */
        /* <DEDUP_REMOVED lines=9> */
[----:B------:R-:W2:Y:S04]  /*3a560*/  LDL R8, [R1+0xcbc] ;  /* 0x000cbc0001087983 */ /* 0x000ea80000100800 */
[----:B------:R-:W2:Y:S01]  /*3a570*/  LDL R9, [R1+0xcc0] ;  /* 0x000cc00001097983 */ /* 0x000ea20000100800 */
[----:B------:R-:W-:-:S03]  /*3a580*/  PRMT R6, RZ, 0x7610, R6 ;  /* 0x00007610ff067816 */ /* 0x000fc60000000006 */
[----:B---3--:R-:W-:Y:S01]  /*3a590*/  STL [R1+0x17e0], R0 ;  /* 0x0017e00001007387 */ /* 0x008fe20000100800 */
[----:B--2---:R-:W-:-:S04]  /*3a5a0*/  @P2 LOP3.LUT R9, R9, R8, RZ, 0x3c, !PT ;  /* 0x0000000809092212 */ /* 0x004fc800078e3cff */
        /* <DEDUP_REMOVED lines=380> */
[----:B--2---:R0:W-:Y:S04]  /*3bd70*/  STL [R1+0x80], R43 ;  /* 0x0000802b01007387 */ /* 0x0041e80000100800 */
[----:B0-----:R-:W2:Y:S04]  /*3bd80*/  LDL R43, [R1+0xdc8] ;  /* 0x000dc800012b7983 */ /* 0x001ea80000100800 */
[----:B---3--:R0:W-:Y:S04]  /*3bd90*/  STL [R1+0x7c], R29 ;  /* 0x00007c1d01007387 */ /* 0x0081e80000100800 */
[----:B0-----:R-:W3:Y:S04]  /*3bda0*/  LDL.LU R29, [R1+0x1874] ;  /* 0x00187400011d7983 */ /* 0x001ee80000300800 */
[----:B------:R-:W2:Y:S04]  /*3bdb0*/  LDL R8, [R1+0xdac] ;  /* 0x000dac0001087983 */ /* 0x000ea80000100800 */
[----:B------:R-:W2:Y:S01]  /*3bdc0*/  LDL R9, [R1+0xdb0] ;  /* 0x000db00001097983 */ /* 0x000ea20000100800 */
[----:B------:R-:W-:-:S02]  /*3bdd0*/  ISETP.GT.AND P2, PT, R7, 0x33, PT ;  /* 0x000000330700780c */ /* 0x000fc40003f44270 */
[----:B------:R-:W-:-:S11]  /*3bde0*/  PRMT R49, RZ, 0x7610, R49 ;  /* 0x00007610ff317816 */ /* 0x000fd60000000031 */
        /* <DEDUP_REMOVED lines=23> */
[----:B------:R-:W-:-:S03]  /*3bf60*/  PRMT R4, RZ, 0x7610, R4 ;  /* 0x00007610ff047816 */ /* 0x000fc60000000004 */
[----:B--2---:R0:W-:Y:S04]  /*3bf70*/  STL [R1+0x70], R53 ;  /* 0x0000703501007387 */ /* 0x0041e80000100800 */
[----:B0-----:R-:W2:Y:S04]  /*3bf80*/  LDL.LU R53, [R1+0x1868] ;  /* 0x0018680001357983 */ /* 0x001ea80000300800 */
[----:B------:R-:W2:Y:S01]  /*3bf90*/  LDL R9, [R1+0xdc4] ;  /* 0x000dc40001097983 */ /* 0x000ea20000100800 */
[----:B------:R-:W-:Y:S01]  /*3bfa0*/  @P3 IMAD.MOV.U32 R8, RZ, RZ, R43 ;  /* 0x000000ffff083224 */ /* 0x000fe200078e002b */
[----:B------:R-:W-:-:S02]  /*3bfb0*/  ISETP.GT.AND P1, PT, R7, 0x35, PT ;  /* 0x000000350700780c */ /* 0x000fc40003f24270 */
[----:B------:R-:W-:Y:S01]  /*3bfc0*/  PRMT R55, RZ, 0x7610, R55 ;  /* 0x00007610ff377816 */ /* 0x000fe20000000037 */
[----:B------:R-:W3:Y:S04]  /*3bfd0*/  LDL R43, [R1+0xdf0] ;  /* 0x000df000012b7983 */ /* 0x000ee80000100800 */
[----:B--2---:R0:W2:Y:S04]  /*3bfe0*/  @P3 LDG.E.U8 R4, desc[UR20][R8.64] ;  /* 0x0000001408043981 */ /* 0x0040a8000c1e1100 */
[----:B------:R-:W0:Y:S04]  /*3bff0*/  LDL R8, [R1+0xdcc] ;  /* 0x000dcc0001087983 */ /* 0x000e280000100800 */
[----:B------:R-:W0:Y:S02]  /*3c000*/  LDL R9, [R1+0xdd0] ;  /* 0x000dd00001097983 */ /* 0x000e240000100800 */
        /* <DEDUP_REMOVED lines=33> */
[C---:B------:R-:W-:Y:S02]  /*3c220*/  ISETP.GT.AND P3, PT, R7.reuse, 0x37, PT ;  /* 0x000000370700780c */ /* 0x040fe40003f64270 */
[----:B------:R-:W-:Y:S01]  /*3c230*/  PRMT R34, RZ, 0x7610, R34 ;  /* 0x00007610ff227816 */ /* 0x000fe20000000022 */
[----:B--2---:R0:W-:Y:S04]  /*3c240*/  STL [R1+0x294], R61 ;  /* 0x0002943d01007387 */ /* 0x0041e80000100800 */
[----:B0-----:R-:W2:Y:S04]  /*3c250*/  LDL.LU R61, [R1+0x1858] ;  /* 0x00185800013d7983 */ /* 0x001ea80000300800 */
[----:B------:R-:W2:Y:S02]  /*3c260*/  LDL R9, [R1+0xdec] ;  /* 0x000dec0001097983 */ /* 0x000ea40000100800 */
[----:B------:R-:W-:Y:S01]  /*3c270*/  @P3 IMAD.MOV.U32 R8, RZ, RZ, R43 ;  /* 0x000000ffff083224 */ /* 0x000fe200078e002b */
[----:B----4-:R-:W-:Y:S01]  /*3c280*/  PRMT R44, RZ, 0x7610, R44 ;  /* 0x00007610ff2c7816 */ /* 0x010fe2000000002c */
[----:B------:R-:W4:Y:S04]  /*3c290*/  LDL R43, [R1+0xdfc] ;  /* 0x000dfc00012b7983 */ /* 0x000f280000100800 */
[----:B--2---:R-:W2:Y:S04]  /*3c2a0*/  @P3 LDG.E.U8 R34, desc[UR20][R8.64] ;  /* 0x0000001408223981 */ /* 0x004ea8000c1e1100 */
[----:B------:R-:W3:Y:S04]  /*3c2b0*/  LDL R8, [R1+0xdf4] ;  /* 0x000df40001087983 */ /* 0x000ee80000100800 */
[----:B------:R-:W3:Y:S04]  /*3c2c0*/  LDL R9, [R1+0xdf8] ;  /* 0x000df80001097983 */ /* 0x000ee80000100800 */
[----:B--2---:R0:W-:Y:S01]  /*3c2d0*/  STL [R1+0x290], R34 ;  /* 0x0002902201007387 */ /* 0x0041e20000100800 */
[----:B------:R-:W-:-:S02]  /*3c2e0*/  ISETP.GT.AND P1, PT, R7, 0x38, PT ;  /* 0x000000380700780c */ /* 0x000fc40003f24270 */
[----:B------:R-:W-:Y:S01]  /*3c2f0*/  PRMT R14, RZ, 0x7610, R14 ;  /* 0x00007610ff0e7816 */ /* 0x000fe2000000000e */
[----:B0-----:R-:W2:Y:S01]  /*3c300*/  LDL R34, [R1+0xe00] ;  /* 0x000e000001227983 */ /* 0x001ea20000100800 */
[----:B---3--:R-:W-:-:S04]  /*3c310*/  @P3 LOP3.LUT R9, R9, R8, RZ, 0x3c, !PT ;  /* 0x0000000809093212 */ /* 0x008fc800078e3cff */
[----:B------:R-:W-:-:S04]  /*3c320*/  @P3 LOP3.LUT R8, R9, R8, RZ, 0x3c, !PT ;  /* 0x0000000809083212 */ /* 0x000fc800078e3cff */
[----:B------:R-:W-:-:S05]  /*3c330*/  @P3 LOP3.LUT R9, R9, R8, RZ, 0x3c, !PT ;  /* 0x0000000809093212 */ /* 0x000fca00078e3cff */
[----:B------:R-:W3:Y:S04]  /*3c340*/  @P3 LDG.E.U8 R44, desc[UR20][R8.64] ;  /* 0x00000014082c3981 */ /* 0x000ee8000c1e1100 */
[----:B------:R-:W2:Y:S04]  /*3c350*/  LDL R8, [R1+0x12b8] ;  /* 0x0012b80001087983 */ /* 0x000ea80000100800 */
[----:B------:R-:W2:Y:S04]  /*3c360*/  LDL R9, [R1+0x12bc] ;  /* 0x0012bc0001097983 */ /* 0x000ea80000100800 */
[----:B---3--:R0:W-:Y:S01]  /*3c370*/  STL [R1+0x28c], R44 ;  /* 0x00028c2c01007387 */ /* 0x0081e20000100800 */
[----:B------:R-:W-:-:S02]  /*3c380*/  ISETP.GT.AND P2, PT, R7, 0x39, PT ;  /* 0x000000390700780c */ /* 0x000fc40003f44270 */
[----:B------:R-:W-:Y:S02]  /*3c390*/  PRMT R47, RZ, 0x7610, R47 ;  /* 0x00007610ff2f7816 */ /* 0x000fe4000000002f */
[----:B------:R-:W-:Y:S01]  /*3c3a0*/  PRMT R63, RZ, 0x7610, R63 ;  /* 0x00007610ff3f7816 */ /* 0x000fe2000000003f */
[----:B0-----:R-:W3:Y:S01]  /*3c3b0*/  LDL R44, [R1+0xe08] ;  /* 0x000e0800012c7983 */ /* 0x001ee20000100800 */
[----:B--2---:R-:W-:-:S04]  /*3c3c0*/  @P1 LOP3.LUT R9, R9, R8, RZ, 0x3c, !PT ;  /* 0x0000000809091212 */ /* 0x004fc800078e3cff */
[----:B------:R-:W-:-:S04]  /*3c3d0*/  @P1 LOP3.LUT R8, R9, R8, RZ, 0x3c, !PT ;  /* 0x0000000809081212 */ /* 0x000fc800078e3cff */
[----:B------:R-:W-:-:S05]  /*3c3e0*/  @P1 LOP3.LUT R9, R9, R8, RZ, 0x3c, !PT ;  /* 0x0000000809091212 */ /* 0x000fca00078e3cff */
[----:B------:R0:W2:Y:S04]  /*3c3f0*/  @P1 LDG.E.U8 R14, desc[UR20][R8.64] ;  /* 0x00000014080e1981 */ /* 0x0000a8000c1e1100 */
[----:B------:R-:W0:Y:S04]  /*3c400*/  LDL R8, [R1+0x12a4] ;  /* 0x0012a40001087983 */ /* 0x000e280000100800 */
[----:B------:R-:W0:Y:S02]  /*3c410*/  LDL R9, [R1+0x12c0] ;  /* 0x0012c00001097983 */ /* 0x000e240000100800 */
[----:B0-----:R-:W-:-:S04]  /*3c420*/  @P1 LOP3.LUT R9, R9, R8, RZ, 0x3c, !PT ;  /* 0x0000000809091212 */ /* 0x001fc800078e3cff */
[----:B------:R-:W-:-:S04]  /*3c430*/  @P1 LOP3.LUT R8, R9, R8, RZ, 0x3c, !PT ;  /* 0x0000000809081212 */ /* 0x000fc800078e3cff */
[----:B------:R-:W-:-:S05]  /*3c440*/  @P1 LOP3.LUT R9, R9, R8, RZ, 0x3c, !PT ;  /* 0x0000000809091212 */ /* 0x000fca00078e3cff */
[----:B------:R0:W3:Y:S02]  /*3c450*/  @P1 LDG.E.U8 R47, desc[UR20][R8.64] ;  /* 0x00000014082f1981 */ /* 0x0000e4000c1e1100 */
[----:B0-----:R-:W-:Y:S02]  /*3c460*/  @P2 IMAD.MOV.U32 R8, RZ, RZ, R34 ;  /* 0x000000ffff082224 */ /* 0x001fe400078e0022 */
[----:B----4-:R-:W-:-:S05]  /*3c470*/  @P2 IMAD.MOV.U32 R9, RZ, RZ, R43 ;  /* 0x000000ffff092224 */ /* 0x010fca00078e002b */
[----:B------:R-:W4:Y:S04]  /*3c480*/  @P2 LDG.E.U8 R63, desc[UR20][R8.64] ;  /* 0x00000014083f2981 */ /* 0x000f28000c1e1100 */
[----:B--2---:R0:W-:Y:S04]  /*3c490*/  STL [R1+0x60], R14 ;  /* 0x0000600e01007387 */ /* 0x0041e80000100800 */
[----:B0-----:R-:W2:Y:S04]  /*3c4a0*/  LDL R14, [R1+0xe10] ;  /* 0x000e1000010e7983 */ /* 0x001ea80000100800 */
[----:B---3--:R0:W-:Y:S04]  /*3c4b0*/  STL [R1+0x5c], R47 ;  /* 0x00005c2f01007387 */ /* 0x0081e80000100800 */
[----:B------:R-:W3:Y:S04]  /*3c4c0*/  LDL R43, [R1+0xe1c] ;  /* 0x000e1c00012b7983 */ /* 0x000ee80000100800 */
[----:B------:R-:W2:Y:S04]  /*3c4d0*/  LDL R34, [R1+0xe20] ;  /* 0x000e200001227983 */ /* 0x000ea80000100800 */
[----:B0-----:R-:W2:Y:S04]  /*3c4e0*/  LDL R47, [R1+0xe18] ;  /* 0x000e1800012f7983 */ /* 0x001ea80000100800 */
[----:B----4-:R0:W-:Y:S04]  /*3c4f0*/  STL [R1+0x58], R63 ;  /* 0x0000583f01007387 */ /* 0x0101e80000100800 */
[----:B0-----:R-:W4:Y:S04]  /*3c500*/  LDL.LU R63, [R1+0x1854] ;  /* 0x00185400013f7983 */ /* 0x001f280000300800 */
[----:B------:R-:W2:Y:S01]  /*3c510*/  LDL R9, [R1+0xe04] ;  /* 0x000e040001097983 */ /* 0x000ea20000100800 */
[----:B------:R-:W-:Y:S01]  /*3c520*/  PRMT R33, RZ, 0x7610, R33 ;  /* 0x00007610ff217816 */ /* 0x000fe20000000021 */
[----:B------:R-:W-:Y:S01]  /*3c530*/  @P2 IMAD.MOV.U32 R8, RZ, RZ, R44 ;  /* 0x000000ffff082224 */ /* 0x000fe200078e002c */
[----:B------:R-:W-:Y:S01]  /*3c540*/  ISETP.GT.AND P3, PT, R7, 0x3a, PT ;  /* 0x0000003a0700780c */ /* 0x000fe20003f64270 */
[----:B------:R-:W3:Y:S01]  /*3c550*/  LDL R44, [R1+0xe24] ;  /* 0x000e2400012c7983 */ /* 0x000ee20000100800 */
[----:B------:R-:W-:-:S03]  /*3c560*/  PRMT R12, RZ, 0x7610, R12 ;  /* 0x00007610ff0c7816 */ /* 0x000fc6000000000c */
[----:B--2---:R0:W2:Y:S04]  /*3c570*/  @P2 LDG.E.U8 R33, desc[UR20][R8.64] ;  /* 0x0000001408212981 */ /* 0x0040a8000c1e1100 */
[----:B------:R-:W3:Y:S04]  /*3c580*/  LDL R9, [R1+0xe0c] ;  /* 0x000e0c0001097983 */ /* 0x000ee80000100800 */
[----:B0-----:R-:W-:Y:S01]  /*3c590*/  @P3 IMAD.MOV.U32 R8, RZ, RZ, R14 ;  /* 0x000000ffff083224 */ /* 0x001fe200078e000e */
[----:B--2---:R0:W-:Y:S01]  /*3c5a0*/  STL [R1+0x54], R33 ;  /* 0x0000542101007387 */ /* 0x0041e20000100800 */
[----:B------:R-:W-:-:S02]  /*3c5b0*/  ISETP.GT.AND P1, PT, R7, 0x3b, PT ;  /* 0x0000003b0700780c */ /* 0x000fc40003f24270 */
[----:B------:R-:W-:Y:S01]  /*3c5c0*/  PRMT R46, RZ, 0x7610, R46 ;  /* 0x00007610ff2e7816 */ /* 0x000fe2000000002e */
[----:B------:R-:W2:Y:S04]  /*3c5d0*/  LDL R14, [R1+0xe2c] ;  /* 0x000e2c00010e7983 */ /* 0x000ea80000100800 */
[----:B---3--:R1:W3:Y:S01]  /*3c5e0*/  @P3 LDG.E.U8 R12, desc[UR20][R8.64] ;  /* 0x00000014080c3981 */ /* 0x0082e2000c1e1100 */
[----:B------:R-:W-:-:S03]  /*3c5f0*/  PRMT R45, RZ, 0x7610, R45 ;  /* 0x00007610ff2d7816 */ /* 0x000fc6000000002d */
[----:B0-----:R-:W2:Y:S04]  /*3c600*/  LDL R33, [R1+0xe28] ;  /* 0x000e280001217983 */ /* 0x001ea80000100800 */
[----:B------:R-:W2:Y:S01]  /*3c610*/  LDL R9, [R1+0xe14] ;  /* 0x000e140001097983 */ /* 0x000ea20000100800 */
[----:B-1----:R-:W-:-:S05]  /*3c620*/  @P3 IMAD.MOV.U32 R8, RZ, RZ, R47 ;  /* 0x000000ffff083224 */ /* 0x002fca00078e002f */
[----:B--2---:R0:W2:Y:S02]  /*3c630*/  @P3 LDG.E.U8 R46, desc[UR20][R8.64] ;  /* 0x00000014082e3981 */ /* 0x0040a4000c1e1100 */
[----:B0-----:R-:W-:Y:S02]  /*3c640*/  @P1 IMAD.MOV.U32 R8, RZ, RZ, R34 ;  /* 0x000000ffff081224 */ /* 0x001fe400078e0022 */
[----:B------:R-:W-:-:S05]  /*3c650*/  @P1 IMAD.MOV.U32 R9, RZ, RZ, R43 ;  /* 0x000000ffff091224 */ /* 0x000fca00078e002b */
[----:B------:R0:W2:Y:S04]  /*3c660*/  @P1 LDG.E.U8 R45, desc[UR20][R8.64] ;  /* 0x00000014082d1981 */ /* 0x0000a8000c1e1100 */
[----:B---3--:R1:W-:Y:S04]  /*3c670*/  STL [R1+0x50], R12 ;  /* 0x0000500c01007387 */ /* 0x0083e80000100800 */
[----:B------:R-:W3:Y:S04]  /*3c680*/  LDL R43, [R1+0xe34] ;  /* 0x000e3400012b7983 */ /* 0x000ee80000100800 */
[----:B------:R-:W3:Y:S04]  /*3c690*/  LDL R34, [R1+0xe38] ;  /* 0x000e380001227983 */ /* 0x000ee80000100800 */
[----:B-1----:R-:W3:Y:S01]  /*3c6a0*/  LDL R12, [R1+0xe30] ;  /* 0x000e3000010c7983 */ /* 0x002ee20000100800 */
[----:B0-----:R-:W-:Y:S01]  /*3c6b0*/  @P1 IMAD.MOV.U32 R8, RZ, RZ, R33 ;  /* 0x000000ffff081224 */ /* 0x001fe200078e0021 */
[----:B------:R-:W-:Y:S01]  /*3c6c0*/  PRMT R4, RZ, 0x7610, R4 ;  /* 0x00007610ff047816 */ /* 0x000fe20000000004 */
[----:B------:R-:W-:-:S05]  /*3c6d0*/  @P1 IMAD.MOV.U32 R9, RZ, RZ, R44 ;  /* 0x000000ffff091224 */ /* 0x000fca00078e002c */
[----:B------:R3:W3:Y:S04]  /*3c6e0*/  @P1 LDG.E.U8 R4, desc[UR20][R8.64] ;  /* 0x0000001408041981 */ /* 0x0006e8000c1e1100 */
[----:B--2---:R0:W-:Y:S04]  /*3c6f0*/  STL [R1+0x48], R45 ;  /* 0x0000482d01007387 */ /* 0x0041e80000100800 */
[----:B------:R-:W2:Y:S04]  /*3c700*/  LDL R33, [R1+0xe40] ;  /* 0x000e400001217983 */ /* 0x000ea80000100800 */
[----:B0-----:R-:W4:Y:S01]  /*3c710*/  LDL R45, [R1+0xe3c] ;  /* 0x000e3c00012d7983 */ /* 0x001f220000100800 */
[----:B------:R-:W-:-:S02]  /*3c720*/  ISETP.GT.AND P2, PT, R7, 0x3c, PT ;  /* 0x0000003c0700780c */ /* 0x000fc40003f44270 */
[----:B------:R-:W-:Y:S02]  /*3c730*/  ISETP.GT.AND P3, PT, R7, 0x3d, PT ;  /* 0x0000003d0700780c */ /* 0x000fe40003f64270 */
[----:B------:R-:W-:Y:S02]  /*3c740*/  PRMT R2, RZ, 0x7610, R2 ;  /* 0x00007610ff027816 */ /* 0x000fe40000000002 */
[----:B------:R-:W-:-:S07]  /*3c750*/  PRMT R16, RZ, 0x7610, R16 ;  /* 0x00007610ff107816 */ /* 0x000fce0000000010 */
[----:B---3--:R-:W-:Y:S02]  /*3c760*/  @P2 IMAD.MOV.U32 R8, RZ, RZ, R12 ;  /* 0x000000ffff082224 */ /* 0x008fe400078e000c */
[----:B------:R-:W-:-:S05]  /*3c770*/  @P2 IMAD.MOV.U32 R9, RZ, RZ, R14 ;  /* 0x000000ffff092224 */ /* 0x000fca00078e000e */
[----:B------:R0:W3:Y:S01]  /*3c780*/  @P2 LDG.E.U8 R2, desc[UR20][R8.64] ;  /* 0x0000001408022981 */ /* 0x0000e2000c1e1100 */
[----:B------:R-:W-:Y:S01]  /*3c790*/  PRMT R11, RZ, 0x7610, R11 ;  /* 0x00007610ff0b7816 */ /* 0x000fe2000000000b */
[----:B0-----:R-:W-:Y:S02]  /*3c7a0*/  @P2 IMAD.MOV.U32 R8, RZ, RZ, R34 ;  /* 0x000000ffff082224 */ /* 0x001fe400078e0022 */
[----:B------:R-:W-:-:S05]  /*3c7b0*/  @P2 IMAD.MOV.U32 R9, RZ, RZ, R43 ;  /* 0x000000ffff092224 */ /* 0x000fca00078e002b */
[----:B------:R2:W3:Y:S04]  /*3c7c0*/  @P2 LDG.E.U8 R16, desc[UR20][R8.64] ;  /* 0x0000001408102981 */ /* 0x0004e8000c1e1100 */
[----:B------:R-:W-:Y:S04]  /*3c7d0*/  STL [R1+0x1830], R4 ;  /* 0x0018300401007387 */ /* 0x000fe80000100800 */
[----:B------:R-:W3:Y:S04]  /*3c7e0*/  LDL R14, [R1+0xe44] ;  /* 0x000e4400010e7983 */ /* 0x000ee80000100800 */
[----:B------:R-:W3:Y:S01]  /*3c7f0*/  LDL R12, [R1+0xe48] ;  /* 0x000e4800010c7983 */ /* 0x000ee20000100800 */
[----:B--2---:R-:W-:-:S02]  /*3c800*/  @P3 IMAD.MOV.U32 R8, RZ, RZ, R33 ;  /* 0x000000ffff083224 */ /* 0x004fc400078e0021 */
[----:B----4-:R-:W-:-:S05]  /*3c810*/  @P3 IMAD.MOV.U32 R9, RZ, RZ, R45 ;  /* 0x000000ffff093224 */ /* 0x010fca00078e002d */
[----:B------:R0:W2:Y:S04]  /*3c820*/  @P3 LDG.E.U8 R11, desc[UR20][R8.64] ;  /* 0x00000014080b3981 */ /* 0x0000a8000c1e1100 */
[----:B---3--:R-:W-:Y:S04]  /*3c830*/  STL [R1+0x181c], R2 ;  /* 0x00181c0201007387 */ /* 0x008fe80000100800 */
[----:B------:R-:W3:Y:S04]  /*3c840*/  LDL R44, [R1+0xe4c] ;  /* 0x000e4c00012c7983 */ /* 0x000ee80000100800 */
[----:B------:R-:W4:Y:S04]  /*3c850*/  LDL R43, [R1+0xe50] ;  /* 0x000e5000012b7983 */ /* 0x000f280000100800 */
[----:B------:R-:W4:Y:S04]  /*3c860*/  LDL R34, [R1+0xe54] ;  /* 0x000e540001227983 */ /* 0x000f280000100800 */
[----:B------:R1:W-:Y:S04]  /*3c870*/  STL [R1+0x3c], R16 ;  /* 0x00003c1001007387 */ /* 0x0003e80000100800 */
[----:B-1----:R-:W4:Y:S04]  /*3c880*/  LDL R16, [R1+0xe58] ;  /* 0x000e580001107983 */ /* 0x002f280000100800 */
[----:B------:R-:W-:Y:S04]  /*3c890*/  STL [R1+0x4c], R46 ;  /* 0x00004c2e01007387 */ /* 0x000fe80000100800 */
[----:B------:R-:W4:Y:S01]  /*3c8a0*/  LDL R33, [R1+0xe5c] ;  /* 0x000e5c0001217983 */ /* 0x000f220000100800 */
[----:B------:R-:W-:Y:S01]  /*3c8b0*/  PRMT R6, RZ, 0x7610, R6 ;  /* 0x00007610ff067816 */ /* 0x000fe20000000006 */
[----:B0-----:R-:W-:-:S02]  /*3c8c0*/  @P3 IMAD.MOV.U32 R8, RZ, RZ, R12 ;  /* 0x000000ffff083224 */ /* 0x001fc400078e000c */
[----:B------:R-:W-:-:S05]  /*3c8d0*/  @P3 IMAD.MOV.U32 R9, RZ, RZ, R14 ;  /* 0x000000ffff093224 */ /* 0x000fca00078e000e */
[----:B------:R3:W4:Y:S04]  /*3c8e0*/  @P3 LDG.E.U8 R6, desc[UR20][R8.64] ;  /* 0x0000001408063981 */ /* 0x000728000c1e1100 */
[----:B--2---:R0:W-:Y:S01]  /*3c8f0*/  STL [R1+0x38], R11 ;  /* 0x0000380b01007387 */ /* 0x0041e20000100800 */
[C---:B------:R-:W-:Y:S02]  /*3c900*/  ISETP.GT.AND P1, PT, R7.reuse, 0x3e, PT ;  /* 0x0000003e0700780c */ /* 0x040fe40003f24270 */
[----:B------:R-:W-:Y:S01]  /*3c910*/  ISETP.GT.AND P2, PT, R7, 0x3f, PT ;  /* 0x0000003f0700780c */ /* 0x000fe20003f44270 */
[----:B------:R-:W2:Y:S01]  /*3c920*/  LDL R12, [R1+0xe68] ;  /* 0x000e6800010c7983 */ /* 0x000ea20000100800 */
[----:B------:R-:W-:Y:S02]  /*3c930*/  PRMT R42, RZ, 0x7610, R42 ;  /* 0x00007610ff2a7816 */ /* 0x000fe4000000002a */
[----:B------:R-:W-:Y:S01]  /*3c940*/  PRMT R37, RZ, 0x7610, R37 ;  /* 0x00007610ff257816 */ /* 0x000fe20000000025 */
[----:B------:R-:W2:Y:S04]  /*3c950*/  LDL R14, [R1+0xe64] ;  /* 0x000e6400010e7983 */ /* 0x000ea80000100800 */
[----:B0-----:R-:W2:Y:S02]  /*3c960*/  LDL R11, [R1+0xe60] ;  /* 0x000e6000010b7983 */ /* 0x001ea40000100800 */
[----:B---3--:R-:W-:-:S02]  /*3c970*/  @P1 IMAD.MOV.U32 R9, RZ, RZ, R44 ;  /* 0x000000ffff091224 */ /* 0x008fc400078e002c */
[----:B----4-:R-:W-:-:S05]  /*3c980*/  @P1 IMAD.MOV.U32 R8, RZ, RZ, R43 ;  /* 0x000000ffff081224 */ /* 0x010fca00078e002b */
[----:B------:R0:W3:Y:S01]  /*3c990*/  @P1 LDG.E.U8 R42, desc[UR20][R8.64] ;  /* 0x00000014082a1981 */ /* 0x0000e2000c1e1100 */
[----:B------:R-:W-:Y:S01]  /*3c9a0*/  PRMT R19, RZ, 0x7610, R19 ;  /* 0x00007610ff137816 */ /* 0x000fe20000000013 */
[----:B0-----:R-:W-:Y:S02]  /*3c9b0*/  @P1 IMAD.MOV.U32 R9, RZ, RZ, R34 ;  /* 0x000000ffff091224 */ /* 0x001fe400078e0022 */
[----:B------:R-:W-:-:S05]  /*3c9c0*/  @P1 IMAD.MOV.U32 R8, RZ, RZ, R16 ;  /* 0x000000ffff081224 */ /* 0x000fca00078e0010 */
[----:B------:R0:W4:Y:S02]  /*3c9d0*/  @P1 LDG.E.U8 R37, desc[UR20][R8.64] ;  /* 0x0000001408251981 */ /* 0x000124000c1e1100 */
[----:B0-----:R-:W-:Y:S02]  /*3c9e0*/  @P2 IMAD.MOV.U32 R9, RZ, RZ, R33 ;  /* 0x000000ffff092224 */ /* 0x001fe400078e0021 */
[----:B------:R-:W-:Y:S04]  /*3c9f0*/  STL [R1+0x17e8], R6 ;  /* 0x0017e80601007387 */ /* 0x000fe80000100800 */
[----:B------:R-:W3:Y:S04]  /*3ca00*/  LDL R34, [R1+0x1298] ;  /* 0x0012980001227983 */ /* 0x000ee80000100800 */
[----:B------:R-:W4:Y:S04]  /*3ca10*/  LDL R16, [R1+0x12a8] ;  /* 0x0012a80001107983 */ /* 0x000f280000100800 */
[----:B------:R-:W4:Y:S01]  /*3ca20*/  LDL R33, [R1+0x129c] ;  /* 0x00129c0001217983 */ /* 0x000f220000100800 */
[----:B--2---:R-:W-:-:S03]  /*3ca30*/  @P2 IMAD.MOV.U32 R8, RZ, RZ, R11 ;  /* 0x000000ffff082224 */ /* 0x004fc600078e000b */
[----:B------:R-:W2:Y:S04]  /*3ca40*/  LDL R11, [R1+0x12a0] ;  /* 0x0012a000010b7983 */ /* 0x000ea80000100800 */
[----:B------:R0:W2:Y:S01]  /*3ca50*/  @P2 LDG.E.U8 R19, desc[UR20][R8.64] ;  /* 0x0000001408132981 */ /* 0x0000a2000c1e1100 */
[----:B------:R-:W-:Y:S02]  /*3ca60*/  ISETP.GT.AND P3, PT, R7, 0x40, PT ;  /* 0x000000400700780c */ /* 0x000fe40003f64270 */
[----:B------:R-:W-:Y:S01]  /*3ca70*/  PRMT R41, RZ, 0x7610, R41 ;  /* 0x00007610ff297816 */ /* 0x000fe20000000029 */
[----:B0-----:R-:W-:Y:S02]  /*3ca80*/  @P2 IMAD.MOV.U32 R8, RZ, RZ, R12 ;  /* 0x000000ffff082224 */ /* 0x001fe400078e000c */
[----:B------:R-:W-:-:S05]  /*3ca90*/  @P2 IMAD.MOV.U32 R9, RZ, RZ, R14 ;  /* 0x000000ffff092224 */ /* 0x000fca00078e000e */
[----:B------:R3:W2:Y:S03]  /*3caa0*/  @P2 LDG.E.U8 R41, desc[UR20][R8.64] ;  /* 0x0000001408292981 */ /* 0x0006a6000c1e1100 */
[----:B---3--:R-:W-:Y:S02]  /*3cab0*/  @P3 IMAD.MOV.U32 R9, RZ, RZ, R34 ;  /* 0x000000ffff093224 */ /* 0x008fe400078e0022 */
[----:B----4-:R-:W-:Y:S01]  /*3cac0*/  @P3 IMAD.MOV.U32 R8, RZ, RZ, R16 ;  /* 0x000000ffff083224 */ /* 0x010fe200078e0010 */
[----:B--2---:R0:W-:Y:S04]  /*3cad0*/  STL [R1+0x280], R19 ;  /* 0x0002801301007387 */ /* 0x0041e80000100800 */
[----:B------:R-:W2:Y:S04]  /*3cae0*/  LDL R12, [R1+0xe70] ;  /* 0x000e7000010c7983 */ /* 0x000ea80000100800 */
[----:B0-----:R-:W3:Y:S04]  /*3caf0*/  LDL R19, [R1+0xe6c] ;  /* 0x000e6c0001137983 */ /* 0x001ee80000100800 */
[----:B------:R0:W-:Y:S04]  /*3cb00*/  STL [R1+0x284], R37 ;  /* 0x0002842501007387 */ /* 0x0001e80000100800 */
[----:B------:R-:W4:Y:S04]  /*3cb10*/  LDL R14, [R1+0xe78] ;  /* 0x000e7800010e7983 */ /* 0x000f280000100800 */
[----:B------:R-:W4:Y:S04]  /*3cb20*/  LDL R34, [R1+0xe7c] ;  /* 0x000e7c0001227983 */ /* 0x000f280000100800 */
[----:B0-----:R-:W4:Y:S04]  /*3cb30*/  LDL R37, [R1+0xe74] ;  /* 0x000e740001257983 */ /* 0x001f280000100800 */
[----:B------:R-:W4:Y:S01]  /*3cb40*/  LDL R16, [R1+0xe80] ;  /* 0x000e800001107983 */ /* 0x000f220000100800 */
[----:B------:R-:W-:-:S02]  /*3cb50*/  ISETP.GT.AND P1, PT, R7, 0x41, PT ;  /* 0x000000410700780c */ /* 0x000fc40003f24270 */
[----:B------:R-:W-:Y:S02]  /*3cb60*/  PRMT R40, RZ, 0x7610, R40 ;  /* 0x00007610ff287816 */ /* 0x000fe40000000028 */
[----:B------:R-:W-:-:S04]  /*3cb70*/  PRMT R39, RZ, 0x7610, R39 ;  /* 0x00007610ff277816 */ /* 0x000fc80000000027 */
[----:B------:R0:W4:Y:S01]  /*3cb80*/  @P3 LDG.E.U8 R40, desc[UR20][R8.64] ;  /* 0x0000001408283981 */ /* 0x000122000c1e1100 */
[----:B------:R-:W-:Y:S02]  /*3cb90*/  ISETP.GT.AND P2, PT, R7, 0x42, PT ;  /* 0x000000420700780c */ /* 0x000fe40003f44270 */
[----:B------:R-:W-:Y:S01]  /*3cba0*/  PRMT R38, RZ, 0x7610, R38 ;  /* 0x00007610ff267816 */ /* 0x000fe20000000026 */
[----:B0-----:R-:W-:Y:S02]  /*3cbb0*/  @P3 IMAD.MOV.U32 R8, RZ, RZ, R11 ;  /* 0x000000ffff083224 */ /* 0x001fe400078e000b */
[----:B------:R-:W-:Y:S01]  /*3cbc0*/  @P3 IMAD.MOV.U32 R9, RZ, RZ, R33 ;  /* 0x000000ffff093224 */ /* 0x000fe200078e0021 */
[----:B------:R-:W-:Y:S01]  /*3cbd0*/  PRMT R35, RZ, 0x7610, R35 ;  /* 0x00007610ff237816 */ /* 0x000fe20000000023 */
[----:B------:R-:W4:Y:S04]  /*3cbe0*/  LDL R33, [R1+0xe84] ;  /* 0x000e840001217983 */ /* 0x000f280000100800 */
[----:B------:R2:W4:Y:S01]  /*3cbf0*/  @P3 LDG.E.U8 R39, desc[UR20][R8.64] ;  /* 0x0000001408273981 */ /* 0x000522000c1e1100 */
[----:B------:R-:W-:-:S03]  /*3cc00*/  PRMT R4, RZ, 0x7610, R4 ;  /* 0x00007610ff047816 */ /* 0x000fc60000000004 */
[----:B------:R-:W4:Y:S01]  /*3cc10*/  LDL R11, [R1+0xe88] ;  /* 0x000e8800010b7983 */ /* 0x000f220000100800 */
[----:B--2---:R-:W-:Y:S02]  /*3cc20*/  @P1 IMAD.MOV.U32 R8, RZ, RZ, R12 ;  /* 0x000000ffff081224 */ /* 0x004fe400078e000c */
[----:B---3--:R-:W-:-:S05]  /*3cc30*/  @P1 IMAD.MOV.U32 R9, RZ, RZ, R19 ;  /* 0x000000ffff091224 */ /* 0x008fca00078e0013 */
[----:B------:R4:W2:Y:S02]  /*3cc40*/  @P1 LDG.E.U8 R38, desc[UR20][R8.64] ;  /* 0x0000001408261981 */ /* 0x0008a4000c1e1100 */
[----:B----4-:R-:W-:Y:S02]  /*3cc50*/  @P1 IMAD.MOV.U32 R8, RZ, RZ, R14 ;  /* 0x000000ffff081224 */ /* 0x010fe400078e000e */
[----:B------:R-:W-:-:S05]  /*3cc60*/  @P1 IMAD.MOV.U32 R9, RZ, RZ, R37 ;  /* 0x000000ffff091224 */ /* 0x000fca00078e0025 */
[----:B------:R0:W3:Y:S02]  /*3cc70*/  @P1 LDG.E.U8 R35, desc[UR20][R8.64] ;  /* 0x0000001408231981 */ /* 0x0000e4000c1e1100 */
[----:B0-----:R-:W-:Y:S02]  /*3cc80*/  @P2 IMAD.MOV.U32 R8, RZ, RZ, R16 ;  /* 0x000000ffff082224 */ /* 0x001fe400078e0010 */
[----:B------:R-:W-:-:S05]  /*3cc90*/  @P2 IMAD.MOV.U32 R9, RZ, RZ, R34 ;  /* 0x000000ffff092224 */ /* 0x000fca00078e0022 */
[----:B------:R0:W4:Y:S04]  /*3cca0*/  @P2 LDG.E.U8 R4, desc[UR20][R8.64] ;  /* 0x0000001408042981 */ /* 0x000128000c1e1100 */
[----:B------:R-:W-:Y:S04]  /*3ccb0*/  STL [R1+0x288], R42 ;  /* 0x0002882a01007387 */ /* 0x000fe80000100800 */
[----:B------:R-:W2:Y:S04]  /*3ccc0*/  LDL R19, [R1+0xe8c] ;  /* 0x000e8c0001137983 */ /* 0x000ea80000100800 */
[----:B------:R-:W2:Y:S01]  /*3ccd0*/  LDL R12, [R1+0xe90] ;  /* 0x000e9000010c7983 */ /* 0x000ea20000100800 */
[----:B------:R-:W-:-:S03]  /*3cce0*/  PRMT R2, RZ, 0x7610, R2 ;  /* 0x00007610ff027816 */ /* 0x000fc60000000002 */
[----:B------:R-:W2:Y:S01]  /*3ccf0*/  LDL R14, [R1+0xe98] ;  /* 0x000e9800010e7983 */ /* 0x000ea20000100800 */
[----:B0-----:R-:W-:-:S03]  /*3cd00*/  @P2 IMAD.MOV.U32 R8, RZ, RZ, R11 ;  /* 0x000000ffff082224 */ /* 0x001fc600078e000b */
[----:B------:R-:W2:Y:S01]  /*3cd10*/  LDL R16, [R1+0xe94] ;  /* 0x000e940001107983 */ /* 0x000ea20000100800 */
[----:B------:R-:W-:-:S05]  /*3cd20*/  @P2 IMAD.MOV.U32 R9, RZ, RZ, R33 ;  /* 0x000000ffff092224 */ /* 0x000fca00078e0021 */
[----:B------:R2:W2:Y:S01]  /*3cd30*/  @P2 LDG.E.U8 R2, desc[UR20][R8.64] ;  /* 0x0000001408022981 */ /* 0x0004a2000c1e1100 */
[----:B------:R-:W-:-:S03]  /*3cd40*/  ISETP.GT.AND P3, PT, R7, 0x43, PT ;  /* 0x000000430700780c */ /* 0x000fc60003f64270 */
[----:B----4-:R-:W-:Y:S04]  /*3cd50*/  STL [R1+0x183c], R4 ;  /* 0x00183c0401007387 */ /* 0x010fe80000100800 */
[----:B---3--:R0:W-:Y:S04]  /*3cd60*/  STL [R1+0x24], R35 ;  /* 0x0000242301007387 */ /* 0x0081e80000100800 */
[----:B0-----:R-:W3:Y:S04]  /*3cd70*/  LDL R35, [R1+0xe9c] ;  /* 0x000e9c0001237983 */ /* 0x001ee80000100800 */
[----:B------:R-:W-:Y:S04]  /*3cd80*/  STL [R1+0x27c], R41 ;  /* 0x00027c2901007387 */ /* 0x000fe80000100800 */
[----:B------:R-:W4:Y:S01]  /*3cd90*/  LDL R11, [R1+0xea0] ;  /* 0x000ea000010b7983 */ /* 0x000f220000100800 */
[----:B------:R-:W-:Y:S01]  /*3cda0*/  PRMT R18, RZ, 0x7610, R18 ;  /* 0x00007610ff127816 */ /* 0x000fe20000000012 */
[----:B--2---:R-:W-:-:S02]  /*3cdb0*/  @P3 IMAD.MOV.U32 R8, RZ, RZ, R12 ;  /* 0x000000ffff083224 */ /* 0x004fc400078e000c */
[----:B------:R-:W-:Y:S01]  /*3cdc0*/  @P3 IMAD.MOV.U32 R9, RZ, RZ, R19 ;  /* 0x000000ffff093224 */ /* 0x000fe200078e0013 */
[----:B------:R-:W-:-:S04]  /*3cdd0*/  ISETP.GT.AND P1, PT, R7, 0x44, PT ;  /* 0x000000440700780c */ /* 0x000fc80003f24270 */
[----:B------:R0:W2:Y:S01]  /*3cde0*/  @P3 LDG.E.U8 R18, desc[UR20][R8.64] ;  /* 0x0000001408123981 */ /* 0x0000a2000c1e1100 */
[----:B------:R-:W-:Y:S02]  /*3cdf0*/  PRMT R36, RZ, 0x7610, R36 ;  /* 0x00007610ff247816 */ /* 0x000fe40000000024 */
[----:B------:R-:W-:Y:S01]  /*3ce00*/  PRMT R6, RZ, 0x7610, R6 ;  /* 0x00007610ff067816 */ /* 0x000fe20000000006 */
[----:B0-----:R-:W-:Y:S02]  /*3ce10*/  @P3 IMAD.MOV.U32 R8, RZ, RZ, R14 ;  /* 0x000000ffff083224 */ /* 0x001fe400078e000e */
[----:B------:R-:W-:Y:S01]  /*3ce20*/  @P3 IMAD.MOV.U32 R9, RZ, RZ, R16 ;  /* 0x000000ffff093224 */ /* 0x000fe200078e0010 */
[----:B------:R-:W-:Y:S04]  /*3ce30*/  STL [R1+0x1840], R2 ;  /* 0x0018400201007387 */ /* 0x000fe80000100800 */
[----:B------:R3:W2:Y:S04]  /*3ce40*/  @P3 LDG.E.U8 R36, desc[UR20][R8.64] ;  /* 0x0000001408243981 */ /* 0x0006a8000c1e1100 */
[----:B------:R-:W2:Y:S04]  /*3ce50*/  LDL R34, [R1+0xea4] ;  /* 0x000ea40001227983 */ /* 0x000ea80000100800 */
[----:B------:R-:W-:Y:S04]  /*3ce60*/  STL [R1+0x30], R40 ;  /* 0x0000302801007387 */ /* 0x000fe80000100800 */
[----:B------:R-:W2:Y:S04]  /*3ce70*/  LDL R12, [R1+0xea8] ;  /* 0x000ea800010c7983 */ /* 0x000ea80000100800 */
[----:B------:R-:W2:Y:S04]  /*3ce80*/  LDL R19, [R1+0xeac] ;  /* 0x000eac0001137983 */ /* 0x000ea80000100800 */
[----:B------:R-:W2:Y:S01]  /*3ce90*/  LDL R4, [R1+0xeb0] ;  /* 0x000eb00001047983 */ /* 0x000ea20000100800 */
[----:B---3--:R-:W-:-:S02]  /*3cea0*/  @P1 IMAD.MOV.U32 R9, RZ, RZ, R35 ;  /* 0x000000ffff091224 */ /* 0x008fc400078e0023 */
[----:B----4-:R-:W-:-:S05]  /*3ceb0*/  @P1 IMAD.MOV.U32 R8, RZ, RZ, R11 ;  /* 0x000000ffff081224 */ /* 0x010fca00078e000b */
[----:B------:R0:W3:Y:S04]  /*3cec0*/  @P1 LDG.E.U8 R6, desc[UR20][R8.64] ;  /* 0x0000001408061981 */ /* 0x0000e8000c1e1100 */
[----:B------:R-:W-:Y:S04]  /*3ced0*/  STL [R1+0x2c], R39 ;  /* 0x00002c2701007387 */ /* 0x000fe80000100800 */
[----:B------:R-:W4:Y:S04]  /*3cee0*/  LDL R33, [R1+0xeb4] ;  /* 0x000eb40001217983 */ /* 0x000f280000100800 */
[----:B--2---:R1:W-:Y:S04]  /*3cef0*/  STL [R1+0x18], R18 ;  /* 0x0000181201007387 */ /* 0x0043e80000100800 */
[----:B------:R-:W2:Y:S04]  /*3cf00*/  LDL R16, [R1+0xebc] ;  /* 0x000ebc0001107983 */ /* 0x000ea80000100800 */
[----:B-1----:R-:W2:Y:S04]  /*3cf10*/  LDL R18, [R1+0xeb8] ;  /* 0x000eb80001127983 */ /* 0x002ea80000100800 */
[----:B------:R-:W-:Y:S04]  /*3cf20*/  STL [R1+0x28], R38 ;  /* 0x0000282601007387 */ /* 0x000fe80000100800 */
[----:B------:R-:W2:Y:S01]  /*3cf30*/  LDL R14, [R1+0xec0] ;  /* 0x000ec000010e7983 */ /* 0x000ea20000100800 */
[----:B------:R-:W-:Y:S01]  /*3cf40*/  PRMT R3, RZ, 0x7610, R3 ;  /* 0x00007610ff037816 */ /* 0x000fe20000000003 */
[----:B0-----:R-:W-:-:S02]  /*3cf50*/  @P1 IMAD.MOV.U32 R9, RZ, RZ, R34 ;  /* 0x000000ffff091224 */ /* 0x001fc400078e0022 */
[----:B------:R-:W2:Y:S01]  /*3cf60*/  LDL R11, [R1+0xec8] ;  /* 0x000ec800010b7983 */ /* 0x000ea20000100800 */
[----:B------:R-:W-:-:S05]  /*3cf70*/  @P1 IMAD.MOV.U32 R8, RZ, RZ, R12 ;  /* 0x000000ffff081224 */ /* 0x000fca00078e000c */
[----:B------:R0:W4:Y:S04]  /*3cf80*/  @P1 LDG.E.U8 R3, desc[UR20][R8.64] ;  /* 0x0000001408031981 */ /* 0x000128000c1e1100 */
[----:B---3--:R-:W-:Y:S04]  /*3cf90*/  STL [R1+0x1820], R6 ;  /* 0x0018200601007387 */ /* 0x008fe80000100800 */
[----:B------:R-:W3:Y:S01]  /*3cfa0*/  LDL R12, [R1+0xec4] ;  /* 0x000ec400010c7983 */ /* 0x000ee20000100800 */
[----:B------:R-:W-:Y:S02]  /*3cfb0*/  ISETP.GT.AND P2, PT, R7, 0x45, PT ;  /* 0x000000450700780c */ /* 0x000fe40003f44270 */
[----:B------:R-:W-:-:S02]  /*3cfc0*/  PRMT R0, RZ, 0x7610, R0 ;  /* 0x00007610ff007816 */ /* 0x000fc40000000000 */
[----:B------:R-:W-:Y:S02]  /*3cfd0*/  PRMT R64, RZ, 0x7610, R64 ;  /* 0x00007610ff407816 */ /* 0x000fe40000000040 */
[----:B------:R-:W-:-:S07]  /*3cfe0*/  ISETP.GT.AND P3, PT, R7, 0x46, PT ;  /* 0x000000460700780c */ /* 0x000fce0003f64270 */
[----:B0-----:R-:W-:Y:S02]  /*3cff0*/  @P2 IMAD.MOV.U32 R8, RZ, RZ, R4 ;  /* 0x000000ffff082224 */ /* 0x001fe400078e0004 */
[----:B------:R-:W-:-:S05]  /*3d000*/  @P2 IMAD.MOV.U32 R9, RZ, RZ, R19 ;  /* 0x000000ffff092224 */ /* 0x000fca00078e0013 */
[----:B------:R2:W3:Y:S02]  /*3d010*/  @P2 LDG.E.U8 R0, desc[UR20][R8.64] ;  /* 0x0000001408002981 */ /* 0x0004e4000c1e1100 */
[----:B--2---:R-:W-:Y:S02]  /*3d020*/  @P2 IMAD.MOV.U32 R8, RZ, RZ, R18 ;  /* 0x000000ffff082224 */ /* 0x004fe400078e0012 */
[----:B----4-:R-:W-:-:S05]  /*3d030*/  @P2 IMAD.MOV.U32 R9, RZ, RZ, R33 ;  /* 0x000000ffff092224 */ /* 0x010fca00078e0021 */
[----:B------:R0:W2:Y:S01]  /*3d040*/  @P2 LDG.E.U8 R64, desc[UR20][R8.64] ;  /* 0x0000001408402981 */ /* 0x0000a2000c1e1100 */
[----:B------:R-:W-:Y:S02]  /*3d050*/  PRMT R13, RZ, 0x7610, R13 ;  /* 0x00007610ff0d7816 */ /* 0x000fe4000000000d */
[----:B------:R-:W-:Y:S01]  /*3d060*/  PRMT R21, RZ, 0x7610, R21 ;  /* 0x00007610ff157816 */ /* 0x000fe20000000015 */
[----:B0-----:R-:W-:Y:S02]  /*3d070*/  @P3 IMAD.MOV.U32 R8, RZ, RZ, R14 ;  /* 0x000000ffff083224 */ /* 0x001fe400078e000e */
[----:B------:R-:W-:-:S05]  /*3d080*/  @P3 IMAD.MOV.U32 R9, RZ, RZ, R16 ;  /* 0x000000ffff093224 */ /* 0x000fca00078e0010 */
[----:B------:R0:W4:Y:S04]  /*3d090*/  @P3 LDG.E.U8 R13, desc[UR20][R8.64] ;  /* 0x00000014080d3981 */ /* 0x000128000c1e1100 */
[----:B------:R-:W-:Y:S04]  /*3d0a0*/  STL [R1+0x1824], R3 ;  /* 0x0018240301007387 */ /* 0x000fe80000100800 */
[----:B------:R-:W4:Y:S01]  /*3d0b0*/  LDL R19, [R1+0xecc] ;  /* 0x000ecc0001137983 */ /* 0x000f220000100800 */
[----:B0-----:R-:W-:-:S03]  /*3d0c0*/  @P3 IMAD.MOV.U32 R8, RZ, RZ, R11 ;  /* 0x000000ffff083224 */ /* 0x001fc600078e000b */
[----:B------:R-:W4:Y:S01]  /*3d0d0*/  LDL R4, [R1+0xed0] ;  /* 0x000ed00001047983 */ /* 0x000f220000100800 */
[----:B---3--:R-:W-:-:S05]  /*3d0e0*/  @P3 IMAD.MOV.U32 R9, RZ, RZ, R12 ;  /* 0x000000ffff093224 */ /* 0x008fca00078e000c */
[----:B------:R0:W3:Y:S01]  /*3d0f0*/  @P3 LDG.E.U8 R21, desc[UR20][R8.64] ;  /* 0x0000001408153981 */ /* 0x0000e2000c1e1100 */
[----:B------:R-:W-:-:S03]  /*3d100*/  ISETP.GT.AND P1, PT, R7, 0x47, PT ;  /* 0x000000470700780c */ /* 0x000fc60003f24270 */
[----:B------:R-:W-:Y:S04]  /*3d110*/  STL [R1+0x17ec], R0 ;  /* 0x0017ec0001007387 */ /* 0x000fe80000100800 */
[----:B--2---:R-:W-:Y:S04]  /*3d120*/  STL [R1+0x17f0], R64 ;  /* 0x0017f04001007387 */ /* 0x004fe80000100800 */
[----:B------:R-:W2:Y:S04]  /*3d130*/  LDL R14, [R1+0xed8] ;  /* 0x000ed800010e7983 */ /* 0x000ea80000100800 */
[----:B------:R-:W2:Y:S04]  /*3d140*/  LDL R16, [R1+0xed4] ;  /* 0x000ed40001107983 */ /* 0x000ea80000100800 */
[----:B------:R-:W2:Y:S04]  /*3d150*/  LDL R18, [R1+0x1288] ;  /* 0x0012880001127983 */ /* 0x000ea80000100800 */
[----:B------:R-:W-:Y:S04]  /*3d160*/  STL [R1+0x14], R36 ;  /* 0x0000142401007387 */ /* 0x000fe80000100800 */
[----:B------:R-:W2:Y:S04]  /*3d170*/  LDL R11, [R1+0x128c] ;  /* 0x00128c00010b7983 */ /* 0x000ea80000100800 */
[----:B----4-:R1:W-:Y:S04]  /*3d180*/  STL [R1+0x274], R13 ;  /* 0x0002740d01007387 */ /* 0x0103e80000100800 */
[----:B------:R-:W4:Y:S01]  /*3d190*/  LDL R12, [R1+0x1290] ;  /* 0x00129000010c7983 */ /* 0x000f220000100800 */
[----:B0-----:R-:W-:-:S03]  /*3d1a0*/  @P1 IMAD.MOV.U32 R9, RZ, RZ, R19 ;  /* 0x000000ffff091224 */ /* 0x001fc600078e0013 */
[----:B-1----:R-:W4:Y:S04]  /*3d1b0*/  LDL R13, [R1+0x1274] ;  /* 0x00127400010d7983 */ /* 0x002f280000100800 */
[----:B---3--:R0:W-:Y:S04]  /*3d1c0*/  STL [R1+0x270], R21 ;  /* 0x0002701501007387 */ /* 0x0081e80000100800 */
[----:B------:R-:W3:Y:S04]  /*3d1d0*/  LDL R19, [R1+0xee0] ;  /* 0x000ee00001137983 */ /* 0x000ee80000100800 */
[----:B0-----:R-:W3:Y:S01]  /*3d1e0*/  LDL R21, [R1+0xedc] ;  /* 0x000edc0001157983 */ /* 0x001ee20000100800 */
[----:B------:R-:W-:Y:S01]  /*3d1f0*/  PRMT R17, RZ, 0x7610, R17 ;  /* 0x00007610ff117816 */ /* 0x000fe20000000011 */
[----:B------:R-:W-:Y:S01]  /*3d200*/  @P1 IMAD.MOV.U32 R8, RZ, RZ, R4 ;  /* 0x000000ffff081224 */ /* 0x000fe200078e0004 */
[----:B------:R-:W-:Y:S01]  /*3d210*/  ISETP.GT.AND P2, PT, R7, 0x48, PT ;  /* 0x000000480700780c */ /* 0x000fe20003f44270 */
[----:B------:R-:W3:Y:S04]  /*3d220*/  LDL R4, [R1+0xee8] ;  /* 0x000ee80001047983 */ /* 0x000ee80000100800 */
[----:B------:R2:W3:Y:S01]  /*3d230*/  @P1 LDG.E.U8 R17, desc[UR20][R8.64] ;  /* 0x0000001408111981 */ /* 0x0004e2000c1e1100 */
[----:B------:R-:W-:-:S02]  /*3d240*/  PRMT R32, RZ, 0x7610, R32 ;  /* 0x00007610ff207816 */ /* 0x000fc40000000020 */
[----:B------:R-:W-:Y:S02]  /*3d250*/  ISETP.GT.AND P3, PT, R7, 0x49, PT ;  /* 0x000000490700780c */ /* 0x000fe40003f64270 */
[----:B------:R-:W-:Y:S02]  /*3d260*/  PRMT R0, RZ, 0x7610, R0 ;  /* 0x00007610ff007816 */ /* 0x000fe40000000000 */
[----:B------:R-:W-:Y:S01]  /*3d270*/  PRMT R93, RZ, 0x7610, R93 ;  /* 0x00007610ff5d7816 */ /* 0x000fe2000000005d */
[----:B--2---:R-:W-:Y:S02]  /*3d280*/  @P1 IMAD.MOV.U32 R8, RZ, RZ, R14 ;  /* 0x000000ffff081224 */ /* 0x004fe400078e000e */
[----:B------:R-:W2:Y:S01]  /*3d290*/  LDL R14, [R1+0xee4] ;  /* 0x000ee400010e7983 */ /* 0x000ea20000100800 */
[----:B------:R-:W-:-:S05]  /*3d2a0*/  @P1 IMAD.MOV.U32 R9, RZ, RZ, R16 ;  /* 0x000000ffff091224 */ /* 0x000fca00078e0010 */
[----:B------:R0:W2:Y:S02]  /*3d2b0*/  @P1 LDG.E.U8 R32, desc[UR20][R8.64] ;  /* 0x0000001408201981 */ /* 0x0000a4000c1e1100 */
[----:B0-----:R-:W-:Y:S02]  /*3d2c0*/  @P2 IMAD.MOV.U32 R8, RZ, RZ, R11 ;  /* 0x000000ffff082224 */ /* 0x001fe400078e000b */
[----:B------:R-:W-:-:S05]  /*3d2d0*/  @P2 IMAD.MOV.U32 R9, RZ, RZ, R18 ;  /* 0x000000ffff092224 */ /* 0x000fca00078e0012 */
[----:B------:R4:W2:Y:S01]  /*3d2e0*/  @P2 LDG.E.U8 R0, desc[UR20][R8.64] ;  /* 0x0000001408002981 */ /* 0x0008a2000c1e1100 */
[----:B------:R-:W-:Y:S01]  /*3d2f0*/  PRMT R92, RZ, 0x7610, R92 ;  /* 0x00007610ff5c7816 */ /* 0x000fe2000000005c */
[----:B----4-:R-:W-:Y:S02]  /*3d300*/  @P2 IMAD.MOV.U32 R8, RZ, RZ, R12 ;  /* 0x000000ffff082224 */ /* 0x010fe400078e000c */
[----:B------:R-:W-:-:S05]  /*3d310*/  @P2 IMAD.MOV.U32 R9, RZ, RZ, R13 ;  /* 0x000000ffff092224 */ /* 0x000fca00078e000d */
[----:B------:R3:W4:Y:S02]  /*3d320*/  @P2 LDG.E.U8 R93, desc[UR20][R8.64] ;  /* 0x00000014085d2981 */ /* 0x000724000c1e1100 */
[----:B---3--:R-:W-:Y:S02]  /*3d330*/  @P3 IMAD.MOV.U32 R8, RZ, RZ, R19 ;  /* 0x000000ffff083224 */ /* 0x008fe400078e0013 */
[----:B------:R-:W-:-:S05]  /*3d340*/  @P3 IMAD.MOV.U32 R9, RZ, RZ, R21 ;  /* 0x000000ffff093224 */ /* 0x000fca00078e0015 */
[----:B------:R0:W3:Y:S04]  /*3d350*/  @P3 LDG.E.U8 R92, desc[UR20][R8.64] ;  /* 0x00000014085c3981 */ /* 0x0000e8000c1e1100 */
[----:B------:R1:W-:Y:S04]  /*3d360*/  STL [R1+0x26c], R17 ;  /* 0x00026c1101007387 */ /* 0x0003e80000100800 */
[----:B------:R-:W4:Y:S01]  /*3d370*/  LDL R16, [R1+0xef0] ;  /* 0x000ef00001107983 */ /* 0x000f220000100800 */
[----:B------:R-:W-:Y:S01]  /*3d380*/  PRMT R91, RZ, 0x7610, R91 ;  /* 0x00007610ff5b7816 */ /* 0x000fe2000000005b */
[----:B0-----:R-:W-:-:S02]  /*3d390*/  @P3 IMAD.MOV.U32 R8, RZ, RZ, R4 ;  /* 0x000000ffff083224 */ /* 0x001fc400078e0004 */
[----:B------:R-:W4:Y:S04]  /*3d3a0*/  LDL R18, [R1+0xef4] ;  /* 0x000ef40001127983 */ /* 0x000f280000100800 */
[----:B-1----:R-:W4:Y:S04]  /*3d3b0*/  LDL R17, [R1+0xeec] ;  /* 0x000eec0001117983 */ /* 0x002f280000100800 */
[----:B------:R-:W4:Y:S01]  /*3d3c0*/  LDL R11, [R1+0xef8] ;  /* 0x000ef800010b7983 */ /* 0x000f220000100800 */
[----:B--2---:R-:W-:-:S03]  /*3d3d0*/  @P3 IMAD.MOV.U32 R9, RZ, RZ, R14 ;  /* 0x000000ffff093224 */ /* 0x004fc600078e000e */
[----:B------:R-:W2:Y:S04]  /*3d3e0*/  LDL R13, [R1+0xefc] ;  /* 0x000efc00010d7983 */ /* 0x000ea80000100800 */
[----:B------:R4:W2:Y:S04]  /*3d3f0*/  @P3 LDG.E.U8 R91, desc[UR20][R8.64] ;  /* 0x00000014085b3981 */ /* 0x0008a8000c1e1100 */
[----:B------:R-:W2:Y:S04]  /*3d400*/  LDL R12, [R1+0xf00] ;  /* 0x000f0000010c7983 */ /* 0x000ea80000100800 */
[----:B------:R0:W-:Y:S04]  /*3d410*/  STL [R1+0x268], R32 ;  /* 0x0002682001007387 */ /* 0x0001e80000100800 */
[----:B0-----:R-:W2:Y:S04]  /*3d420*/  LDL R32, [R1+0xf08] ;  /* 0x000f080001207983 */ /* 0x001ea80000100800 */
[----:B---3--:R-:W-:Y:S04]  /*3d430*/  STL [R1+0x1844], R92 ;  /* 0x0018445c01007387 */ /* 0x008fe80000100800 */
[----:B------:R-:W3:Y:S04]  /*3d440*/  LDL R33, [R1+0xf04] ;  /* 0x000f040001217983 */ /* 0x000ee80000100800 */
[----:B------:R-:W3:Y:S04]  /*3d450*/  LDL R14, [R1+0xf0c] ;  /* 0x000f0c00010e7983 */ /* 0x000ee80000100800 */
[----:B------:R-:W3:Y:S01]  /*3d460*/  LDL R4, [R1+0xf10] ;  /* 0x000f100001047983 */ /* 0x000ee20000100800 */
[----:B------:R-:W-:-:S02]  /*3d470*/  ISETP.GT.AND P1, PT, R7, 0x4a, PT ;  /* 0x0000004a0700780c */ /* 0x000fc40003f24270 */
[----:B------:R-:W-:-:S11]  /*3d480*/  PRMT R90, RZ, 0x7610, R90 ;  /* 0x00007610ff5a7816 */ /* 0x000fd6000000005a */
[----:B----4-:R-:W-:Y:S02]  /*3d490*/  @P1 IMAD.MOV.U32 R8, RZ, RZ, R16 ;  /* 0x000000ffff081224 */ /* 0x010fe400078e0010 */
[----:B------:R-:W-:-:S05]  /*3d4a0*/  @P1 IMAD.MOV.U32 R9, RZ, RZ, R17 ;  /* 0x000000ffff091224 */ /* 0x000fca00078e0011 */
[----:B------:R0:W4:Y:S01]  /*3d4b0*/  @P1 LDG.E.U8 R90, desc[UR20][R8.64] ;  /* 0x00000014085a1981 */ /* 0x000122000c1e1100 */
[----:B------:R-:W-:-:S03]  /*3d4c0*/  ISETP.GT.AND P2, PT, R7, 0x4b, PT ;  /* 0x0000004b0700780c */ /* 0x000fc60003f44270 */
[----:B--2---:R-:W-:Y:S04]  /*3d4d0*/  STL [R1+0x1848], R91 ;  /* 0x0018485b01007387 */ /* 0x004fe80000100800 */
[----:B------:R-:W2:Y:S04]  /*3d4e0*/  LDL R17, [R1+0xf14] ;  /* 0x000f140001117983 */ /* 0x000ea80000100800 */
[----:B------:R-:W2:Y:S01]  /*3d4f0*/  LDL R16, [R1+0xf18] ;  /* 0x000f180001107983 */ /* 0x000ea20000100800 */
[----:B------:R-:W-:Y:S01]  /*3d500*/  PRMT R89, RZ, 0x7610, R89 ;  /* 0x00007610ff597816 */ /* 0x000fe20000000059 */
[----:B0-----:R-:W-:-:S02]  /*3d510*/  @P1 IMAD.MOV.U32 R8, RZ, RZ, R11 ;  /* 0x000000ffff081224 */ /* 0x001fc400078e000b */
[----:B------:R-:W-:Y:S01]  /*3d520*/  @P1 IMAD.MOV.U32 R9, RZ, RZ, R18 ;  /* 0x000000ffff091224 */ /* 0x000fe200078e0012 */
[----:B------:R-:W-:Y:S02]  /*3d530*/  ISETP.GT.AND P3, PT, R7, 0x4c, PT ;  /* 0x0000004c0700780c */ /* 0x000fe40003f64270 */
[----:B------:R-:W-:Y:S02]  /*3d540*/  PRMT R88, RZ, 0x7610, R88 ;  /* 0x00007610ff587816 */ /* 0x000fe40000000058 */
[----:B------:R0:W2:Y:S01]  /*3d550*/  @P1 LDG.E.U8 R89, desc[UR20][R8.64] ;  /* 0x0000001408591981 */ /* 0x0000a2000c1e1100 */
[----:B------:R-:W-:Y:S01]  /*3d560*/  PRMT R87, RZ, 0x7610, R87 ;  /* 0x00007610ff577816 */ /* 0x000fe20000000057 */
[----:B0-----:R-:W-:Y:S02]  /*3d570*/  @P2 IMAD.MOV.U32 R8, RZ, RZ, R12 ;  /* 0x000000ffff082224 */ /* 0x001fe400078e000c */
[----:B------:R-:W-:-:S05]  /*3d580*/  @P2 IMAD.MOV.U32 R9, RZ, RZ, R13 ;  /* 0x000000ffff092224 */ /* 0x000fca00078e000d */
[----:B------:R0:W2:Y:S01]  /*3d590*/  @P2 LDG.E.U8 R88, desc[UR20][R8.64] ;  /* 0x0000001408582981 */ /* 0x0000a2000c1e1100 */
[----:B------:R-:W-:Y:S01]  /*3d5a0*/  PRMT R86, RZ, 0x7610, R86 ;  /* 0x00007610ff567816 */ /* 0x000fe20000000056 */
[----:B0-----:R-:W-:Y:S02]  /*3d5b0*/  @P2 IMAD.MOV.U32 R8, RZ, RZ, R32 ;  /* 0x000000ffff082224 */ /* 0x001fe400078e0020 */
[----:B---3--:R-:W-:-:S05]  /*3d5c0*/  @P2 IMAD.MOV.U32 R9, RZ, RZ, R33 ;  /* 0x000000ffff092224 */ /* 0x008fca00078e0021 */
[----:B------:R0:W3:Y:S02]  /*3d5d0*/  @P2 LDG.E.U8 R87, desc[UR20][R8.64] ;  /* 0x0000001408572981 */ /* 0x0000e4000c1e1100 */
[----:B0-----:R-:W-:Y:S02]  /*3d5e0*/  @P3 IMAD.MOV.U32 R8, RZ, RZ, R4 ;  /* 0x000000ffff083224 */ /* 0x001fe400078e0004 */
[----:B------:R-:W-:-:S05]  /*3d5f0*/  @P3 IMAD.MOV.U32 R9, RZ, RZ, R14 ;  /* 0x000000ffff093224 */ /* 0x000fca00078e000e */
[----:B------:R2:W3:Y:S04]  /*3d600*/  @P3 LDG.E.U8 R86, desc[UR20][R8.64] ;  /* 0x0000001408563981 */ /* 0x0004e8000c1e1100 */
[----:B----4-:R-:W-:Y:S04]  /*3d610*/  STL [R1+0x184c], R90 ;  /* 0x00184c5a01007387 */ /* 0x010fe80000100800 */
[----:B------:R-:W4:Y:S04]  /*3d620*/  LDL R21, [R1+0xf1c] ;  /* 0x000f1c0001157983 */ /* 0x000f280000100800 */
[----:B------:R-:W4:Y:S01]  /*3d630*/  LDL R11, [R1+0xf20] ;  /* 0x000f2000010b7983 */ /* 0x000f220000100800 */
[----:B------:R-:W-:Y:S01]  /*3d640*/  PRMT R85, RZ, 0x7610, R85 ;  /* 0x00007610ff557816 */ /* 0x000fe20000000055 */
[----:B--2---:R-:W-:-:S02]  /*3d650*/  @P3 IMAD.MOV.U32 R9, RZ, RZ, R17 ;  /* 0x000000ffff093224 */ /* 0x004fc400078e0011 */
[----:B------:R-:W2:Y:S01]  /*3d660*/  LDL R19, [R1+0xf24] ;  /* 0x000f240001137983 */ /* 0x000ea20000100800 */
[----:B------:R-:W-:-:S03]  /*3d670*/  @P3 IMAD.MOV.U32 R8, RZ, RZ, R16 ;  /* 0x000000ffff083224 */ /* 0x000fc600078e0010 */
[----:B------:R-:W2:Y:S04]  /*3d680*/  LDL R18, [R1+0xf28] ;  /* 0x000f280001127983 */ /* 0x000ea80000100800 */
[----:B------:R4:W2:Y:S04]  /*3d690*/  @P3 LDG.E.U8 R85, desc[UR20][R8.64] ;  /* 0x0000001408553981 */ /* 0x0008a8000c1e1100 */
[----:B------:R-:W2:Y:S04]  /*3d6a0*/  LDL R13, [R1+0xf2c] ;  /* 0x000f2c00010d7983 */ /* 0x000ea80000100800 */
[----:B------:R-:W2:Y:S04]  /*3d6b0*/  LDL R12, [R1+0xf30] ;  /* 0x000f3000010c7983 */ /* 0x000ea80000100800 */
[----:B------:R-:W-:Y:S04]  /*3d6c0*/  STL [R1+0x182c], R88 ;  /* 0x00182c5801007387 */ /* 0x000fe80000100800 */
[----:B---3--:R-:W-:Y:S04]  /*3d6d0*/  STL [R1+0x1834], R87 ;  /* 0x0018345701007387 */ /* 0x008fe80000100800 */
[----:B------:R-:W3:Y:S04]  /*3d6e0*/  LDL R14, [R1+0xf34] ;  /* 0x000f3400010e7983 */ /* 0x000ee80000100800 */
[----:B------:R-:W3:Y:S04]  /*3d6f0*/  LDL R4, [R1+0xf38] ;  /* 0x000f380001047983 */ /* 0x000ee80000100800 */
[----:B------:R-:W-:Y:S04]  /*3d700*/  STL [R1+0x1828], R86 ;  /* 0x0018285601007387 */ /* 0x000fe80000100800 */
[----:B------:R-:W3:Y:S04]  /*3d710*/  LDL R17, [R1+0xf3c] ;  /* 0x000f3c0001117983 */ /* 0x000ee80000100800 */
[----:B------:R-:W3:Y:S01]  /*3d720*/  LDL R16, [R1+0xf40] ;  /* 0x000f400001107983 */ /* 0x000ee20000100800 */
[----:B------:R-:W-:-:S02]  /*3d730*/  ISETP.GT.AND P1, PT, R7, 0x4d, PT ;  /* 0x0000004d0700780c */ /* 0x000fc40003f24270 */
[----:B------:R-:W-:Y:S02]  /*3d740*/  PRMT R84, RZ, 0x7610, R84 ;  /* 0x00007610ff547816 */ /* 0x000fe40000000054 */
[----:B------:R-:W-:-:S09]  /*3d750*/  PRMT R83, RZ, 0x7610, R83 ;  /* 0x00007610ff537816 */ /* 0x000fd20000000053 */
[----:B----4-:R-:W-:Y:S02]  /*3d760*/  @P1 IMAD.MOV.U32 R8, RZ, RZ, R11 ;  /* 0x000000ffff081224 */ /* 0x010fe400078e000b */
[----:B------:R-:W-:-:S05]  /*3d770*/  @P1 IMAD.MOV.U32 R9, RZ, RZ, R21 ;  /* 0x000000ffff091224 */ /* 0x000fca00078e0015 */
[----:B------:R0:W4:Y:S01]  /*3d780*/  @P1 LDG.E.U8 R84, desc[UR20][R8.64] ;  /* 0x0000001408541981 */ /* 0x000122000c1e1100 */
[----:B------:R-:W-:-:S03]  /*3d790*/  ISETP.GT.AND P2, PT, R7, 0x4e, PT ;  /* 0x0000004e0700780c */ /* 0x000fc60003f44270 */
[----:B--2---:R-:W-:Y:S04]  /*3d7a0*/  STL [R1+0x1838], R85 ;  /* 0x0018385501007387 */ /* 0x004fe80000100800 */
[----:B------:R-:W2:Y:S01]  /*3d7b0*/  LDL R21, [R1+0xf44] ;  /* 0x000f440001157983 */ /* 0x000ea20000100800 */
[----:B0-----:R-:W-:Y:S02]  /*3d7c0*/  @P1 IMAD.MOV.U32 R8, RZ, RZ, R18 ;  /* 0x000000ffff081224 */ /* 0x001fe400078e0012 */
[----:B------:R-:W-:Y:S01]  /*3d7d0*/  @P1 IMAD.MOV.U32 R9, RZ, RZ, R19 ;  /* 0x000000ffff091224 */ /* 0x000fe200078e0013 */
[----:B------:R-:W2:Y:S04]  /*3d7e0*/  LDL R11, [R1+0xf48] ;  /* 0x000f4800010b7983 */ /* 0x000ea80000100800 */
[----:B------:R0:W2:Y:S01]  /*3d7f0*/  @P1 LDG.E.U8 R83, desc[UR20][R8.64] ;  /* 0x0000001408531981 */ /* 0x0000a2000c1e1100 */
[----:B------:R-:W-:-:S02]  /*3d800*/  ISETP.GT.AND P3, PT, R7, 0x4f, PT ;  /* 0x0000004f0700780c */ /* 0x000fc40003f64270 */
[----:B------:R-:W-:Y:S02]  /*3d810*/  PRMT R31, RZ, 0x7610, R31 ;  /* 0x00007610ff1f7816 */ /* 0x000fe4000000001f */
[----:B------:R-:W-:Y:S01]  /*3d820*/  PRMT R30, RZ, 0x7610, R30 ;  /* 0x00007610ff1e7816 */ /* 0x000fe2000000001e */
[----:B0-----:R-:W-:Y:S02]  /*3d830*/  @P2 IMAD.MOV.U32 R8, RZ, RZ, R12 ;  /* 0x000000ffff082224 */ /* 0x001fe400078e000c */
[----:B------:R-:W-:-:S05]  /*3d840*/  @P2 IMAD.MOV.U32 R9, RZ, RZ, R13 ;  /* 0x000000ffff092224 */ /* 0x000fca00078e000d */
[----:B------:R3:W2:Y:S01]  /*3d850*/  @P2 LDG.E.U8 R31, desc[UR20][R8.64] ;  /* 0x00000014081f2981 */ /* 0x0006a2000c1e1100 */
[----:B------:R-:W-:Y:S01]  /*3d860*/  PRMT R10, RZ, 0x7610, R10 ;  /* 0x00007610ff0a7816 */ /* 0x000fe2000000000a */
[----:B---3--:R-:W-:Y:S02]  /*3d870*/  @P2 IMAD.MOV.U32 R9, RZ, RZ, R14 ;  /* 0x000000ffff092224 */ /* 0x008fe400078e000e */
[----:B------:R-:W-:-:S05]  /*3d880*/  @P2 IMAD.MOV.U32 R8, RZ, RZ, R4 ;  /* 0x000000ffff082224 */ /* 0x000fca00078e0004 */
[----:B------:R0:W3:Y:S02]  /*3d890*/  @P2 LDG.E.U8 R30, desc[UR20][R8.64] ;  /* 0x00000014081e2981 */ /* 0x0000e4000c1e1100 */
[----:B0-----:R-:W-:Y:S02]  /*3d8a0*/  @P3 IMAD.MOV.U32 R9, RZ, RZ, R17 ;  /* 0x000000ffff093224 */ /* 0x001fe400078e0011 */
[----:B------:R-:W-:-:S05]  /*3d8b0*/  @P3 IMAD.MOV.U32 R8, RZ, RZ, R16 ;  /* 0x000000ffff083224 */ /* 0x000fca00078e0010 */
[----:B------:R2:W3:Y:S01]  /*3d8c0*/  @P3 LDG.E.U8 R10, desc[UR20][R8.64] ;  /* 0x00000014080a3981 */ /* 0x0004e2000c1e1100 */
[----:B------:R-:W-:-:S03]  /*3d8d0*/  PRMT R20, RZ, 0x7610, R20 ;  /* 0x00007610ff147816 */ /* 0x000fc60000000014 */
[----:B----4-:R-:W-:Y:S01]  /*3d8e0*/  STL [R1+0x17f4], R84 ;  /* 0x0017f45401007387 */ /* 0x010fe20000100800 */
[----:B--2---:R-:W-:Y:S02]  /*3d8f0*/  @P3 IMAD.MOV.U32 R9, RZ, RZ, R21 ;  /* 0x000000ffff093224 */ /* 0x004fe400078e0015 */
[----:B------:R-:W-:Y:S01]  /*3d900*/  @P3 IMAD.MOV.U32 R8, RZ, RZ, R11 ;  /* 0x000000ffff083224 */ /* 0x000fe200078e000b */
[----:B------:R-:W-:Y:S04]  /*3d910*/  STL [R1+0x17f8], R83 ;  /* 0x0017f85301007387 */ /* 0x000fe80000100800 */
[----:B------:R-:W2:Y:S04]  /*3d920*/  LDL R13, [R1+0x1268] ;  /* 0x00126800010d7983 */ /* 0x000ea80000100800 */
[----:B------:R-:W4:Y:S04]  /*3d930*/  LDL R12, [R1+0x1278] ;  /* 0x00127800010c7983 */ /* 0x000f280000100800 */
[----:B------:R2:W4:Y:S04]  /*3d940*/  @P3 LDG.E.U8 R20, desc[UR20][R8.64] ;  /* 0x0000001408143981 */ /* 0x000528000c1e1100 */
[----:B------:R-:W4:Y:S04]  /*3d950*/  LDL R19, [R1+0x126c] ;  /* 0x00126c0001137983 */ /* 0x000f280000100800 */
[----:B------:R-:W4:Y:S04]  /*3d960*/  LDL R18, [R1+0x1270] ;  /* 0x0012700001127983 */ /* 0x000f280000100800 */
[----:B------:R-:W4:Y:S04]  /*3d970*/  LDL R14, [R1+0xf4c] ;  /* 0x000f4c00010e7983 */ /* 0x000f280000100800 */
[----:B------:R-:W4:Y:S04]  /*3d980*/  LDL R4, [R1+0xf50] ;  /* 0x000f500001047983 */ /* 0x000f280000100800 */
[----:B------:R-:W4:Y:S04]  /*3d990*/  LDL R16, [R1+0xf58] ;  /* 0x000f580001107983 */ /* 0x000f280000100800 */
[----:B------:R-:W4:Y:S04]  /*3d9a0*/  LDL R17, [R1+0xf54] ;  /* 0x000f540001117983 */ /* 0x000f280000100800 */
[----:B---3--:R0:W-:Y:S04]  /*3d9b0*/  STL [R1+0x25c], R10 ;  /* 0x00025c0a01007387 */ /* 0x0081e80000100800 */
[----:B------:R-:W3:Y:S04]  /*3d9c0*/  LDL R11, [R1+0xf5c] ;  /* 0x000f5c00010b7983 */ /* 0x000ee80000100800 */
[----:B0-----:R-:W3:Y:S01]  /*3d9d0*/  LDL R10, [R1+0xf60] ;  /* 0x000f6000010a7983 */ /* 0x001ee20000100800 */
[----:B------:R-:W-:-:S03]  /*3d9e0*/  ISETP.GT.AND P1, PT, R7, 0x50, PT ;  /* 0x000000500700780c */ /* 0x000fc60003f24270 */
[----:B------:R0:W-:Y:S01]  /*3d9f0*/  STL [R1+0x264], R31 ;  /* 0x0002641f01007387 */ /* 0x0001e20000100800 */
[----:B------:R-:W-:Y:S02]  /*3da00*/  ISETP.GT.AND P2, PT, R7, 0x51, PT ;  /* 0x000000510700780c */ /* 0x000fe40003f44270 */
[----:B------:R-:W-:Y:S01]  /*3da10*/  PRMT R82, RZ, 0x7610, R82 ;  /* 0x00007610ff527816 */ /* 0x000fe20000000052 */
[----:B0-----:R-:W3:Y:S04]  /*3da20*/  LDL R31, [R1+0xf64] ;  /* 0x000f6400011f7983 */ /* 0x001ee80000100800 */
[----:B------:R0:W-:Y:S01]  /*3da30*/  STL [R1+0x260], R30 ;  /* 0x0002601e01007387 */ /* 0x0001e20000100800 */
[----:B------:R-:W-:-:S03]  /*3da40*/  PRMT R81, RZ, 0x7610, R81 ;  /* 0x00007610ff517816 */ /* 0x000fc60000000051 */
[----:B------:R-:W3:Y:S04]  /*3da50*/  LDL R21, [R1+0xf74] ;  /* 0x000f740001157983 */ /* 0x000ee80000100800 */
[----:B0-----:R-:W3:Y:S01]  /*3da60*/  LDL R30, [R1+0xf68] ;  /* 0x000f6800011e7983 */ /* 0x001ee20000100800 */
[----:B--2---:R-:W-:Y:S02]  /*3da70*/  @P1 IMAD.MOV.U32 R9, RZ, RZ, R13 ;  /* 0x000000ffff091224 */ /* 0x004fe400078e000d */
[----:B----4-:R-:W-:Y:S01]  /*3da80*/  @P1 IMAD.MOV.U32 R8, RZ, RZ, R12 ;  /* 0x000000ffff081224 */ /* 0x010fe200078e000c */
[----:B------:R-:W2:Y:S04]  /*3da90*/  LDL R13, [R1+0xf6c] ;  /* 0x000f6c00010d7983 */ /* 0x000ea80000100800 */
[----:B------:R-:W4:Y:S04]  /*3daa0*/  LDL R12, [R1+0xf70] ;  /* 0x000f7000010c7983 */ /* 0x000f280000100800 */
[----:B------:R0:W2:Y:S04]  /*3dab0*/  @P1 LDG.E.U8 R82, desc[UR20][R8.64] ;  /* 0x0000001408521981 */ /* 0x0000a8000c1e1100 */
[----:B------:R1:W-:Y:S01]  /*3dac0*/  STL [R1+0x258], R20 ;  /* 0x0002581401007387 */ /* 0x0003e20000100800 */
[----:B------:R-:W-:Y:S01]  /*3dad0*/  PRMT R80, RZ, 0x7610, R80 ;  /* 0x00007610ff507816 */ /* 0x000fe20000000050 */
[----:B0-----:R-:W-:-:S02]  /*3dae0*/  @P1 IMAD.MOV.U32 R8, RZ, RZ, R18 ;  /* 0x000000ffff081224 */ /* 0x001fc400078e0012 */
[----:B------:R-:W-:Y:S01]  /*3daf0*/  @P1 IMAD.MOV.U32 R9, RZ, RZ, R19 ;  /* 0x000000ffff091224 */ /* 0x000fe200078e0013 */
[----:B------:R-:W-:Y:S01]  /*3db00*/  ISETP.GT.AND P3, PT, R7, 0x52, PT ;  /* 0x000000520700780c */ /* 0x000fe20003f64270 */
[----:B-1----:R-:W2:Y:S04]  /*3db10*/  LDL R20, [R1+0xf78] ;  /* 0x000f780001147983 */ /* 0x002ea80000100800 */
[----:B------:R0:W2:Y:S04]  /*3db20*/  @P1 LDG.E.U8 R81, desc[UR20][R8.64] ;  /* 0x0000001408511981 */ /* 0x0000a8000c1e1100 */
[----:B------:R-:W2:Y:S01]  /*3db30*/  LDL R19, [R1+0xf84] ;  /* 0x000f840001137983 */ /* 0x000ea20000100800 */
[----:B------:R-:W-:-:S03]  /*3db40*/  PRMT R79, RZ, 0x7610, R79 ;  /* 0x00007610ff4f7816 */ /* 0x000fc6000000004f */
[----:B------:R-:W2:Y:S01]  /*3db50*/  LDL R18, [R1+0xf8c] ;  /* 0x000f8c0001127983 */ /* 0x000ea20000100800 */
[----:B0-----:R-:W-:Y:S02]  /*3db60*/  @P2 IMAD.MOV.U32 R8, RZ, RZ, R4 ;  /* 0x000000ffff082224 */ /* 0x001fe400078e0004 */
[----:B------:R-:W-:Y:S01]  /*3db70*/  @P2 IMAD.MOV.U32 R9, RZ, RZ, R14 ;  /* 0x000000ffff092224 */ /* 0x000fe200078e000e */
[----:B------:R-:W2:Y:S04]  /*3db80*/  LDL R4, [R1+0xf80] ;  /* 0x000f800001047983 */ /* 0x000ea80000100800 */
[----:B------:R-:W2:Y:S04]  /*3db90*/  LDL R14, [R1+0xf7c] ;  /* 0x000f7c00010e7983 */ /* 0x000ea80000100800 */
[----:B------:R0:W2:Y:S02]  /*3dba0*/  @P2 LDG.E.U8 R80, desc[UR20][R8.64] ;  /* 0x0000001408502981 */ /* 0x0000a4000c1e1100 */
[----:B0-----:R-:W-:-:S02]  /*3dbb0*/  @P2 IMAD.MOV.U32 R8, RZ, RZ, R16 ;  /* 0x000000ffff082224 */ /* 0x001fc400078e0010 */
[----:B------:R-:W2:Y:S01]  /*3dbc0*/  LDL R16, [R1+0xf88] ;  /* 0x000f880001107983 */ /* 0x000ea20000100800 */
[----:B------:R-:W-:-:S03]  /*3dbd0*/  @P2 IMAD.MOV.U32 R9, RZ, RZ, R17 ;  /* 0x000000ffff092224 */ /* 0x000fc600078e0011 */
[----:B------:R-:W2:Y:S04]  /*3dbe0*/  LDL R17, [R1+0xf90] ;  /* 0x000f900001117983 */ /* 0x000ea80000100800 */
[----:B------:R3:W2:Y:S02]  /*3dbf0*/  @P2 LDG.E.U8 R79, desc[UR20][R8.64] ;  /* 0x00000014084f2981 */ /* 0x0006a4000c1e1100 */
[----:B---3--:R-:W-:Y:S02]  /*3dc00*/  @P3 IMAD.MOV.U32 R9, RZ, RZ, R11 ;  /* 0x000000ffff093224 */ /* 0x008fe400078e000b */
[----:B------:R-:W3:Y:S01]  /*3dc10*/  LDL R11, [R1+0xf94] ;  /* 0x000f9400010b7983 */ /* 0x000ee20000100800 */
[----:B------:R-:W-:-:S03]  /*3dc20*/  @P3 IMAD.MOV.U32 R8, RZ, RZ, R10 ;  /* 0x000000ffff083224 */ /* 0x000fc600078e000a */
[----:B------:R-:W3:Y:S01]  /*3dc30*/  LDL R10, [R1+0xf98] ;  /* 0x000f9800010a7983 */ /* 0x000ee20000100800 */
[----:B------:R-:W-:Y:S02]  /*3dc40*/  ISETP.GT.AND P1, PT, R7, 0x53, PT ;  /* 0x000000530700780c */ /* 0x000fe40003f24270 */
[----:B------:R-:W-:Y:S02]  /*3dc50*/  PRMT R78, RZ, 0x7610, R78 ;  /* 0x00007610ff4e7816 */ /* 0x000fe4000000004e */
[----:B------:R-:W-:-:S04]  /*3dc60*/  PRMT R77, RZ, 0x7610, R77 ;  /* 0x00007610ff4d7816 */ /* 0x000fc8000000004d */
[----:B------:R0:W3:Y:S01]  /*3dc70*/  @P3 LDG.E.U8 R78, desc[UR20][R8.64] ;  /* 0x00000014084e3981 */ /* 0x0000e2000c1e1100 */
[----:B------:R-:W-:Y:S02]  /*3dc80*/  PRMT R76, RZ, 0x7610, R76 ;  /* 0x00007610ff4c7816 */ /* 0x000fe4000000004c */
[----:B------:R-:W-:Y:S01]  /*3dc90*/  ISETP.GT.AND P2, PT, R7, 0x54, PT ;  /* 0x000000540700780c */ /* 0x000fe20003f44270 */
[----:B0-----:R-:W-:Y:S02]  /*3dca0*/  @P3 IMAD.MOV.U32 R9, RZ, RZ, R31 ;  /* 0x000000ffff093224 */ /* 0x001fe400078e001f */
[----:B------:R-:W-:-:S05]  /*3dcb0*/  @P3 IMAD.MOV.U32 R8, RZ, RZ, R30 ;  /* 0x000000ffff083224 */ /* 0x000fca00078e001e */
[----:B------:R4:W3:Y:S01]  /*3dcc0*/  @P3 LDG.E.U8 R77, desc[UR20][R8.64] ;  /* 0x00000014084d3981 */ /* 0x0008e2000c1e1100 */
[----:B------:R-:W-:Y:S01]  /*3dcd0*/  PRMT R75, RZ, 0x7610, R75 ;  /* 0x00007610ff4b7816 */ /* 0x000fe2000000004b */
[----:B----4-:R-:W-:Y:S02]  /*3dce0*/  @P1 IMAD.MOV.U32 R8, RZ, RZ, R12 ;  /* 0x000000ffff081224 */ /* 0x010fe400078e000c */
[----:B--2---:R-:W-:Y:S01]  /*3dcf0*/  @P1 IMAD.MOV.U32 R9, RZ, RZ, R13 ;  /* 0x000000ffff091224 */ /* 0x004fe200078e000d */
[----:B------:R-:W-:Y:S01]  /*3dd00*/  PRMT R74, RZ, 0x7610, R74 ;  /* 0x00007610ff4a7816 */ /* 0x000fe2000000004a */
[----:B------:R-:W2:Y:S04]  /*3dd10*/  LDL R13, [R1+0xf9c] ;  /* 0x000f9c00010d7983 */ /* 0x000ea80000100800 */
[----:B------:R0:W4:Y:S01]  /*3dd20*/  @P1 LDG.E.U8 R76, desc[UR20][R8.64] ;  /* 0x00000014084c1981 */ /* 0x000122000c1e1100 */
[----:B------:R-:W-:-:S02]  /*3dd30*/  PRMT R73, RZ, 0x7610, R73 ;  /* 0x00007610ff497816 */ /* 0x000fc40000000049 */
[----:B------:R-:W-:Y:S01]  /*3dd40*/  PRMT R72, RZ, 0x7610, R72 ;  /* 0x00007610ff487816 */ /* 0x000fe20000000048 */
[----:B------:R-:W4:Y:S01]  /*3dd50*/  LDL R12, [R1+0xfa0] ;  /* 0x000fa000010c7983 */ /* 0x000f220000100800 */
[----:B0-----:R-:W-:Y:S02]  /*3dd60*/  @P1 IMAD.MOV.U32 R8, RZ, RZ, R20 ;  /* 0x000000ffff081224 */ /* 0x001fe400078e0014 */
[----:B------:R-:W-:Y:S01]  /*3dd70*/  @P1 IMAD.MOV.U32 R9, RZ, RZ, R21 ;  /* 0x000000ffff091224 */ /* 0x000fe200078e0015 */
[----:B------:R-:W-:Y:S01]  /*3dd80*/  PRMT R71, RZ, 0x7610, R71 ;  /* 0x00007610ff477816 */ /* 0x000fe20000000047 */
[----:B------:R-:W4:Y:S04]  /*3dd90*/  LDL R21, [R1+0xfa4] ;  /* 0x000fa40001157983 */ /* 0x000f280000100800 */
[----:B------:R0:W4:Y:S01]  /*3dda0*/  @P1 LDG.E.U8 R75, desc[UR20][R8.64] ;  /* 0x00000014084b1981 */ /* 0x000122000c1e1100 */
[----:B------:R-:W-:-:S03]  /*3ddb0*/  ISETP.GT.AND P1, PT, R7, 0x55, PT ;  /* 0x000000550700780c */ /* 0x000fc60003f24270 */
[----:B------:R-:W4:Y:S01]  /*3ddc0*/  LDL R20, [R1+0xfa8] ;  /* 0x000fa80001147983 */ /* 0x000f220000100800 */
[----:B0-----:R-:W-:Y:S02]  /*3ddd0*/  @P2 IMAD.MOV.U32 R8, RZ, RZ, R4 ;  /* 0x000000ffff082224 */ /* 0x001fe400078e0004 */
[----:B------:R-:W-:Y:S01]  /*3dde0*/  @P2 IMAD.MOV.U32 R9, RZ, RZ, R14 ;  /* 0x000000ffff092224 */ /* 0x000fe200078e000e */
[----:B------:R-:W4:Y:S04]  /*3ddf0*/  LDL R4, [R1+0xfb0] ;  /* 0x000fb00001047983 */ /* 0x000f280000100800 */
[----:B------:R0:W4:Y:S04]  /*3de00*/  @P2 LDG.E.U8 R74, desc[UR20][R8.64] ;  /* 0x00000014084a2981 */ /* 0x000128000c1e1100 */
[----:B------:R-:W4:Y:S01]  /*3de10*/  LDL R14, [R1+0xfac] ;  /* 0x000fac00010e7983 */ /* 0x000f220000100800 */
[----:B0-----:R-:W-:-:S02]  /*3de20*/  @P2 IMAD.MOV.U32 R8, RZ, RZ, R16 ;  /* 0x000000ffff082224 */ /* 0x001fc400078e0010 */
[----:B------:R-:W-:Y:S01]  /*3de30*/  @P2 IMAD.MOV.U32 R9, RZ, RZ, R19 ;  /* 0x000000ffff092224 */ /* 0x000fe200078e0013 */
[----:B------:R-:W4:Y:S04]  /*3de40*/  LDL R16, [R1+0xfb8] ;  /* 0x000fb80001107983 */ /* 0x000f280000100800 */
[----:B------:R0:W4:Y:S02]  /*3de50*/  @P2 LDG.E.U8 R73, desc[UR20][R8.64] ;  /* 0x0000001408492981 */ /* 0x000124000c1e1100 */
[----:B0-----:R-:W-:Y:S02]  /*3de60*/  @P1 IMAD.MOV.U32 R8, RZ, RZ, R17 ;  /* 0x000000ffff081224 */ /* 0x001fe400078e0011 */
[----:B------:R-:W-:Y:S01]  /*3de70*/  @P1 IMAD.MOV.U32 R9, RZ, RZ, R18 ;  /* 0x000000ffff091224 */ /* 0x000fe200078e0012 */
[----:B------:R-:W4:Y:S04]  /*3de80*/  LDL R17, [R1+0xfb4] ;  /* 0x000fb40001117983 */ /* 0x000f280000100800 */
[----:B------:R3:W4:Y:S02]  /*3de90*/  @P1 LDG.E.U8 R72, desc[UR20][R8.64] ;  /* 0x0000001408481981 */ /* 0x000724000c1e1100 */
[----:B---3--:R-:W-:-:S02]  /*3dea0*/  @P1 IMAD.MOV.U32 R9, RZ, RZ, R11 ;  /* 0x000000ffff091224 */ /* 0x008fc400078e000b */
[----:B------:R-:W-:-:S05]  /*3deb0*/  @P1 IMAD.MOV.U32 R8, RZ, RZ, R10 ;  /* 0x000000ffff081224 */ /* 0x000fca00078e000a */
[----:B------:R2:W3:Y:S01]  /*3dec0*/  @P1 LDG.E.U8 R71, desc[UR20][R8.64] ;  /* 0x0000001408471981 */ /* 0x0004e2000c1e1100 */
[C---:B------:R-:W-:Y:S02]  /*3ded0*/  ISETP.GT.AND P2, PT, R7.reuse, 0x56, PT ;  /* 0x000000560700780c */ /* 0x040fe40003f44270 */
[----:B------:R-:W-:Y:S02]  /*3dee0*/  PRMT R28, RZ, 0x7610, R28 ;  /* 0x00007610ff1c7816 */ /* 0x000fe4000000001c */
[----:B------:R-:W-:Y:S02]  /*3def0*/  PRMT R27, RZ, 0x7610, R27 ;  /* 0x00007610ff1b7816 */ /* 0x000fe4000000001b */
[----:B------:R-:W-:Y:S02]  /*3df00*/  ISETP.GT.AND P1, PT, R7, 0x57, PT ;  /* 0x000000570700780c */ /* 0x000fe40003f24270 */
[----:B------:R-:W-:-:S05]  /*3df10*/  PRMT R26, RZ, 0x7610, R26 ;  /* 0x00007610ff1a7816 */ /* 0x000fca000000001a */
[----:B--2---:R-:W-:Y:S02]  /*3df20*/  @P2 IMAD.MOV.U32 R9, RZ, RZ, R13 ;  /* 0x000000ffff092224 */ /* 0x004fe400078e000d */
[----:B----4-:R-:W-:-:S05]  /*3df30*/  @P2 IMAD.MOV.U32 R8, RZ, RZ, R12 ;  /* 0x000000ffff082224 */ /* 0x010fca00078e000c */
[----:B------:R0:W2:Y:S02]  /*3df40*/  @P2 LDG.E.U8 R28, desc[UR20][R8.64] ;  /* 0x00000014081c2981 */ /* 0x0000a4000c1e1100 */
[----:B0-----:R-:W-:Y:S02]  /*3df50*/  @P2 IMAD.MOV.U32 R9, RZ, RZ, R21 ;  /* 0x000000ffff092224 */ /* 0x001fe400078e0015 */
[----:B------:R-:W-:-:S05]  /*3df60*/  @P2 IMAD.MOV.U32 R8, RZ, RZ, R20 ;  /* 0x000000ffff082224 */ /* 0x000fca00078e0014 */
[----:B------:R0:W4:Y:S04]  /*3df70*/  @P2 LDG.E.U8 R27, desc[UR20][R8.64] ;  /* 0x00000014081b2981 */ /* 0x000128000c1e1100 */
[----:B------:R-:W-:Y:S04]  /*3df80*/  STL [R1+0x17fc], R72 ;  /* 0x0017fc4801007387 */ /* 0x000fe80000100800 */
[----:B------:R-:W2:Y:S04]  /*3df90*/  LDL R11, [R1+0x1258] ;  /* 0x00125800010b7983 */ /* 0x000ea80000100800 */
[----:B------:R-:W4:Y:S04]  /*3dfa0*/  LDL R10, [R1+0x125c] ;  /* 0x00125c00010a7983 */ /* 0x000f280000100800 */
[----:B------:R-:W4:Y:S01]  /*3dfb0*/  LDL R18, [R1+0x1260] ;  /* 0x0012600001127983 */ /* 0x000f220000100800 */
[----:B0-----:R-:W-:-:S02]  /*3dfc0*/  @P1 IMAD.MOV.U32 R8, RZ, RZ, R4 ;  /* 0x000000ffff081224 */ /* 0x001fc400078e0004 */
[----:B------:R-:W-:-:S05]  /*3dfd0*/  @P1 IMAD.MOV.U32 R9, RZ, RZ, R14 ;  /* 0x000000ffff091224 */ /* 0x000fca00078e000e */
[----:B------:R0:W4:Y:S01]  /*3dfe0*/  @P1 LDG.E.U8 R26, desc[UR20][R8.64] ;  /* 0x00000014081a1981 */ /* 0x000122000c1e1100 */
[----:B------:R-:W-:Y:S01]  /*3dff0*/  PRMT R25, RZ, 0x7610, R25 ;  /* 0x00007610ff197816 */ /* 0x000fe20000000019 */
[----:B0-----:R-:W-:Y:S02]  /*3e000*/  @P1 IMAD.MOV.U32 R8, RZ, RZ, R16 ;  /* 0x000000ffff081224 */ /* 0x001fe400078e0010 */
[----:B------:R-:W-:-:S05]  /*3e010*/  @P1 IMAD.MOV.U32 R9, RZ, RZ, R17 ;  /* 0x000000ffff091224 */ /* 0x000fca00078e0011 */
[----:B------:R2:W4:Y:S04]  /*3e020*/  @P1 LDG.E.U8 R25, desc[UR20][R8.64] ;  /* 0x0000001408191981 */ /* 0x000528000c1e1100 */
[----:B---3--:R-:W-:Y:S04]  /*3e030*/  STL [R1+0x1808], R71 ;  /* 0x0018084701007387 */ /* 0x008fe80000100800 */
[----:B------:R-:W3:Y:S04]  /*3e040*/  LDL R19, [R1+0x1244] ;  /* 0x0012440001137983 */ /* 0x000ee80000100800 */
[----:B------:R-:W3:Y:S04]  /*3e050*/  LDL R13, [R1+0xfbc] ;  /* 0x000fbc00010d7983 */ /* 0x000ee80000100800 */
[----:B------:R-:W3:Y:S04]  /*3e060*/  LDL R12, [R1+0xfc0] ;  /* 0x000fc000010c7983 */ /* 0x000ee80000100800 */
[----:B------:R-:W3:Y:S04]  /*3e070*/  LDL R21, [R1+0xfc4] ;  /* 0x000fc40001157983 */ /* 0x000ee80000100800 */
[----:B------:R-:W3:Y:S04]  /*3e080*/  LDL R20, [R1+0xfc8] ;  /* 0x000fc80001147983 */ /* 0x000ee80000100800 */
[----:B------:R-:W3:Y:S04]  /*3e090*/  LDL R14, [R1+0xfcc] ;  /* 0x000fcc00010e7983 */ /* 0x000ee80000100800 */
[----:B------:R-:W3:Y:S04]  /*3e0a0*/  LDL R4, [R1+0xfd0] ;  /* 0x000fd00001047983 */ /* 0x000ee80000100800 */
[----:B------:R-:W3:Y:S04]  /*3e0b0*/  LDL R17, [R1+0xfd4] ;  /* 0x000fd40001117983 */ /* 0x000ee80000100800 */
[----:B------:R-:W3:Y:S01]  /*3e0c0*/  LDL R16, [R1+0xfd8] ;  /* 0x000fd80001107983 */ /* 0x000ee20000100800 */
[----:B------:R-:W-:-:S02]  /*3e0d0*/  ISETP.GT.AND P2, PT, R7, 0x58, PT ;  /* 0x000000580700780c */ /* 0x000fc40003f44270 */
[----:B------:R-:W-:Y:S02]  /*3e0e0*/  PRMT R70, RZ, 0x7610, R70 ;  /* 0x00007610ff467816 */ /* 0x000fe40000000046 */
[----:B------:R-:W-:Y:S02]  /*3e0f0*/  ISETP.GT.AND P1, PT, R7, 0x59, PT ;  /* 0x000000590700780c */ /* 0x000fe40003f24270 */
[----:B------:R-:W-:Y:S02]  /*3e100*/  PRMT R69, RZ, 0x7610, R69 ;  /* 0x00007610ff457816 */ /* 0x000fe40000000045 */
[----:B------:R-:W-:Y:S02]  /*3e110*/  PRMT R68, RZ, 0x7610, R68 ;  /* 0x00007610ff447816 */ /* 0x000fe40000000044 */
[----:B------:R-:W-:Y:S02]  /*3e120*/  PRMT R67, RZ, 0x7610, R67 ;  /* 0x00007610ff437816 */ /* 0x000fe40000000043 */
[----:B------:R-:W-:Y:S01]  /*3e130*/  PRMT R66, RZ, 0x7610, R66 ;  /* 0x00007610ff427816 */ /* 0x000fe20000000042 */
[----:B--2---:R-:W-:-:S02]  /*3e140*/  @P2 IMAD.MOV.U32 R9, RZ, RZ, R11 ;  /* 0x000000ffff092224 */ /* 0x004fc400078e000b */
[----:B------:R-:W2:Y:S01]  /*3e150*/  LDL R11, [R1+0xfdc] ;  /* 0x000fdc00010b7983 */ /* 0x000ea20000100800 */
[----:B----4-:R-:W-:-:S03]  /*3e160*/  @P2 IMAD.MOV.U32 R8, RZ, RZ, R10 ;  /* 0x000000ffff082224 */ /* 0x010fc600078e000a */
[----:B------:R-:W4:Y:S04]  /*3e170*/  LDL R10, [R1+0xfe0] ;  /* 0x000fe000010a7983 */ /* 0x000f280000100800 */
[----:B------:R0:W2:Y:S02]  /*3e180*/  @P2 LDG.E.U8 R70, desc[UR20][R8.64] ;  /* 0x0000001408462981 */ /* 0x0000a4000c1e1100 */
[----:B0-----:R-:W-:Y:S02]  /*3e190*/  @P2 IMAD.MOV.U32 R8, RZ, RZ, R18 ;  /* 0x000000ffff082224 */ /* 0x001fe400078e0012 */
[----:B------:R-:W2:Y:S01]  /*3e1a0*/  LDL R18, [R1+0xfe8] ;  /* 0x000fe80001127983 */ /* 0x000ea20000100800 */
[----:B---3--:R-:W-:-:S03]  /*3e1b0*/  @P2 IMAD.MOV.U32 R9, RZ, RZ, R19 ;  /* 0x000000ffff092224 */ /* 0x008fc600078e0013 */
[----:B------:R-:W3:Y:S04]  /*3e1c0*/  LDL R19, [R1+0xfe4] ;  /* 0x000fe40001137983 */ /* 0x000ee80000100800 */
[----:B------:R0:W3:Y:S02]  /*3e1d0*/  @P2 LDG.E.U8 R69, desc[UR20][R8.64] ;  /* 0x0000001408452981 */ /* 0x0000e4000c1e1100 */
[----:B0-----:R-:W-:Y:S02]  /*3e1e0*/  @P1 IMAD.MOV.U32 R8, RZ, RZ, R12 ;  /* 0x000000ffff081224 */ /* 0x001fe400078e000c */
[----:B------:R-:W-:Y:S02]  /*3e1f0*/  @P1 IMAD.MOV.U32 R9, RZ, RZ, R13 ;  /* 0x000000ffff091224 */ /* 0x000fe400078e000d */
[----:B------:R-:W3:Y:S04]  /*3e200*/  LDL R13, [R1+0xfec] ;  /* 0x000fec00010d7983 */ /* 0x000ee80000100800 */
[----:B------:R-:W-:Y:S04]  /*3e210*/  STL [R1+0x254], R28 ;  /* 0x0002541c01007387 */ /* 0x000fe80000100800 */
[----:B------:R-:W3:Y:S04]  /*3e220*/  LDL R12, [R1+0xff0] ;  /* 0x000ff000010c7983 */ /* 0x000ee80000100800 */
[----:B------:R0:W3:Y:S01]  /*3e230*/  @P1 LDG.E.U8 R68, desc[UR20][R8.64] ;  /* 0x0000001408441981 */ /* 0x0000e2000c1e1100 */
[----:B------:R-:W-:Y:S01]  /*3e240*/  ISETP.GT.AND P2, PT, R7, 0x5a, PT ;  /* 0x0000005a0700780c */ /* 0x000fe20003f44270 */
[----:B0-----:R-:W-:-:S02]  /*3e250*/  @P1 IMAD.MOV.U32 R9, RZ, RZ, R21 ;  /* 0x000000ffff091224 */ /* 0x001fc400078e0015 */
[----:B------:R-:W3:Y:S01]  /*3e260*/  LDL R21, [R1+0xff4] ;  /* 0x000ff40001157983 */ /* 0x000ee20000100800 */
[----:B------:R-:W-:-:S03]  /*3e270*/  @P1 IMAD.MOV.U32 R8, RZ, RZ, R20 ;  /* 0x000000ffff081224 */ /* 0x000fc600078e0014 */
[----:B------:R-:W-:Y:S04]  /*3e280*/  STL [R1+0x250], R27 ;  /* 0x0002501b01007387 */ /* 0x000fe80000100800 */
[----:B------:R-:W3:Y:S04]  /*3e290*/  LDL R20, [R1+0xff8] ;  /* 0x000ff80001147983 */ /* 0x000ee80000100800 */
[----:B------:R0:W3:Y:S02]  /*3e2a0*/  @P1 LDG.E.U8 R67, desc[UR20][R8.64] ;  /* 0x0000001408431981 */ /* 0x0000e4000c1e1100 */
        /* <DEDUP_REMOVED lines=10> */
[----:B------:R-:W3:Y:S01]  /*3e350*/  LDL R16, [R1+0x1008] ;  /* 0x0010080001107983 */ /* 0x000ee20000100800 */
[----:B------:R-:W-:Y:S02]  /*3e360*/  ISETP.GT.AND P1, PT, R7, 0x5b, PT ;  /* 0x0000005b0700780c */ /* 0x000fe40003f24270 */
[----:B------:R-:W-:Y:S02]  /*3e370*/  PRMT R65, RZ, 0x7610, R65 ;  /* 0x00007610ff417816 */ /* 0x000fe40000000041 */
[----:B------:R-:W-:-:S04]  /*3e380*/  PRMT R62, RZ, 0x7610, R62 ;  /* 0x00007610ff3e7816 */ /* 0x000fc8000000003e */
[----:B------:R4:W3:Y:S01]  /*3e390*/  @P2 LDG.E.U8 R65, desc[UR20][R8.64] ;  /* 0x0000001408412981 */ /* 0x0008e2000c1e1100 */
[----:B------:R-:W-:Y:S02]  /*3e3a0*/  ISETP.GT.AND P2, PT, R7, 0x5c, PT ;  /* 0x0000005c0700780c */ /* 0x000fe40003f44270 */
[----:B------:R-:W-:Y:S02]  /*3e3b0*/  PRMT R60, RZ, 0x7610, R60 ;  /* 0x00007610ff3c7816 */ /* 0x000fe4000000003c */
[----:B----4-:R-:W-:Y:S02]  /*3e3c0*/  @P1 IMAD.MOV.U32 R8, RZ, RZ, R10 ;  /* 0x000000ffff081224 */ /* 0x010fe400078e000a */
[----:B--2---:R-:W-:Y:S01]  /*3e3d0*/  @P1 IMAD.MOV.U32 R9, RZ, RZ, R11 ;  /* 0x000000ffff091224 */ /* 0x004fe200078e000b */
[----:B------:R-:W2:Y:S04]  /*3e3e0*/  LDL R10, [R1+0x1010] ;  /* 0x00101000010a7983 */ /* 0x000ea80000100800 */
[----:B------:R-:W4:Y:S04]  /*3e3f0*/  LDL R11, [R1+0x100c] ;  /* 0x00100c00010b7983 */ /* 0x000f280000100800 */
[----:B------:R0:W4:Y:S01]  /*3e400*/  @P1 LDG.E.U8 R62, desc[UR20][R8.64] ;  /* 0x00000014083e1981 */ /* 0x000122000c1e1100 */
[----:B------:R-:W-:Y:S01]  /*3e410*/  PRMT R58, RZ, 0x7610, R58 ;  /* 0x00007610ff3a7816 */ /* 0x000fe2000000003a */
[----:B0-----:R-:W-:-:S02]  /*3e420*/  @P1 IMAD.MOV.U32 R8, RZ, RZ, R18 ;  /* 0x000000ffff081224 */ /* 0x001fc400078e0012 */
[----:B------:R-:W4:Y:S01]  /*3e430*/  LDL R18, [R1+0x1018] ;  /* 0x0010180001127983 */ /* 0x000f220000100800 */
[----:B------:R-:W-:Y:S02]  /*3e440*/  PRMT R56, RZ, 0x7610, R56 ;  /* 0x00007610ff387816 */ /* 0x000fe40000000038 */
[----:B------:R-:W-:Y:S02]  /*3e450*/  PRMT R54, RZ, 0x7610, R54 ;  /* 0x00007610ff367816 */ /* 0x000fe40000000036 */
[----:B------:R-:W-:Y:S01]  /*3e460*/  PRMT R52, RZ, 0x7610, R52 ;  /* 0x00007610ff347816 */ /* 0x000fe20000000034 */
[----:B---3--:R-:W-:Y:S02]  /*3e470*/  @P1 IMAD.MOV.U32 R9, RZ, RZ, R19 ;  /* 0x000000ffff091224 */ /* 0x008fe400078e0013 */
[----:B------:R-:W3:Y:S04]  /*3e480*/  LDL R19, [R1+0x1014] ;  /* 0x0010140001137983 */ /* 0x000ee80000100800 */
[----:B------:R0:W3:Y:S02]  /*3e490*/  @P1 LDG.E.U8 R60, desc[UR20][R8.64] ;  /* 0x00000014083c1981 */ /* 0x0000e4000c1e1100 */
[----:B0-----:R-:W-:-:S02]  /*3e4a0*/  @P2 IMAD.MOV.U32 R9, RZ, RZ, R13 ;  /* 0x000000ffff092224 */ /* 0x001fc400078e000d */
[----:B------:R-:W3:Y:S01]  /*3e4b0*/  LDL R13, [R1+0x101c] ;  /* 0x00101c00010d7983 */ /* 0x000ee20000100800 */
[----:B------:R-:W-:-:S03]  /*3e4c0*/  @P2 IMAD.MOV.U32 R8, RZ, RZ, R12 ;  /* 0x000000ffff082224 */ /* 0x000fc600078e000c */
[----:B------:R-:W3:Y:S04]  /*3e4d0*/  LDL R12, [R1+0x1020] ;  /* 0x00102000010c7983 */ /* 0x000ee80000100800 */
[----:B------:R0:W3:Y:S01]  /*3e4e0*/  @P2 LDG.E.U8 R58, desc[UR20][R8.64] ;  /* 0x00000014083a2981 */ /* 0x0000e2000c1e1100 */
[----:B------:R-:W-:Y:S01]  /*3e4f0*/  ISETP.GT.AND P1, PT, R7, 0x5d, PT ;  /* 0x0000005d0700780c */ /* 0x000fe20003f24270 */
[----:B0-----:R-:W-:Y:S02]  /*3e500*/  @P2 IMAD.MOV.U32 R9, RZ, RZ, R21 ;  /* 0x000000ffff092224 */ /* 0x001fe400078e0015 */
[----:B------:R-:W3:Y:S01]  /*3e510*/  LDL R21, [R1+0x1024] ;  /* 0x0010240001157983 */ /* 0x000ee20000100800 */
[----:B------:R-:W-:-:S03]  /*3e520*/  @P2 IMAD.MOV.U32 R8, RZ, RZ, R20 ;  /* 0x000000ffff082224 */ /* 0x000fc600078e0014 */
[----:B------:R-:W3:Y:S04]  /*3e530*/  LDL R20, [R1+0x1028] ;  /* 0x0010280001147983 */ /* 0x000ee80000100800 */
[----:B------:R0:W3:Y:S02]  /*3e540*/  @P2 LDG.E.U8 R56, desc[UR20][R8.64] ;  /* 0x0000001408382981 */ /* 0x0000e4000c1e1100 */
[----:B0-----:R-:W-:Y:S02]  /*3e550*/  @P1 IMAD.MOV.U32 R9, RZ, RZ, R14 ;  /* 0x000000ffff091224 */ /* 0x001fe400078e000e */
[----:B------:R-:W-:Y:S01]  /*3e560*/  @P1 IMAD.MOV.U32 R8, RZ, RZ, R4 ;  /* 0x000000ffff081224 */ /* 0x000fe200078e0004 */
[----:B------:R-:W-:Y:S01]  /*3e570*/  ISETP.GT.AND P2, PT, R7, 0x5e, PT ;  /* 0x0000005e0700780c */ /* 0x000fe20003f44270 */
[----:B------:R-:W3:Y:S04]  /*3e580*/  LDL R14, [R1+0x1238] ;  /* 0x00123800010e7983 */ /* 0x000ee80000100800 */
[----:B------:R0:W3:Y:S01]  /*3e590*/  @P1 LDG.E.U8 R54, desc[UR20][R8.64] ;  /* 0x0000001408361981 */ /* 0x0000e2000c1e1100 */
[----:B------:R-:W-:-:S02]  /*3e5a0*/  PRMT R24, RZ, 0x7610, R24 ;  /* 0x00007610ff187816 */ /* 0x000fc40000000018 */
[----:B------:R-:W-:Y:S01]  /*3e5b0*/  PRMT R23, RZ, 0x7610, R23 ;  /* 0x00007610ff177816 */ /* 0x000fe20000000017 */
[----:B------:R-:W3:Y:S01]  /*3e5c0*/  LDL R4, [R1+0x1248] ;  /* 0x0012480001047983 */ /* 0x000ee20000100800 */
[----:B0-----:R-:W-:Y:S02]  /*3e5d0*/  @P1 IMAD.MOV.U32 R9, RZ, RZ, R17 ;  /* 0x000000ffff091224 */ /* 0x001fe400078e0011 */
[----:B------:R-:W-:-:S05]  /*3e5e0*/  @P1 IMAD.MOV.U32 R8, RZ, RZ, R16 ;  /* 0x000000ffff081224 */ /* 0x000fca00078e0010 */
[----:B------:R2:W3:Y:S01]  /*3e5f0*/  @P1 LDG.E.U8 R52, desc[UR20][R8.64] ;  /* 0x0000001408341981 */ /* 0x0004e2000c1e1100 */
[----:B------:R-:W-:Y:S02]  /*3e600*/  ISETP.GT.AND P1, PT, R7, 0x5f, PT ;  /* 0x0000005f0700780c */ /* 0x000fe40003f24270 */
[----:B------:R-:W-:Y:S01]  /*3e610*/  PRMT R22, RZ, 0x7610, R22 ;  /* 0x00007610ff167816 */ /* 0x000fe20000000016 */
[----:B--2---:R-:W-:Y:S02]  /*3e620*/  @P2 IMAD.MOV.U32 R8, RZ, RZ, R10 ;  /* 0x000000ffff082224 */ /* 0x004fe400078e000a */
[----:B----4-:R-:W-:-:S05]  /*3e630*/  @P2 IMAD.MOV.U32 R9, RZ, RZ, R11 ;  /* 0x000000ffff092224 */ /* 0x010fca00078e000b */
[----:B------:R0:W2:Y:S02]  /*3e640*/  @P2 LDG.E.U8 R24, desc[UR20][R8.64] ;  /* 0x0000001408182981 */ /* 0x0000a4000c1e1100 */
[----:B0-----:R-:W-:Y:S01]  /*3e650*/  @P2 IMAD.MOV.U32 R8, RZ, RZ, R18 ;  /* 0x000000ffff082224 */ /* 0x001fe200078e0012 */
[----:B------:R-:W-:Y:S01]  /*3e660*/  PRMT R15, RZ, 0x7610, R15 ;  /* 0x00007610ff0f7816 */ /* 0x000fe2000000000f */
[----:B---3--:R-:W-:-:S05]  /*3e670*/  @P2 IMAD.MOV.U32 R9, RZ, RZ, R19 ;  /* 0x000000ffff092224 */ /* 0x008fca00078e0013 */
[----:B------:R0:W3:Y:S02]  /*3e680*/  @P2 LDG.E.U8 R23, desc[UR20][R8.64] ;  /* 0x0000001408172981 */ /* 0x0000e4000c1e1100 */
[----:B0-----:R-:W-:Y:S02]  /*3e690*/  @P1 IMAD.MOV.U32 R9, RZ, RZ, R13 ;  /* 0x000000ffff091224 */ /* 0x001fe400078e000d */
[----:B------:R-:W-:-:S05]  /*3e6a0*/  @P1 IMAD.MOV.U32 R8, RZ, RZ, R12 ;  /* 0x000000ffff081224 */ /* 0x000fca00078e000c */
[----:B------:R0:W4:Y:S02]  /*3e6b0*/  @P1 LDG.E.U8 R22, desc[UR20][R8.64] ;  /* 0x0000001408161981 */ /* 0x000124000c1e1100 */
[----:B0-----:R-:W-:Y:S02]  /*3e6c0*/  @P1 IMAD.MOV.U32 R9, RZ, RZ, R21 ;  /* 0x000000ffff091224 */ /* 0x001fe400078e0015 */
[----:B------:R-:W-:-:S05]  /*3e6d0*/  @P1 IMAD.MOV.U32 R8, RZ, RZ, R20 ;  /* 0x000000ffff081224 */ /* 0x000fca00078e0014 */
[----:B------:R0:W3:Y:S04]  /*3e6e0*/  @P1 LDG.E.U8 R15, desc[UR20][R8.64] ;  /* 0x00000014080f1981 */ /* 0x0000e8000c1e1100 */
[----:B------:R-:W-:Y:S04]  /*3e6f0*/  STL [R1+0x180c], R54 ;  /* 0x00180c3601007387 */ /* 0x000fe80000100800 */
[----:B------:R-:W4:Y:S04]  /*3e700*/  LDL R17, [R1+0x123c] ;  /* 0x00123c0001117983 */ /* 0x000f280000100800 */
[----:B------:R-:W4:Y:S04]  /*3e710*/  LDL R16, [R1+0x1240] ;  /* 0x0012400001107983 */ /* 0x000f280000100800 */
[----:B------:R-:W-:Y:S04]  /*3e720*/  STL [R1+0x1810], R52 ;  /* 0x0018103401007387 */ /* 0x000fe80000100800 */
[----:B------:R-:W4:Y:S04]  /*3e730*/  LDL R11, [R1+0x102c] ;  /* 0x00102c00010b7983 */ /* 0x000f280000100800 */
[----:B------:R-:W4:Y:S04]  /*3e740*/  LDL R10, [R1+0x1030] ;  /* 0x00103000010a7983 */ /* 0x000f280000100800 */
[----:B------:R-:W4:Y:S04]  /*3e750*/  LDL R19, [R1+0x1034] ;  /* 0x0010340001137983 */ /* 0x000f280000100800 */
[----:B------:R-:W4:Y:S01]  /*3e760*/  LDL R18, [R1+0x1038] ;  /* 0x0010380001127983 */ /* 0x000f220000100800 */
[----:B------:R-:W-:-:S03]  /*3e770*/  ISETP.GT.AND P2, PT, R7, 0x60, PT ;  /* 0x000000600700780c */ /* 0x000fc60003f44270 */
[----:B------:R-:W4:Y:S04]  /*3e780*/  LDL R13, [R1+0x103c] ;  /* 0x00103c00010d7983 */ /* 0x000f280000100800 */
[----:B------:R-:W4:Y:S04]  /*3e790*/  LDL R12, [R1+0x1040] ;  /* 0x00104000010c7983 */ /* 0x000f280000100800 */
[----:B--2---:R1:W-:Y:S02]  /*3e7a0*/  STL [R1+0x244], R24 ;  /* 0x0002441801007387 */ /* 0x0043e40000100800 */
[----:B0-----:R-:W-:-:S02]  /*3e7b0*/  @P2 IMAD.MOV.U32 R9, RZ, RZ, R14 ;  /* 0x000000ffff092224 */ /* 0x001fc400078e000e */
[----:B-1----:R-:W2:Y:S01]  /*3e7c0*/  LDL R24, [R1+0x1044] ;  /* 0x0010440001187983 */ /* 0x002ea20000100800 */
[----:B------:R-:W-:Y:S01]  /*3e7d0*/  @P2 IMAD.MOV.U32 R8, RZ, RZ, R4 ;  /* 0x000000ffff082224 */ /* 0x000fe200078e0004 */
[----:B------:R-:W-:Y:S02]  /*3e7e0*/  PRMT R50, RZ, 0x7610, R50 ;  /* 0x00007610ff327816 */ /* 0x000fe40000000032 */
[----:B------:R-:W-:-:S04]  /*3e7f0*/  ISETP.GT.AND P1, PT, R7, 0x61, PT ;  /* 0x000000610700780c */ /* 0x000fc80003f24270 */
[----:B------:R4:W2:Y:S01]  /*3e800*/  @P2 LDG.E.U8 R50, desc[UR20][R8.64] ;  /* 0x0000001408322981 */ /* 0x0008a2000c1e1100 */
[----:B------:R-:W-:-:S03]  /*3e810*/  PRMT R48, RZ, 0x7610, R48 ;  /* 0x00007610ff307816 */ /* 0x000fc60000000030 */
[----:B---3--:R0:W-:Y:S04]  /*3e820*/  STL [R1+0x238], R15 ;  /* 0x0002380f01007387 */ /* 0x0081e80000100800 */
[----:B------:R-:W3:Y:S04]  /*3e830*/  LDL R14, [R1+0x104c] ;  /* 0x00104c00010e7983 */ /* 0x000ee80000100800 */
[----:B------:R-:W3:Y:S04]  /*3e840*/  LDL R4, [R1+0x1050] ;  /* 0x0010500001047983 */ /* 0x000ee80000100800 */
[----:B0-----:R-:W3:Y:S04]  /*3e850*/  LDL R15, [R1+0x1048] ;  /* 0x00104800010f7983 */ /* 0x001ee80000100800 */
[----:B------:R-:W3:Y:S04]  /*3e860*/  LDL R21, [R1+0x1054] ;  /* 0x0010540001157983 */ /* 0x000ee80000100800 */
[----:B------:R-:W3:Y:S01]  /*3e870*/  LDL R20, [R1+0x1058] ;  /* 0x0010580001147983 */ /* 0x000ee20000100800 */
[----:B----4-:R-:W-:-:S03]  /*3e880*/  @P2 IMAD.MOV.U32 R9, RZ, RZ, R17 ;  /* 0x000000ffff092224 */ /* 0x010fc600078e0011 */
[----:B------:R-:W4:Y:S01]  /*3e890*/  LDL R17, [R1+0x105c] ;  /* 0x00105c0001117983 */ /* 0x000f220000100800 */
[----:B------:R-:W-:-:S03]  /*3e8a0*/  @P2 IMAD.MOV.U32 R8, RZ, RZ, R16 ;  /* 0x000000ffff082224 */ /* 0x000fc600078e0010 */
[----:B------:R-:W4:Y:S04]  /*3e8b0*/  LDL R16, [R1+0x1060] ;  /* 0x0010600001107983 */ /* 0x000f280000100800 */
[----:B------:R0:W-:Y:S04]  /*3e8c0*/  STL [R1+0x240], R23 ;  /* 0x0002401701007387 */ /* 0x0001e80000100800 */
[----:B------:R1:W4:Y:S04]  /*3e8d0*/  @P2 LDG.E.U8 R48, desc[UR20][R8.64] ;  /* 0x0000001408302981 */ /* 0x000328000c1e1100 */
[----:B0-----:R-:W4:Y:S04]  /*3e8e0*/  LDL R23, [R1+0x1064] ;  /* 0x0010640001177983 */ /* 0x001f280000100800 */
[----:B------:R0:W-:Y:S01]  /*3e8f0*/  STL [R1+0x23c], R22 ;  /* 0x00023c1601007387 */ /* 0x0001e20000100800 */
[----:B-1----:R-:W-:-:S02]  /*3e900*/  PRMT R8, RZ, 0x7610, R8 ;  /* 0x00007610ff087816 */ /* 0x002fc40000000008 */
[----:B------:R-:W-:Y:S01]  /*3e910*/  ISETP.GT.AND P2, PT, R7, 0x62, PT ;  /* 0x000000620700780c */ /* 0x000fe20003f44270 */
[----:B------:R-:W4:Y:S04]  /*3e920*/  LDL R25, [R1+0x1078] ;  /* 0x0010780001197983 */ /* 0x000f280000100800 */
[----:B------:R1:W4:Y:S04]  /*3e930*/  @P1 LDG.E.U8 R8, desc[UR20][R10.64] ;  /* 0x000000140a081981 */ /* 0x000328000c1e1100 */
[----:B0-----:R-:W4:Y:S01]  /*3e940*/  LDL R22, [R1+0x1068] ;  /* 0x0010680001167983 */ /* 0x001f220000100800 */
[----:B------:R-:W-:-:S02]  /*3e950*/  PRMT R9, RZ, 0x7610, R9 ;  /* 0x00007610ff097816 */ /* 0x000fc40000000009 */
[C---:B------:R-:W-:Y:S01]  /*3e960*/  ISETP.GT.AND P3, PT, R7.reuse, 0x65, PT ;  /* 0x000000650700780c */ /* 0x040fe20003f64270 */
[----:B------:R-:W4:Y:S01]  /*3e970*/  LDL R28, [R1+0x1074] ;  /* 0x00107400011c7983 */ /* 0x000f220000100800 */
[----:B-1----:R-:W-:Y:S02]  /*3e980*/  @P1 IMAD.MOV.U32 R10, RZ, RZ, R18 ;  /* 0x000000ffff0a1224 */ /* 0x002fe400078e0012 */
[----:B------:R-:W-:Y:S01]  /*3e990*/  @P1 IMAD.MOV.U32 R11, RZ, RZ, R19 ;  /* 0x000000ffff0b1224 */ /* 0x000fe200078e0013 */
[----:B------:R-:W4:Y:S04]  /*3e9a0*/  LDL R18, [R1+0x1070] ;  /* 0x0010700001127983 */ /* 0x000f280000100800 */
[----:B------:R-:W4:Y:S04]  /*3e9b0*/  LDL R19, [R1+0x106c] ;  /* 0x00106c0001137983 */ /* 0x000f280000100800 */
[----:B------:R0:W4:Y:S01]  /*3e9c0*/  @P1 LDG.E.U8 R9, desc[UR20][R10.64] ;  /* 0x000000140a091981 */ /* 0x000122000c1e1100 */
[----:B------:R-:W-:-:S03]  /*3e9d0*/  ISETP.GT.AND P1, PT, R7, 0x63, PT ;  /* 0x000000630700780c */ /* 0x000fc60003f24270 */
[----:B------:R-:W4:Y:S04]  /*3e9e0*/  LDL R27, [R1+0x1214] ;  /* 0x00121400011b7983 */ /* 0x000f280000100800 */
[----:B------:R-:W4:Y:S01]  /*3e9f0*/  LDL R26, [R1+0x1230] ;  /* 0x00123000011a7983 */ /* 0x000f220000100800 */
[----:B0-----:R-:W-:Y:S02]  /*3ea00*/  PRMT R10, RZ, 0x7610, R10 ;  /* 0x00007610ff0a7816 */ /* 0x001fe4000000000a */
[----:B------:R-:W-:-:S04]  /*3ea10*/  PRMT R11, RZ, 0x7610, R11 ;  /* 0x00007610ff0b7816 */ /* 0x000fc8000000000b */
[----:B------:R2:W4:Y:S02]  /*3ea20*/  @P2 LDG.E.U8 R10, desc[UR20][R12.64] ;  /* 0x000000140c0a2981 */ /* 0x000524000c1e1100 */
[----:B--2---:R-:W-:Y:S02]  /*3ea30*/  @P2 IMAD.MOV.U32 R13, RZ, RZ, R24 ;  /* 0x000000ffff0d2224 */ /* 0x004fe400078e0018 */
[----:B------:R-:W2:Y:S01]  /*3ea40*/  LDL R24, [R1+0x107c] ;  /* 0x00107c0001187983 */ /* 0x000ea20000100800 */
[----:B---3--:R-:W-:Y:S02]  /*3ea50*/  @P2 IMAD.MOV.U32 R12, RZ, RZ, R15 ;  /* 0x000000ffff0c2224 */ /* 0x008fe400078e000f */
[----:B------:R-:W-:-:S03]  /*3ea60*/  @P1 IMAD.MOV.U32 R15, RZ, RZ, R14 ;  /* 0x000000ffff0f1224 */ /* 0x000fc600078e000e */
[----:B------:R0:W3:Y:S01]  /*3ea70*/  @P2 LDG.E.U8 R11, desc[UR20][R12.64] ;  /* 0x000000140c0b2981 */ /* 0x0000e2000c1e1100 */
[----:B------:R-:W-:Y:S01]  /*3ea80*/  @P1 IMAD.MOV.U32 R14, RZ, RZ, R4 ;  /* 0x000000ffff0e1224 */ /* 0x000fe200078e0004 */
[----:B------:R-:W-:Y:S02]  /*3ea90*/  ISETP.GT.AND P2, PT, R7, 0x64, PT ;  /* 0x000000640700780c */ /* 0x000fe40003f44270 */
[----:B------:R-:W3:Y:S01]  /*3eaa0*/  LDL R4, [R1+0x1080] ;  /* 0x0010800001047983 */ /* 0x000ee20000100800 */
[----:B0-----:R-:W-:Y:S02]  /*3eab0*/  PRMT R12, RZ, 0x7610, R12 ;  /* 0x00007610ff0c7816 */ /* 0x001fe4000000000c */
[----:B------:R-:W-:-:S04]  /*3eac0*/  PRMT R13, RZ, 0x7610, R13 ;  /* 0x00007610ff0d7816 */ /* 0x000fc8000000000d */
[----:B------:R0:W3:Y:S02]  /*3ead0*/  @P1 LDG.E.U8 R12, desc[UR20][R14.64] ;  /* 0x000000140e0c1981 */ /* 0x0000e4000c1e1100 */
[----:B0-----:R-:W-:Y:S02]  /*3eae0*/  @P1 IMAD.MOV.U32 R14, RZ, RZ, R20 ;  /* 0x000000ffff0e1224 */ /* 0x001fe400078e0014 */
[----:B------:R-:W-:Y:S01]  /*3eaf0*/  @P1 IMAD.MOV.U32 R15, RZ, RZ, R21 ;  /* 0x000000ffff0f1224 */ /* 0x000fe200078e0015 */
[----:B------:R-:W3:Y:S04]  /*3eb00*/  LDL R20, [R1+0x122c] ;  /* 0x00122c0001147983 */ /* 0x000ee80000100800 */
[----:B------:R0:W3:Y:S04]  /*3eb10*/  @P1 LDG.E.U8 R13, desc[UR20][R14.64] ;  /* 0x000000140e0d1981 */ /* 0x0000e8000c1e1100 */
[----:B------:R-:W3:Y:S01]  /*3eb20*/  LDL R21, [R1+0x1228] ;  /* 0x0012280001157983 */ /* 0x000ee20000100800 */
[----:B0-----:R-:W-:-:S02]  /*3eb30*/  PRMT R14, RZ, 0x7610, R14 ;  /* 0x00007610ff0e7816 */ /* 0x001fc4000000000e */
[----:B------:R-:W-:-:S04]  /*3eb40*/  PRMT R15, RZ, 0x7610, R15 ;  /* 0x00007610ff0f7816 */ /* 0x000fc8000000000f */
[----:B----4-:R0:W4:Y:S02]  /*3eb50*/  @P2 LDG.E.U8 R14, desc[UR20][R16.64] ;  /* 0x00000014100e2981 */ /* 0x010124000c1e1100 */
[----:B0-----:R-:W-:Y:S02]  /*3eb60*/  @P2 IMAD.MOV.U32 R16, RZ, RZ, R22 ;  /* 0x000000ffff102224 */ /* 0x001fe400078e0016 */
[----:B------:R-:W-:Y:S01]  /*3eb70*/  @P2 IMAD.MOV.U32 R17, RZ, RZ, R23 ;  /* 0x000000ffff112224 */ /* 0x000fe200078e0017 */
[----:B------:R-:W-:Y:S01]  /*3eb80*/  ISETP.GT.AND P1, PT, R7, 0x66, PT ;  /* 0x000000660700780c */ /* 0x000fe20003f24270 */
[----:B------:R-:W4:Y:S04]  /*3eb90*/  LDL R23, [R1+0x109c] ;  /* 0x00109c0001177983 */ /* 0x000f280000100800 */
[----:B------:R0:W4:Y:S01]  /*3eba0*/  @P2 LDG.E.U8 R15, desc[UR20][R16.64] ;  /* 0x00000014100f2981 */ /* 0x000122000c1e1100 */
[----:B------:R-:W-:-:S03]  /*3ebb0*/  PRMT R29, RZ, 0x7610, R29 ;  /* 0x00007610ff1d7816 */ /* 0x000fc6000000001d */
[----:B------:R-:W4:Y:S01]  /*3ebc0*/  LDL R22, [R1+0x10a0] ;  /* 0x0010a00001167983 */ /* 0x000f220000100800 */
[----:B0-----:R-:W-:-:S06]  /*3ebd0*/  PRMT R16, RZ, 0x7610, R16 ;  /* 0x00007610ff107816 */ /* 0x001fcc0000000010 */
[----:B------:R0:W4:Y:S01]  /*3ebe0*/  @P3 LDG.E.U8 R16, desc[UR20][R18.64] ;  /* 0x0000001412103981 */ /* 0x000122000c1e1100 */
[----:B------:R-:W-:Y:S01]  /*3ebf0*/  PRMT R17, RZ, 0x7610, R17 ;  /* 0x00007610ff117816 */ /* 0x000fe20000000011 */
[----:B0-----:R-:W-:Y:S02]  /*3ec00*/  @P3 IMAD.MOV.U32 R18, RZ, RZ, R25 ;  /* 0x000000ffff123224 */ /* 0x001fe400078e0019 */
[----:B------:R-:W-:-:S05]  /*3ec10*/  @P3 IMAD.MOV.U32 R19, RZ, RZ, R28 ;  /* 0x000000ffff133224 */ /* 0x000fca00078e001c */
[----:B------:R2:W4:Y:S02]  /*3ec20*/  @P3 LDG.E.U8 R17, desc[UR20][R18.64] ;  /* 0x0000001412113981 */ /* 0x000524000c1e1100 */
[----:B--2---:R-:W-:Y:S02]  /*3ec30*/  @P1 IMAD.MOV.U32 R19, RZ, RZ, R24 ;  /* 0x000000ffff131224 */ /* 0x004fe400078e0018 */
[----:B---3--:R-:W-:-:S05]  /*3ec40*/  @P1 IMAD.MOV.U32 R18, RZ, RZ, R4 ;  /* 0x000000ffff121224 */ /* 0x008fca00078e0004 */
[----:B------:R0:W2:Y:S04]  /*3ec50*/  @P1 LDG.E.U8 R29, desc[UR20][R18.64] ;  /* 0x00000014121d1981 */ /* 0x0000a8000c1e1100 */
[----:B----4-:R-:W-:Y:S04]  /*3ec60*/  STL [R1+0x1814], R16 ;  /* 0x0018141001007387 */ /* 0x010fe80000100800 */
[----:B------:R-:W3:Y:S04]  /*3ec70*/  LDL R25, [R1+0x11dc] ;  /* 0x0011dc0001197983 */ /* 0x000ee80000100800 */
[----:B------:R-:W4:Y:S04]  /*3ec80*/  LDL R28, [R1+0x10a4] ;  /* 0x0010a400011c7983 */ /* 0x000f280000100800 */
[----:B------:R-:W4:Y:S04]  /*3ec90*/  LDL R24, [R1+0x10a8] ;  /* 0x0010a80001187983 */ /* 0x000f280000100800 */
[----:B------:R-:W4:Y:S01]  /*3eca0*/  LDL R4, [R1+0x10ac] ;  /* 0x0010ac0001047983 */ /* 0x000f220000100800 */
[----:B------:R-:W-:-:S02]  /*3ecb0*/  ISETP.GT.AND P2, PT, R7, 0x68, PT ;  /* 0x000000680700780c */ /* 0x000fc40003f44270 */
[----:B0-----:R-:W-:Y:S01]  /*3ecc0*/  PRMT R18, RZ, 0x7610, R18 ;  /* 0x00007610ff127816 */ /* 0x001fe20000000012 */
[----:B------:R-:W4:Y:S04]  /*3ecd0*/  LDL R31, [R1+0x10b0] ;  /* 0x0010b000011f7983 */ /* 0x000f280000100800 */
[----:B------:R-:W4:Y:S01]  /*3ece0*/  LDL R30, [R1+0x10b4] ;  /* 0x0010b400011e7983 */ /* 0x000f220000100800 */
[----:B------:R-:W-:Y:S02]  /*3ecf0*/  PRMT R19, RZ, 0x7610, R19 ;  /* 0x00007610ff137816 */ /* 0x000fe40000000013 */
[----:B------:R-:W-:Y:S01]  /*3ed00*/  ISETP.GT.AND P3, PT, R7, 0x69, PT ;  /* 0x000000690700780c */ /* 0x000fe20003f64270 */
[----:B------:R-:W4:Y:S04]  /*3ed10*/  LDL R33, [R1+0x10c0] ;  /* 0x0010c00001217983 */ /* 0x000f280000100800 */
[----:B------:R0:W4:Y:S04]  /*3ed20*/  @P2 LDG.E.U8 R18, desc[UR20][R20.64] ;  /* 0x0000001414122981 */ /* 0x000128000c1e1100 */
[----:B------:R-:W4:Y:S01]  /*3ed30*/  LDL R32, [R1+0x10c4] ;  /* 0x0010c40001207983 */ /* 0x000f220000100800 */
[----:B0-----:R-:W-:-:S02]  /*3ed40*/  @P2 IMAD.MOV.U32 R20, RZ, RZ, R26 ;  /* 0x000000ffff142224 */ /* 0x001fc400078e001a */
[----:B------:R-:W-:Y:S01]  /*3ed50*/  @P2 IMAD.MOV.U32 R21, RZ, RZ, R27 ;  /* 0x000000ffff152224 */ /* 0x000fe200078e001b */
[----:B------:R-:W4:Y:S04]  /*3ed60*/  LDL R26, [R1+0x10bc] ;  /* 0x0010bc00011a7983 */ /* 0x000f280000100800 */
[----:B------:R0:W4:Y:S01]  /*3ed70*/  @P2 LDG.E.U8 R19, desc[UR20][R20.64] ;  /* 0x0000001414132981 */ /* 0x000122000c1e1100 */
[----:B------:R-:W-:-:S03]  /*3ed80*/  ISETP.GT.AND P2, PT, R7, 0x6a, PT ;  /* 0x0000006a0700780c */ /* 0x000fc60003f44270 */
[----:B------:R-:W4:Y:S01]  /*3ed90*/  LDL R27, [R1+0x10b8] ;  /* 0x0010b800011b7983 */ /* 0x000f220000100800 */
[----:B0-----:R-:W-:-:S06]  /*3eda0*/  PRMT R20, RZ, 0x7610, R20 ;  /* 0x00007610ff147816 */ /* 0x001fcc0000000014 */
[----:B------:R3:W4:Y:S04]  /*3edb0*/  @P3 LDG.E.U8 R20, desc[UR20][R22.64] ;  /* 0x0000001416143981 */ /* 0x000728000c1e1100 */
[----:B--2---:R0:W-:Y:S01]  /*3edc0*/  STL [R1+0x234], R29 ;  /* 0x0002341d01007387 */ /* 0x0041e20000100800 */
[----:B------:R-:W-:-:S03]  /*3edd0*/  PRMT R21, RZ, 0x7610, R21 ;  /* 0x00007610ff157816 */ /* 0x000fc60000000015 */
[----:B------:R-:W2:Y:S04]  /*3ede0*/  LDL R34, [R1+0x10d0] ;  /* 0x0010d00001227983 */ /* 0x000ea80000100800 */
[----:B------:R-:W2:Y:S04]  /*3edf0*/  LDL R38, [R1+0x120c] ;  /* 0x00120c0001267983 */ /* 0x000ea80000100800 */
[----:B0-----:R-:W2:Y:S04]  /*3ee00*/  LDL R29, [R1+0x10c8] ;  /* 0x0010c800011d7983 */ /* 0x001ea80000100800 */
[----:B------:R-:W2:Y:S04]  /*3ee10*/  LDL R37, [R1+0x1210] ;  /* 0x0012100001257983 */ /* 0x000ea80000100800 */
[----:B------:R-:W2:Y:S01]  /*3ee20*/  LDL R36, [R1+0x11fc] ;  /* 0x0011fc0001247983 */ /* 0x000ea20000100800 */
[----:B------:R-:W-:-:S03]  /*3ee30*/  ISETP.GT.AND P5, PT, R7, 0x78, PT ;  /* 0x000000780700780c */ /* 0x000fc60003fa4270 */
[----:B------:R-:W2:Y:S04]  /*3ee40*/  LDL R35, [R1+0x10d8] ;  /* 0x0010d80001237983 */ /* 0x000ea80000100800 */
        /* <DEDUP_REMOVED lines=12> */
[----:B------:R-:W2:Y:S01]  /*3ef10*/  LDL R92, [R1+0x112c] ;  /* 0x00112c00015c7983 */ /* 0x000ea20000100800 */
[----:B---3--:R-:W-:-:S03]  /*3ef20*/  @P3 IMAD.MOV.U32 R22, RZ, RZ, R25 ;  /* 0x000000ffff163224 */ /* 0x008fc600078e0019 */
[----:B------:R-:W3:Y:S01]  /*3ef30*/  LDL R91, [R1+0x1134] ;  /* 0x00113400015b7983 */ /* 0x000ee20000100800 */
[----:B----4-:R-:W-:-:S03]  /*3ef40*/  @P3 IMAD.MOV.U32 R23, RZ, RZ, R28 ;  /* 0x000000ffff173224 */ /* 0x010fc600078e001c */
[----:B------:R-:W2:Y:S01]  /*3ef50*/  LDL R28, [R1+0x10cc] ;  /* 0x0010cc00011c7983 */ /* 0x000ea20000100800 */
[----:B------:R-:W-:-:S03]  /*3ef60*/  @P2 IMAD.MOV.U32 R25, RZ, RZ, R24 ;  /* 0x000000ffff192224 */ /* 0x000fc600078e0018 */
[----:B------:R0:W4:Y:S01]  /*3ef70*/  @P3 LDG.E.U8 R21, desc[UR20][R22.64] ;  /* 0x0000001416153981 */ /* 0x000122000c1e1100 */
[----:B------:R-:W-:-:S03]  /*3ef80*/  @P2 IMAD.MOV.U32 R24, RZ, RZ, R4 ;  /* 0x000000ffff182224 */ /* 0x000fc600078e0004 */
[----:B------:R-:W3:Y:S01]  /*3ef90*/  LDL R4, [R1+0x10d4] ;  /* 0x0010d40001047983 */ /* 0x000ee20000100800 */
[----:B0-----:R-:W-:Y:S02]  /*3efa0*/  PRMT R22, RZ, 0x7610, R22 ;  /* 0x00007610ff167816 */ /* 0x001fe40000000016 */
[C---:B------:R-:W-:Y:S02]  /*3efb0*/  ISETP.GT.AND P3, PT, R7.reuse, 0x6b, PT ;  /* 0x0000006b0700780c */ /* 0x040fe40003f64270 */
[----:B------:R-:W-:Y:S02]  /*3efc0*/  PRMT R23, RZ, 0x7610, R23 ;  /* 0x00007610ff177816 */ /* 0x000fe40000000017 */
[----:B------:R0:W4:Y:S02]  /*3efd0*/  @P2 LDG.E.U8 R22, desc[UR20][R24.64] ;  /* 0x0000001418162981 */ /* 0x000124000c1e1100 */
[----:B0-----:R-:W-:Y:S02]  /*3efe0*/  @P2 IMAD.MOV.U32 R24, RZ, RZ, R30 ;  /* 0x000000ffff182224 */ /* 0x001fe400078e001e */
[----:B------:R-:W-:Y:S01]  /*3eff0*/  @P2 IMAD.MOV.U32 R25, RZ, RZ, R31 ;  /* 0x000000ffff192224 */ /* 0x000fe200078e001f */
[----:B------:R-:W4:Y:S04]  /*3f000*/  LDL R30, [R1+0x1218] ;  /* 0x00121800011e7983 */ /* 0x000f280000100800 */
[----:B------:R0:W4:Y:S01]  /*3f010*/  @P2 LDG.E.U8 R23, desc[UR20][R24.64] ;  /* 0x0000001418172981 */ /* 0x000122000c1e1100 */
[----:B------:R-:W-:-:S03]  /*3f020*/  ISETP.GT.AND P2, PT, R7, 0x6c, PT ;  /* 0x0000006c0700780c */ /* 0x000fc60003f44270 */
[----:B------:R-:W4:Y:S01]  /*3f030*/  LDL R31, [R1+0x1208] ;  /* 0x00120800011f7983 */ /* 0x000f220000100800 */
[----:B0-----:R-:W-:Y:S02]  /*3f040*/  PRMT R24, RZ, 0x7610, R24 ;  /* 0x00007610ff187816 */ /* 0x001fe40000000018 */
[----:B------:R-:W-:-:S04]  /*3f050*/  PRMT R25, RZ, 0x7610, R25 ;  /* 0x00007610ff197816 */ /* 0x000fc80000000019 */
[----:B------:R0:W4:Y:S02]  /*3f060*/  @P3 LDG.E.U8 R24, desc[UR20][R26.64] ;  /* 0x000000141a183981 */ /* 0x000124000c1e1100 */
[----:B0-----:R-:W-:Y:S02]  /*3f070*/  @P3 IMAD.MOV.U32 R26, RZ, RZ, R32 ;  /* 0x000000ffff1a3224 */ /* 0x001fe400078e0020 */
[----:B------:R-:W-:Y:S01]  /*3f080*/  @P3 IMAD.MOV.U32 R27, RZ, RZ, R33 ;  /* 0x000000ffff1b3224 */ /* 0x000fe200078e0021 */
[----:B------:R-:W4:Y:S04]  /*3f090*/  LDL R32, [R1+0x11f8] ;  /* 0x0011f80001207983 */ /* 0x000f280000100800 */
[----:B------:R0:W4:Y:S04]  /*3f0a0*/  @P3 LDG.E.U8 R25, desc[UR20][R26.64] ;  /* 0x000000141a193981 */ /* 0x000128000c1e1100 */
[----:B------:R-:W4:Y:S01]  /*3f0b0*/  LDL R33, [R1+0x11f4] ;  /* 0x0011f40001217983 */ /* 0x000f220000100800 */
[----:B0-----:R-:W-:-:S06]  /*3f0c0*/  PRMT R26, RZ, 0x7610, R26 ;  /* 0x00007610ff1a7816 */ /* 0x001fcc000000001a */
[----:B--2---:R3:W2:Y:S02]  /*3f0d0*/  @P2 LDG.E.U8 R26, desc[UR20][R28.64] ;  /* 0x000000141c1a2981 */ /* 0x0046a4000c1e1100 */
[----:B---3--:R-:W-:Y:S02]  /*3f0e0*/  @P2 IMAD.MOV.U32 R28, RZ, RZ, R4 ;  /* 0x000000ffff1c2224 */ /* 0x008fe400078e0004 */
[----:B------:R-:W3:Y:S01]  /*3f0f0*/  LDL R4, [R1+0x1200] ;  /* 0x0012000001047983 */ /* 0x000ee20000100800 */
[----:B------:R-:W-:Y:S01]  /*3f100*/  ISETP.GT.AND P3, PT, R7, 0x70, PT ;  /* 0x000000700700780c */ /* 0x000fe20003f64270 */
[----:B------:R-:W-:Y:S01]  /*3f110*/  @P2 IMAD.MOV.U32 R29, RZ, RZ, R34 ;  /* 0x000000ffff1d2224 */ /* 0x000fe200078e0022 */
[----:B------:R-:W-:Y:S01]  /*3f120*/  PRMT R27, RZ, 0x7610, R27 ;  /* 0x00007610ff1b7816 */ /* 0x000fe2000000001b */
[----:B------:R-:W2:Y:S05]  /*3f130*/  LDL R34, [R1+0x10dc] ;  /* 0x0010dc0001227983 */ /* 0x000eaa0000100800 */
[----:B------:R0:W2:Y:S02]  /*3f140*/  @P2 LDG.E.U8 R27, desc[UR20][R28.64] ;  /* 0x000000141c1b2981 */ /* 0x0000a4000c1e1100 */
[----:B0-----:R-:W-:-:S02]  /*3f150*/  PRMT R28, RZ, 0x7610, R28 ;  /* 0x00007610ff1c7816 */ /* 0x001fc4000000001c */
[----:B------:R-:W-:-:S04]  /*3f160*/  PRMT R29, RZ, 0x7610, R29 ;  /* 0x00007610ff1d7816 */ /* 0x000fc8000000001d */
[----:B----4-:R0:W4:Y:S02]  /*3f170*/  @P3 LDG.E.U8 R28, desc[UR20][R30.64] ;  /* 0x000000141e1c3981 */ /* 0x010124000c1e1100 */
[----:B0-----:R-:W-:Y:S02]  /*3f180*/  @P3 IMAD.MOV.U32 R30, RZ, RZ, R37 ;  /* 0x000000ffff1e3224 */ /* 0x001fe400078e0025 */
[----:B------:R-:W-:Y:S01]  /*3f190*/  @P3 IMAD.MOV.U32 R31, RZ, RZ, R38 ;  /* 0x000000ffff1f3224 */ /* 0x000fe200078e0026 */
[----:B------:R-:W4:Y:S04]  /*3f1a0*/  LDL R37, [R1+0x1108] ;  /* 0x0011080001257983 */ /* 0x000f280000100800 */
[----:B------:R-:W4:Y:S04]  /*3f1b0*/  LDL R38, [R1+0x11e4] ;  /* 0x0011e40001267983 */ /* 0x000f280000100800 */
[----:B------:R0:W4:Y:S02]  /*3f1c0*/  @P3 LDG.E.U8 R29, desc[UR20][R30.64] ;  /* 0x000000141e1d3981 */ /* 0x000124000c1e1100 */
[----:B0-----:R-:W-:-:S06]  /*3f1d0*/  PRMT R30, RZ, 0x7610, R30 ;  /* 0x00007610ff1e7816 */ /* 0x001fcc000000001e */
[----:B------:R0:W4:Y:S02]  /*3f1e0*/  @P5 LDG.E.U8 R30, desc[UR20][R32.64] ;  /* 0x00000014201e5981 */ /* 0x000124000c1e1100 */
[----:B0-----:R-:W-:Y:S02]  /*3f1f0*/  @P5 IMAD.MOV.U32 R33, RZ, RZ, R36 ;  /* 0x000000ffff215224 */ /* 0x001fe400078e0024 */
[----:B------:R-:W4:Y:S01]  /*3f200*/  LDL R36, [R1+0x11e8] ;  /* 0x0011e80001247983 */ /* 0x000f220000100800 */
[----:B---3--:R-:W-:-:S03]  /*3f210*/  @P5 IMAD.MOV.U32 R32, RZ, RZ, R4 ;  /* 0x000000ffff205224 */ /* 0x008fc600078e0004 */
[----:B------:R-:W3:Y:S01]  /*3f220*/  LDL R4, [R1+0x1170] ;  /* 0x0011700001047983 */ /* 0x000ee20000100800 */
[C---:B------:R-:W-:Y:S02]  /*3f230*/  ISETP.GT.AND P2, PT, R7.reuse, 0x6d, PT ;  /* 0x0000006d0700780c */ /* 0x040fe40003f44270 */
[----:B------:R-:W-:Y:S02]  /*3f240*/  PRMT R31, RZ, 0x7610, R31 ;  /* 0x00007610ff1f7816 */ /* 0x000fe4000000001f */
[----:B------:R-:W-:-:S04]  /*3f250*/  ISETP.GT.AND P3, PT, R7, 0x71, PT ;  /* 0x000000710700780c */ /* 0x000fc80003f64270 */
[----:B------:R0:W3:Y:S01]  /*3f260*/  @P5 LDG.E.U8 R31, desc[UR20][R32.64] ;  /* 0x00000014201f5981 */ /* 0x0000e2000c1e1100 */
[----:B------:R-:W-:Y:S02]  /*3f270*/  ISETP.GT.AND P5, PT, R7, 0x79, PT ;  /* 0x000000790700780c */ /* 0x000fe40003fa4270 */
[----:B0-----:R-:W-:Y:S02]  /*3f280*/  PRMT R32, RZ, 0x7610, R32 ;  /* 0x00007610ff207816 */ /* 0x001fe40000000020 */
[----:B------:R-:W-:-:S04]  /*3f290*/  PRMT R33, RZ, 0x7610, R33 ;  /* 0x00007610ff217816 */ /* 0x000fc80000000021 */
[----:B--2---:R0:W2:Y:S02]  /*3f2a0*/  @P2 LDG.E.U8 R32, desc[UR20][R34.64] ;  /* 0x0000001422202981 */ /* 0x0040a4000c1e1100 */
[----:B0-----:R-:W-:Y:S02]  /*3f2b0*/  @P3 IMAD.MOV.U32 R35, RZ, RZ, R39 ;  /* 0x000000ffff233224 */ /* 0x001fe400078e0027 */
[----:B------:R-:W2:Y:S01]  /*3f2c0*/  LDL R39, [R1+0x1174] ;  /* 0x0011740001277983 */ /* 0x000ea20000100800 */
[----:B----4-:R-:W-:-:S03]  /*3f2d0*/  @P3 IMAD.MOV.U32 R34, RZ, RZ, R38 ;  /* 0x000000ffff223224 */ /* 0x010fc600078e0026 */
[----:B------:R-:W2:Y:S04]  /*3f2e0*/  LDL R38, [R1+0x1178] ;  /* 0x0011780001267983 */ /* 0x000ea80000100800 */
[----:B------:R0:W4:Y:S02]  /*3f2f0*/  @P3 LDG.E.U8 R33, desc[UR20][R34.64] ;  /* 0x0000001422213981 */ /* 0x000124000c1e1100 */
[----:B0-----:R-:W-:-:S06]  /*3f300*/  PRMT R34, RZ, 0x7610, R34 ;  /* 0x00007610ff227816 */ /* 0x001fcc0000000022 */
[----:B------:R0:W4:Y:S02]  /*3f310*/  @P3 LDG.E.U8 R34, desc[UR20][R36.64] ;  /* 0x0000001424223981 */ /* 0x000124000c1e1100 */
[----:B0-----:R-:W-:Y:S02]  /*3f320*/  @P5 IMAD.MOV.U32 R37, RZ, RZ, R40 ;  /* 0x000000ffff255224 */ /* 0x001fe400078e0028 */
[----:B------:R-:W4:Y:S01]  /*3f330*/  LDL R40, [R1+0x1118] ;  /* 0x0011180001287983 */ /* 0x000f220000100800 */
[----:B---3--:R-:W-:-:S03]  /*3f340*/  @P5 IMAD.MOV.U32 R36, RZ, RZ, R4 ;  /* 0x000000ffff245224 */ /* 0x008fc600078e0004 */
[----:B------:R-:W3:Y:S01]  /*3f350*/  LDL R4, [R1+0x1180] ;  /* 0x0011800001047983 */ /* 0x000ee20000100800 */
[----:B------:R-:W-:Y:S02]  /*3f360*/  PRMT R35, RZ, 0x7610, R35 ;  /* 0x00007610ff237816 */ /* 0x000fe40000000023 */
[----:B------:R-:W-:-:S04]  /*3f370*/  ISETP.GT.AND P3, PT, R7, 0x72, PT ;  /* 0x000000720700780c */ /* 0x000fc80003f64270 */
[----:B------:R0:W3:Y:S02]  /*3f380*/  @P5 LDG.E.U8 R35, desc[UR20][R36.64] ;  /* 0x0000001424235981 */ /* 0x0000e4000c1e1100 */
[----:B0-----:R-:W-:Y:S02]  /*3f390*/  PRMT R36, RZ, 0x7610, R36 ;  /* 0x00007610ff247816 */ /* 0x001fe40000000024 */
[----:B------:R-:W-:-:S04]  /*3f3a0*/  PRMT R37, RZ, 0x7610, R37 ;  /* 0x00007610ff257816 */ /* 0x000fc80000000025 */
[----:B--2---:R0:W2:Y:S01]  /*3f3b0*/  @P5 LDG.E.U8 R36, desc[UR20][R38.64] ;  /* 0x0000001426245981 */ /* 0x0040a2000c1e1100 */
[----:B------:R-:W-:Y:S01]  /*3f3c0*/  ISETP.GT.AND P5, PT, R7, 0x7a, PT ;  /* 0x0000007a0700780c */ /* 0x000fe20003fa4270 */
[----:B0-----:R-:W-:Y:S02]  /*3f3d0*/  @P3 IMAD.MOV.U32 R38, RZ, RZ, R42 ;  /* 0x000000ffff263224 */ /* 0x001fe400078e002a */
[----:B------:R-:W-:Y:S01]  /*3f3e0*/  @P3 IMAD.MOV.U32 R39, RZ, RZ, R43 ;  /* 0x000000ffff273224 */ /* 0x000fe200078e002b */
[----:B------:R-:W2:Y:S04]  /*3f3f0*/  LDL R42, [R1+0x1188] ;  /* 0x00118800012a7983 */ /* 0x000ea80000100800 */
[----:B------:R-:W2:Y:S04]  /*3f400*/  LDL R43, [R1+0x1184] ;  /* 0x00118400012b7983 */ /* 0x000ea80000100800 */
[----:B------:R0:W2:Y:S02]  /*3f410*/  @P3 LDG.E.U8 R37, desc[UR20][R38.64] ;  /* 0x0000001426253981 */ /* 0x0000a4000c1e1100 */
[----:B0-----:R-:W-:-:S06]  /*3f420*/  PRMT R38, RZ, 0x7610, R38 ;  /* 0x00007610ff267816 */ /* 0x001fcc0000000026 */
[----:B----4-:R0:W4:Y:S02]  /*3f430*/  @P3 LDG.E.U8 R38, desc[UR20][R40.64] ;  /* 0x0000001428263981 */ /* 0x010124000c1e1100 */
[----:B0-----:R-:W-:Y:S02]  /*3f440*/  @P5 IMAD.MOV.U32 R41, RZ, RZ, R46 ;  /* 0x000000ffff295224 */ /* 0x001fe400078e002e */
[----:B------:R-:W4:Y:S01]  /*3f450*/  LDL R46, [R1+0x1198] ;  /* 0x00119800012e7983 */ /* 0x000f220000100800 */
[----:B---3--:R-:W-:-:S03]  /*3f460*/  @P5 IMAD.MOV.U32 R40, RZ, RZ, R4 ;  /* 0x000000ffff285224 */ /* 0x008fc600078e0004 */
[----:B------:R-:W3:Y:S01]  /*3f470*/  LDL R4, [R1+0x1190] ;  /* 0x0011900001047983 */ /* 0x000ee20000100800 */
[----:B------:R-:W-:Y:S02]  /*3f480*/  PRMT R39, RZ, 0x7610, R39 ;  /* 0x00007610ff277816 */ /* 0x000fe40000000027 */
[----:B------:R-:W-:-:S04]  /*3f490*/  ISETP.GT.AND P3, PT, R7, 0x73, PT ;  /* 0x000000730700780c */ /* 0x000fc80003f64270 */
[----:B------:R0:W4:Y:S02]  /*3f4a0*/  @P5 LDG.E.U8 R39, desc[UR20][R40.64] ;  /* 0x0000001428275981 */ /* 0x000124000c1e1100 */
[----:B0-----:R-:W-:Y:S02]  /*3f4b0*/  PRMT R40, RZ, 0x7610, R40 ;  /* 0x00007610ff287816 */ /* 0x001fe40000000028 */
[----:B------:R-:W-:-:S04]  /*3f4c0*/  PRMT R41, RZ, 0x7610, R41 ;  /* 0x00007610ff297816 */ /* 0x000fc80000000029 */
[----:B--2---:R0:W2:Y:S01]  /*3f4d0*/  @P5 LDG.E.U8 R40, desc[UR20][R42.64] ;  /* 0x000000142a285981 */ /* 0x0040a2000c1e1100 */
[----:B------:R-:W-:Y:S01]  /*3f4e0*/  ISETP.GT.AND P5, PT, R7, 0x7b, PT ;  /* 0x0000007b0700780c */ /* 0x000fe20003fa4270 */
[----:B0-----:R-:W-:Y:S02]  /*3f4f0*/  @P3 IMAD.MOV.U32 R42, RZ, RZ, R85 ;  /* 0x000000ffff2a3224 */ /* 0x001fe400078e0055 */
[----:B------:R-:W-:Y:S01]  /*3f500*/  @P3 IMAD.MOV.U32 R43, RZ, RZ, R87 ;  /* 0x000000ffff2b3224 */ /* 0x000fe200078e0057 */
[----:B------:R-:W2:Y:S04]  /*3f510*/  LDL R85, [R1+0x1130] ;  /* 0x0011300001557983 */ /* 0x000ea80000100800 */
[----:B------:R0:W2:Y:S04]  /*3f520*/  @P3 LDG.E.U8 R41, desc[UR20][R42.64] ;  /* 0x000000142a293981 */ /* 0x0000a8000c1e1100 */
[----:B------:R-:W2:Y:S01]  /*3f530*/  LDL R87, [R1+0x119c] ;  /* 0x00119c0001577983 */ /* 0x000ea20000100800 */
[----:B0-----:R-:W-:-:S02]  /*3f540*/  PRMT R42, RZ, 0x7610, R42 ;  /* 0x00007610ff2a7816 */ /* 0x001fc4000000002a */
[----:B------:R-:W-:-:S04]  /*3f550*/  PRMT R43, RZ, 0x7610, R43 ;  /* 0x00007610ff2b7816 */ /* 0x000fc8000000002b */
[----:B------:R0:W2:Y:S02]  /*3f560*/  @P3 LDG.E.U8 R42, desc[UR20][R44.64] ;  /* 0x000000142c2a3981 */ /* 0x0000a4000c1e1100 */
[----:B0-----:R-:W-:Y:S02]  /*3f570*/  @P5 IMAD.MOV.U32 R45, RZ, RZ, R71 ;  /* 0x000000ffff2d5224 */ /* 0x001fe400078e0047 */
[----:B------:R-:W2:Y:S01]  /*3f580*/  LDL R71, [R1+0x1138] ;  /* 0x0011380001477983 */ /* 0x000ea20000100800 */
[----:B---3--:R-:W-:-:S03]  /*3f590*/  @P5 IMAD.MOV.U32 R44, RZ, RZ, R4 ;  /* 0x000000ffff2c5224 */ /* 0x008fc600078e0004 */
[----:B------:R-:W3:Y:S04]  /*3f5a0*/  LDL R4, [R1+0x11a0] ;  /* 0x0011a00001047983 */ /* 0x000ee80000100800 */
[----:B------:R0:W2:Y:S02]  /*3f5b0*/  @P5 LDG.E.U8 R43, desc[UR20][R44.64] ;  /* 0x000000142c2b5981 */ /* 0x0000a4000c1e1100 */
[----:B0-----:R-:W-:-:S06]  /*3f5c0*/  PRMT R44, RZ, 0x7610, R44 ;  /* 0x00007610ff2c7816 */ /* 0x001fcc000000002c */
[----:B----4-:R0:W4:Y:S04]  /*3f5d0*/  @P5 LDG.E.U8 R44, desc[UR20][R46.64] ;  /* 0x000000142e2c5981 */ /* 0x010128000c1e1100 */
[----:B------:R-:W0:Y:S04]  /*3f5e0*/  LDL R46, [R1+0x10e0] ;  /* 0x0010e000012e7983 */ /* 0x000e280000100800 */
[----:B------:R-:W0:Y:S01]  /*3f5f0*/  LDL R47, [R1+0x10e4] ;  /* 0x0010e400012f7983 */ /* 0x000e220000100800 */
[----:B------:R-:W-:Y:S02]  /*3f600*/  ISETP.GT.AND P3, PT, R7, 0x74, PT ;  /* 0x000000740700780c */ /* 0x000fe40003f64270 */
[----:B------:R-:W-:-:S02]  /*3f610*/  PRMT R45, RZ, 0x7610, R45 ;  /* 0x00007610ff2d7816 */ /* 0x000fc4000000002d */
[----:B------:R-:W-:Y:S02]  /*3f620*/  PRMT R49, RZ, 0x7610, R49 ;  /* 0x00007610ff317816 */ /* 0x000fe40000000031 */
[----:B------:R-:W-:Y:S02]  /*3f630*/  ISETP.GT.AND P5, PT, R7, 0x7c, PT ;  /* 0x0000007c0700780c */ /* 0x000fe40003fa4270 */
[----:B------:R-:W-:Y:S02]  /*3f640*/  PRMT R51, RZ, 0x7610, R51 ;  /* 0x00007610ff337816 */ /* 0x000fe40000000033 */
[----:B------:R-:W-:Y:S02]  /*3f650*/  PRMT R53, RZ, 0x7610, R53 ;  /* 0x00007610ff357816 */ /* 0x000fe40000000035 */
[----:B0-----:R-:W-:-:S04]  /*3f660*/  @P2 LOP3.LUT R47, R47, R46, RZ, 0x3c, !PT ;  /* 0x0000002e2f2f2212 */ /* 0x001fc800078e3cff */
[----:B------:R-:W-:-:S04]  /*3f670*/  @P2 LOP3.LUT R46, R47, R46, RZ, 0x3c, !PT ;  /* 0x0000002e2f2e2212 */ /* 0x000fc800078e3cff */
[----:B------:R-:W-:-:S05]  /*3f680*/  @P2 LOP3.LUT R47, R47, R46, RZ, 0x3c, !PT ;  /* 0x0000002e2f2f2212 */ /* 0x000fca00078e3cff */
[----:B------:R2:W4:Y:S02]  /*3f690*/  @P2 LDG.E.U8 R45, desc[UR20][R46.64] ;  /* 0x000000142e2d2981 */ /* 0x000524000c1e1100 */
[----:B--2---:R-:W-:Y:S02]  /*3f6a0*/  @P3 IMAD.MOV.U32 R46, RZ, RZ, R85 ;  /* 0x000000ffff2e3224 */ /* 0x004fe400078e0055 */
[----:B------:R-:W-:Y:S01]  /*3f6b0*/  @P3 IMAD.MOV.U32 R47, RZ, RZ, R92 ;  /* 0x000000ffff2f3224 */ /* 0x000fe200078e005c */
[----:B------:R-:W-:Y:S01]  /*3f6c0*/  PRMT R55, RZ, 0x7610, R55 ;  /* 0x00007610ff377816 */ /* 0x000fe20000000037 */
[----:B------:R-:W2:Y:S04]  /*3f6d0*/  LDL R85, [R1+0x1140] ;  /* 0x0011400001557983 */ /* 0x000ea80000100800 */
[----:B------:R0:W2:Y:S01]  /*3f6e0*/  @P3 LDG.E.U8 R49, desc[UR20][R46.64] ;  /* 0x000000142e313981 */ /* 0x0000a2000c1e1100 */
[----:B------:R-:W-:-:S02]  /*3f6f0*/  ISETP.GT.AND P2, PT, R7, 0x75, PT ;  /* 0x000000750700780c */ /* 0x000fc40003f44270 */
[----:B------:R-:W-:Y:S01]  /*3f700*/  PRMT R57, RZ, 0x7610, R57 ;  /* 0x00007610ff397816 */ /* 0x000fe20000000039 */
[----:B------:R-:W2:Y:S01]  /*3f710*/  LDL R92, [R1+0x11ac] ;  /* 0x0011ac00015c7983 */ /* 0x000ea20000100800 */
[----:B0-----:R-:W-:Y:S02]  /*3f720*/  @P3 IMAD.MOV.U32 R46, RZ, RZ, R71 ;  /* 0x000000ffff2e3224 */ /* 0x001fe400078e0047 */
[----:B------:R-:W-:Y:S01]  /*3f730*/  @P3 IMAD.MOV.U32 R47, RZ, RZ, R91 ;  /* 0x000000ffff2f3224 */ /* 0x000fe200078e005b */
[----:B------:R-:W2:Y:S04]  /*3f740*/  LDL R71, [R1+0x1148] ;  /* 0x0011480001477983 */ /* 0x000ea80000100800 */
[----:B------:R3:W2:Y:S04]  /*3f750*/  @P3 LDG.E.U8 R51, desc[UR20][R46.64] ;  /* 0x000000142e333981 */ /* 0x0006a8000c1e1100 */
[----:B------:R-:W2:Y:S01]  /*3f760*/  LDL R91, [R1+0x11b0] ;  /* 0x0011b000015b7983 */ /* 0x000ea20000100800 */
[----:B---3--:R-:W-:-:S02]  /*3f770*/  @P5 IMAD.MOV.U32 R46, RZ, RZ, R4 ;  /* 0x000000ffff2e5224 */ /* 0x008fc400078e0004 */
[----:B------:R-:W-:Y:S01]  /*3f780*/  @P5 IMAD.MOV.U32 R47, RZ, RZ, R87 ;  /* 0x000000ffff2f5224 */ /* 0x000fe200078e0057 */
[----:B------:R-:W3:Y:S04]  /*3f790*/  LDL R4, [R1+0x11b8] ;  /* 0x0011b80001047983 */ /* 0x000ee80000100800 */
[----:B------:R0:W2:Y:S04]  /*3f7a0*/  @P5 LDG.E.U8 R53, desc[UR20][R46.64] ;  /* 0x000000142e355981 */ /* 0x0000a8000c1e1100 */
[----:B------:R-:W2:Y:S04]  /*3f7b0*/  LDL R87, [R1+0x11b4] ;  /* 0x0011b40001577983 */ /* 0x000ea80000100800 */
[----:B------:R-:W0:Y:S04]  /*3f7c0*/  LDL R46, [R1+0x11a4] ;  /* 0x0011a400012e7983 */ /* 0x000e280000100800 */
[----:B------:R-:W0:Y:S02]  /*3f7d0*/  LDL R47, [R1+0x11a8] ;  /* 0x0011a800012f7983 */ /* 0x000e240000100800 */
[----:B0-----:R-:W-:-:S04]  /*3f7e0*/  @P5 LOP3.LUT R47, R47, R46, RZ, 0x3c, !PT ;  /* 0x0000002e2f2f5212 */ /* 0x001fc800078e3cff */
[----:B------:R-:W-:-:S04]  /*3f7f0*/  @P5 LOP3.LUT R46, R47, R46, RZ, 0x3c, !PT ;  /* 0x0000002e2f2e5212 */ /* 0x000fc800078e3cff */
[----:B------:R-:W-:-:S05]  /*3f800*/  @P5 LOP3.LUT R47, R47, R46, RZ, 0x3c, !PT ;  /* 0x0000002e2f2f5212 */ /* 0x000fca00078e3cff */
[----:B------:R2:W3:Y:S04]  /*3f810*/  @P5 LDG.E.U8 R55, desc[UR20][R46.64] ;  /* 0x000000142e375981 */ /* 0x0004e8000c1e1100 */
[----:B------:R-:W3:Y:S01]  /*3f820*/  LDL R47, [R1+0x113c] ;  /* 0x00113c00012f7983 */ /* 0x000ee20000100800 */
[----:B--2---:R-:W-:Y:S01]  /*3f830*/  @P2 IMAD.MOV.U32 R46, RZ, RZ, R85 ;  /* 0x000000ffff2e2224 */ /* 0x004fe200078e0055 */
[----:B------:R-:W-:Y:S02]  /*3f840*/  ISETP.GT.AND P3, PT, R7, 0x7d, PT ;  /* 0x0000007d0700780c */ /* 0x000fe40003f64270 */
[----:B------:R-:W-:Y:S01]  /*3f850*/  PRMT R59, RZ, 0x7610, R59 ;  /* 0x00007610ff3b7816 */ /* 0x000fe2000000003b */
[----:B------:R-:W2:Y:S04]  /*3f860*/  LDL R85, [R1+0x1088] ;  /* 0x0010880001557983 */ /* 0x000ea80000100800 */
[----:B---3--:R0:W3:Y:S04]  /*3f870*/  @P2 LDG.E.U8 R57, desc[UR20][R46.64] ;  /* 0x000000142e392981 */ /* 0x0080e8000c1e1100 */
[----:B------:R-:W2:Y:S01]  /*3f880*/  LDL R47, [R1+0x1144] ;  /* 0x00114400012f7983 */ /* 0x000ea20000100800 */
[----:B0-----:R-:W-:Y:S01]  /*3f890*/  @P2 IMAD.MOV.U32 R46, RZ, RZ, R71 ;  /* 0x000000ffff2e2224 */ /* 0x001fe200078e0047 */
[----:B------:R-:W-:-:S02]  /*3f8a0*/  PRMT R61, RZ, 0x7610, R61 ;  /* 0x00007610ff3d7816 */ /* 0x000fc4000000003d */
[----:B------:R-:W-:Y:S01]  /*3f8b0*/  PRMT R63, RZ, 0x7610, R63 ;  /* 0x00007610ff3f7816 */ /* 0x000fe2000000003f */
[----:B------:R-:W3:Y:S04]  /*3f8c0*/  LDL R71, [R1+0x1090] ;  /* 0x0010900001477983 */ /* 0x000ee80000100800 */
[----:B--2---:R0:W2:Y:S02]  /*3f8d0*/  @P2 LDG.E.U8 R59, desc[UR20][R46.64] ;  /* 0x000000142e3b2981 */ /* 0x0040a4000c1e1100 */
[----:B0-----:R-:W-:Y:S02]  /*3f8e0*/  @P3 IMAD.MOV.U32 R46, RZ, RZ, R91 ;  /* 0x000000ffff2e3224 */ /* 0x001fe400078e005b */
        /* <DEDUP_REMOVED lines=11> */
[----:B------:R-:W2:Y:S04]  /*3f9a0*/  LDL R87, [R1+0x10e8] ;  /* 0x0010e80001577983 */ /* 0x000ea80000100800 */
[----:B------:R-:W2:Y:S01]  /*3f9b0*/  LDL R47, [R1+0x1084] ;  /* 0x00108400012f7983 */ /* 0x000ea20000100800 */
[----:B0-----:R-:W-:-:S03]  /*3f9c0*/  @P1 IMAD.MOV.U32 R46, RZ, RZ, R85 ;  /* 0x000000ffff2e1224 */ /* 0x001fc600078e0055 */
[----:B------:R-:W3:Y:S04]  /*3f9d0*/  LDL R85, [R1+0x10f0] ;  /* 0x0010f00001557983 */ /* 0x000ee80000100800 */
[----:B--2---:R3:W2:Y:S04]  /*3f9e0*/  @P1 LDG.E.U8 R84, desc[UR20][R46.64] ;  /* 0x000000142e541981 */ /* 0x0046a8000c1e1100 */
[----:B------:R-:W2:Y:S01]  /*3f9f0*/  LDL R47, [R1+0x108c] ;  /* 0x00108c00012f7983 */ /* 0x000ea20000100800 */
[----:B---3--:R-:W-:Y:S01]  /*3fa00*/  @P2 IMAD.MOV.U32 R46, RZ, RZ, R71 ;  /* 0x000000ffff2e2224 */ /* 0x008fe200078e0047 */
[----:B------:R-:W-:-:S04]  /*3fa10*/  ISETP.GT.AND P1, PT, R7, 0x6e, PT ;  /* 0x0000006e0700780c */ /* 0x000fc80003f24270 */
[----:B--2---:R0:W2:Y:S04]  /*3fa20*/  @P2 LDG.E.U8 R52, desc[UR20][R46.64] ;  /* 0x000000142e342981 */ /* 0x0040a8000c1e1100 */
[----:B------:R1:W-:Y:S01]  /*3fa30*/  STL [R1+0x210], R84 ;  /* 0x0002105401007387 */ /* 0x0003e20000100800 */
[----:B------:R-:W-:-:S03]  /*3fa40*/  PRMT R88, RZ, 0x7610, R88 ;  /* 0x00007610ff587816 */ /* 0x000fc60000000058 */
[----:B------:R-:W3:Y:S04]  /*3fa50*/  LDL R71, [R1+0x10f8] ;  /* 0x0010f80001477983 */ /* 0x000ee80000100800 */
[----:B-1----:R-:W3:Y:S01]  /*3fa60*/  LDL R84, [R1+0x10f4] ;  /* 0x0010f40001547983 */ /* 0x002ee20000100800 */
[----:B0-----:R-:W-:Y:S02]  /*3fa70*/  @P2 IMAD.MOV.U32 R46, RZ, RZ, R91 ;  /* 0x000000ffff2e2224 */ /* 0x001fe400078e005b */
[----:B------:R-:W-:Y:S01]  /*3fa80*/  @P2 IMAD.MOV.U32 R47, RZ, RZ, R92 ;  /* 0x000000ffff2f2224 */ /* 0x000fe200078e005c */
[----:B------:R-:W-:-:S04]  /*3fa90*/  PRMT R3, RZ, 0x7610, R3 ;  /* 0x00007610ff037816 */ /* 0x000fc80000000003 */
[----:B------:R0:W4:Y:S02]  /*3faa0*/  @P2 LDG.E.U8 R88, desc[UR20][R46.64] ;  /* 0x000000142e582981 */ /* 0x000124000c1e1100 */
[----:B0-----:R-:W-:Y:S02]  /*3fab0*/  @P1 IMAD.MOV.U32 R46, RZ, RZ, R4 ;  /* 0x000000ffff2e1224 */ /* 0x001fe400078e0004 */
[----:B------:R-:W-:-:S05]  /*3fac0*/  @P1 IMAD.MOV.U32 R47, RZ, RZ, R87 ;  /* 0x000000ffff2f1224 */ /* 0x000fca00078e0057 */
[----:B------:R0:W4:Y:S04]  /*3fad0*/  @P1 LDG.E.U8 R3, desc[UR20][R46.64] ;  /* 0x000000142e031981 */ /* 0x000128000c1e1100 */
[----:B--2---:R1:W-:Y:S01]  /*3fae0*/  STL [R1+0x204], R52 ;  /* 0x0002043401007387 */ /* 0x0043e20000100800 */
[----:B------:R-:W-:Y:S01]  /*3faf0*/  ISETP.GT.AND P2, PT, R7, 0x6f, PT ;  /* 0x0000006f0700780c */ /* 0x000fe20003f44270 */
[----:B0-----:R-:W-:Y:S01]  /*3fb00*/  @P1 IMAD.MOV.U32 R47, RZ, RZ, R85 ;  /* 0x000000ffff2f1224 */ /* 0x001fe200078e0055 */
[----:B------:R-:W-:Y:S01]  /*3fb10*/  PRMT R72, RZ, 0x7610, R72 ;  /* 0x00007610ff487816 */ /* 0x000fe20000000048 */
[----:B------:R-:W2:Y:S04]  /*3fb20*/  LDL R4, [R1+0x1100] ;  /* 0x0011000001047983 */ /* 0x000ea80000100800 */
[----:B-1----:R-:W2:Y:S01]  /*3fb30*/  LDL R52, [R1+0x10fc] ;  /* 0x0010fc0001347983 */ /* 0x002ea20000100800 */
[----:B---3--:R-:W-:Y:S01]  /*3fb40*/  @P1 IMAD.MOV.U32 R46, RZ, RZ, R84 ;  /* 0x000000ffff2e1224 */ /* 0x008fe200078e0054 */
[----:B------:R-:W-:-:S04]  /*3fb50*/  PRMT R54, RZ, 0x7610, R54 ;  /* 0x00007610ff367816 */ /* 0x000fc80000000036 */
[----:B------:R0:W3:Y:S02]  /*3fb60*/  @P1 LDG.E.U8 R72, desc[UR20][R46.64] ;  /* 0x000000142e481981 */ /* 0x0000e4000c1e1100 */
[----:B0-----:R-:W-:Y:S02]  /*3fb70*/  @P2 IMAD.MOV.U32 R47, RZ, RZ, R71 ;  /* 0x000000ffff2f2224 */ /* 0x001fe400078e0047 */
[----:B----4-:R0:W-:Y:S04]  /*3fb80*/  STL [R1+0x1ec], R3 ;  /* 0x0001ec0301007387 */ /* 0x0101e80000100800 */
[----:B0-----:R-:W4:Y:S01]  /*3fb90*/  LDL R3, [R1+0x1104] ;  /* 0x0011040001037983 */ /* 0x001f220000100800 */
[----:B--2---:R-:W-:-:S05]  /*3fba0*/  @P2 IMAD.MOV.U32 R46, RZ, RZ, R52 ;  /* 0x000000ffff2e2224 */ /* 0x004fca00078e0034 */
[----:B------:R4:W2:Y:S04]  /*3fbb0*/  @P2 LDG.E.U8 R54, desc[UR20][R46.64] ;  /* 0x000000142e362981 */ /* 0x0008a8000c1e1100 */
[----:B------:R0:W-:Y:S04]  /*3fbc0*/  STL [R1+0x1f8], R88 ;  /* 0x0001f85801007387 */ /* 0x0001e80000100800 */
[----:B------:R-:W2:Y:S04]  /*3fbd0*/  LDL R87, [R1+0x1150] ;  /* 0x0011500001577983 */ /* 0x000ea80000100800 */
[----:B------:R-:W2:Y:S04]  /*3fbe0*/  LDL R85, [R1+0x1154] ;  /* 0x0011540001557983 */ /* 0x000ea80000100800 */
[----:B0-----:R-:W2:Y:S04]  /*3fbf0*/  LDL R88, [R1+0x114c] ;  /* 0x00114c0001587983 */ /* 0x001ea80000100800 */
[----:B------:R-:W2:Y:S04]  /*3fc00*/  LDL R84, [R1+0x1158] ;  /* 0x0011580001547983 */ /* 0x000ea80000100800 */
[----:B---3--:R0:W-:Y:S04]  /*3fc10*/  STL [R1+0x1e0], R72 ;  /* 0x0001e04801007387 */ /* 0x0081e80000100800 */
[----:B------:R-:W3:Y:S04]  /*3fc20*/  LDL R71, [R1+0x1160] ;  /* 0x0011600001477983 */ /* 0x000ee80000100800 */
[----:B------:R-:W3:Y:S04]  /*3fc30*/  LDL R52, [R1+0x1168] ;  /* 0x0011680001347983 */ /* 0x000ee80000100800 */
[----:B0-----:R-:W3:Y:S01]  /*3fc40*/  LDL R72, [R1+0x115c] ;  /* 0x00115c0001487983 */ /* 0x001ee20000100800 */
[----:B----4-:R-:W-:-:S02]  /*3fc50*/  @P2 IMAD.MOV.U32 R46, RZ, RZ, R3 ;  /* 0x000000ffff2e2224 */ /* 0x010fc400078e0003 */
[----:B------:R-:W-:Y:S01]  /*3fc60*/  @P2 IMAD.MOV.U32 R47, RZ, RZ, R4 ;  /* 0x000000ffff2f2224 */ /* 0x000fe200078e0004 */
[----:B--2---:R0:W-:Y:S04]  /*3fc70*/  STL [R1+0x1dc], R54 ;  /* 0x0001dc3601007387 */ /* 0x0041e80000100800 */
[----:B------:R-:W2:Y:S04]  /*3fc80*/  LDL R4, [R1+0x11bc] ;  /* 0x0011bc0001047983 */ /* 0x000ea80000100800 */
[----:B------:R-:W4:Y:S04]  /*3fc90*/  LDL R3, [R1+0x11c0] ;  /* 0x0011c00001037983 */ /* 0x000f280000100800 */
[----:B0-----:R-:W2:Y:S01]  /*3fca0*/  LDL R54, [R1+0x1164] ;  /* 0x0011640001367983 */ /* 0x001ea20000100800 */
[----:B------:R-:W-:-:S02]  /*3fcb0*/  ISETP.GT.AND P1, PT, R7, 0x76, PT ;  /* 0x000000760700780c */ /* 0x000fc40003f24270 */
[----:B------:R-:W-:Y:S02]  /*3fcc0*/  PRMT R90, RZ, 0x7610, R90 ;  /* 0x00007610ff5a7816 */ /* 0x000fe4000000005a */
[----:B------:R-:W-:-:S04]  /*3fcd0*/  PRMT R86, RZ, 0x7610, R86 ;  /* 0x00007610ff567816 */ /* 0x000fc80000000056 */
[----:B------:R0:W4:Y:S01]  /*3fce0*/  @P2 LDG.E.U8 R90, desc[UR20][R46.64] ;  /* 0x000000142e5a2981 */ /* 0x000122000c1e1100 */
[----:B------:R-:W-:Y:S02]  /*3fcf0*/  ISETP.GT.AND P2, PT, R7, 0x77, PT ;  /* 0x000000770700780c */ /* 0x000fe40003f44270 */
[----:B------:R-:W-:Y:S02]  /*3fd00*/  PRMT R83, RZ, 0x7610, R83 ;  /* 0x00007610ff537816 */ /* 0x000fe40000000053 */
[----:B0-----:R-:W-:Y:S02]  /*3fd10*/  @P1 IMAD.MOV.U32 R46, RZ, RZ, R87 ;  /* 0x000000ffff2e1224 */ /* 0x001fe400078e0057 */
[----:B------:R-:W-:-:S05]  /*3fd20*/  @P1 IMAD.MOV.U32 R47, RZ, RZ, R88 ;  /* 0x000000ffff2f1224 */ /* 0x000fca00078e0058 */
[----:B------:R0:W4:Y:S01]  /*3fd30*/  @P1 LDG.E.U8 R86, desc[UR20][R46.64] ;  /* 0x000000142e561981 */ /* 0x000122000c1e1100 */
[----:B------:R-:W-:Y:S01]  /*3fd40*/  PRMT R64, RZ, 0x7610, R64 ;  /* 0x00007610ff407816 */ /* 0x000fe20000000040 */
[----:B0-----:R-:W-:Y:S02]  /*3fd50*/  @P1 IMAD.MOV.U32 R46, RZ, RZ, R84 ;  /* 0x000000ffff2e1224 */ /* 0x001fe400078e0054 */
[----:B------:R-:W-:-:S05]  /*3fd60*/  @P1 IMAD.MOV.U32 R47, RZ, RZ, R85 ;  /* 0x000000ffff2f1224 */ /* 0x000fca00078e0055 */
[----:B------:R3:W4:Y:S01]  /*3fd70*/  @P1 LDG.E.U8 R83, desc[UR20][R46.64] ;  /* 0x000000142e531981 */ /* 0x000722000c1e1100 */
[----:B------:R-:W-:Y:S02]  /*3fd80*/  ISETP.GT.AND P1, PT, R7, 0x7e, PT ;  /* 0x0000007e0700780c */ /* 0x000fe40003f24270 */
[----:B------:R-:W-:Y:S01]  /*3fd90*/  PRMT R6, RZ, 0x7610, R6 ;  /* 0x00007610ff067816 */ /* 0x000fe20000000006 */
[----:B---3--:R-:W-:Y:S02]  /*3fda0*/  @P2 IMAD.MOV.U32 R46, RZ, RZ, R71 ;  /* 0x000000ffff2e2224 */ /* 0x008fe400078e0047 */
[----:B------:R-:W-:-:S05]  /*3fdb0*/  @P2 IMAD.MOV.U32 R47, RZ, RZ, R72 ;  /* 0x000000ffff2f2224 */ /* 0x000fca00078e0048 */
[----:B------:R0:W3:Y:S01]  /*3fdc0*/  @P2 LDG.E.U8 R64, desc[UR20][R46.64] ;  /* 0x000000142e402981 */ /* 0x0000e2000c1e1100 */
[----:B------:R-:W-:Y:S01]  /*3fdd0*/  PRMT R2, RZ, 0x7610, R2 ;  /* 0x00007610ff027816 */ /* 0x000fe20000000002 */
[----:B0-----:R-:W-:Y:S02]  /*3fde0*/  @P2 IMAD.MOV.U32 R46, RZ, RZ, R52 ;  /* 0x000000ffff2e2224 */ /* 0x001fe400078e0034 */
[----:B--2---:R-:W-:-:S05]  /*3fdf0*/  @P2 IMAD.MOV.U32 R47, RZ, RZ, R54 ;  /* 0x000000ffff2f2224 */ /* 0x004fca00078e0036 */
[----:B------:R4:W2:Y:S02]  /*3fe00*/  @P2 LDG.E.U8 R6, desc[UR20][R46.64] ;  /* 0x000000142e062981 */ /* 0x0008a4000c1e1100 */
[----:B----4-:R-:W-:Y:S02]  /*3fe10*/  @P1 IMAD.MOV.U32 R46, RZ, RZ, R3 ;  /* 0x000000ffff2e1224 */ /* 0x010fe400078e0003 */
[----:B------:R-:W-:-:S05]  /*3fe20*/  @P1 IMAD.MOV.U32 R47, RZ, RZ, R4 ;  /* 0x000000ffff2f1224 */ /* 0x000fca00078e0004 */
[----:B------:R0:W4:Y:S04]  /*3fe30*/  @P1 LDG.E.U8 R2, desc[UR20][R46.64] ;  /* 0x000000142e021981 */ /* 0x000128000c1e1100 */
[----:B------:R-:W0:Y:S04]  /*3fe40*/  LDL R46, [R1+0x11c4] ;  /* 0x0011c400012e7983 */ /* 0x000e280000100800 */
[----:B------:R-:W0:Y:S01]  /*3fe50*/  LDL R47, [R1+0x11c8] ;  /* 0x0011c800012f7983 */ /* 0x000e220000100800 */
[----:B------:R-:W-:-:S03]  /*3fe60*/  PRMT R5, RZ, 0x7610, R5 ;  /* 0x00007610ff057816 */ /* 0x000fc60000000005 */
[----:B------:R-:W2:Y:S04]  /*3fe70*/  LDL.LU R52, [R1+0x230] ;  /* 0x0002300001347983 */ /* 0x000ea80000300800 */
[----:B------:R-:W2:Y:S04]  /*3fe80*/  LDL.LU R54, [R1+0x22c] ;  /* 0x00022c0001367983 */ /* 0x000ea80000300800 */
[----:B------:R-:W2:Y:S04]  /*3fe90*/  LDL.LU R71, [R1+0x1e8] ;  /* 0x0001e80001477983 */ /* 0x000ea80000300800 */
[----:B------:R-:W2:Y:S01]  /*3fea0*/  LDL.LU R72, [R1+0x1e4] ;  /* 0x0001e40001487983 */ /* 0x000ea20000300800 */
[----:B0-----:R-:W-:-:S04]  /*3feb0*/  @P1 LOP3.LUT R47, R47, R46, RZ, 0x3c, !PT ;  /* 0x0000002e2f2f1212 */ /* 0x001fc800078e3cff */
[----:B------:R-:W-:-:S04]  /*3fec0*/  @P1 LOP3.LUT R46, R47, R46, RZ, 0x3c, !PT ;  /* 0x0000002e2f2e1212 */ /* 0x000fc800078e3cff */
[----:B------:R-:W-:-:S05]  /*3fed0*/  @P1 LOP3.LUT R47, R47, R46, RZ, 0x3c, !PT ;  /* 0x0000002e2f2f1212 */ /* 0x000fca00078e3cff */
[----:B------:R-:W4:Y:S04]  /*3fee0*/  @P1 LDG.E.U8 R5, desc[UR20][R46.64] ;  /* 0x000000142e051981 */ /* 0x000f28000c1e1100 */
[----:B------:R0:W-:Y:S04]  /*3fef0*/  STL [R1+0x1b8], R83 ;  /* 0x0001b85301007387 */ /* 0x0001e80000100800 */
[----:B0-----:R-:W4:Y:S04]  /*3ff00*/  LDL.LU R83, [R1+0x180] ;  /* 0x0001800001537983 */ /* 0x001f280000300800 */
[----:B------:R-:W4:Y:S04]  /*3ff10*/  LDL.LU R84, [R1+0x17c] ;  /* 0x00017c0001547983 */ /* 0x000f280000300800 */
[----:B------:R-:W4:Y:S04]  /*3ff20*/  LDL.LU R85, [R1+0x144] ;  /* 0x0001440001557983 */ /* 0x000f280000300800 */
        /* <DEDUP_REMOVED lines=8> */
[----:B---3--:R0:W-:Y:S04]  /*3ffb0*/  STL [R1+0x1ac], R64 ;  /* 0x0001ac4001007387 */ /* 0x0081e80000100800 */
[----:B0-----:R-:W3:Y:S04]  /*3ffc0*/  LDL.LU R64, [R1+0x94] ;  /* 0x0000940001407983 */ /* 0x001ee80000300800 */
[----:B------:R-:W3:Y:S04]  /*3ffd0*/  LDL.LU R3, [R1+0x60] ;  /* 0x0000600001037983 */ /* 0x000ee80000300800 */
[----:B--2---:R0:W-:Y:S04]  /*3ffe0*/  STL [R1+0x1a0], R6 ;  /* 0x0001a00601007387 */ /* 0x0041e80000100800 */
[----:B0-----:R-:W2:Y:S04]  /*3fff0*/  LDL.LU R6, [R1+0x5c] ;  /* 0x00005c0001067983 */ /* 0x001ea80000300800 */
[----:B----4-:R0:W-:Y:S04]  /*40000*/  STL [R1+0x194], R2 ;  /* 0x0001940201007387 */ /* 0x0101e80000100800 */
[----:B0-----:R-:W4:Y:S04]  /*40010*/  LDL.LU R2, [R1+0x30] ;  /* 0x0000300001027983 */ /* 0x001f280000300800 */
[----:B------:R-:W2:Y:S04]  /*40020*/  LDL.LU R4, [R1+0x2c] ;  /* 0x00002c0001047983 */ /* 0x000ea80000300800 */
[----:B------:R0:W-:Y:S04]  /*40030*/  STL [R1+0x188], R5 ;  /* 0x0001880501007387 */ /* 0x0001e80000100800 */
[----:B0-----:R-:W2:Y:S04]  /*40040*/  LDL.LU R5, [R1+0x1850] ;  /* 0x0018500001057983 */ /* 0x001ea80000300800 */
[----:B------:R-:W3:Y:S04]  /*40050*/  LDL R46, [R1+0x11cc] ;  /* 0x0011cc00012e7983 */ /* 0x000ee80000100800 */
[----:B------:R-:W3:Y:S01]  /*40060*/  LDL R47, [R1+0x11d0] ;  /* 0x0011d000012f7983 */ /* 0x000ee20000100800 */
[----:B------:R-:W-:-:S02]  /*40070*/  ISETP.GT.AND P2, PT, R7, 0x7f, PT ;  /* 0x0000007f0700780c */ /* 0x000fc40003f44270 */
[----:B--2---:R-:W-:-:S11]  /*40080*/  PRMT R5, RZ, 0x7610, R5 ;  /* 0x00007610ff057816 */ /* 0x004fd60000000005 */
[----:B---3--:R-:W-:-:S04]  /*40090*/  @P2 LOP3.LUT R47, R47, R46, RZ, 0x3c, !PT ;  /* 0x0000002e2f2f2212 */ /* 0x008fc800078e3cff */
[----:B------:R-:W-:-:S04]  /*400a0*/  @P2 LOP3.LUT R46, R47, R46, RZ, 0x3c, !PT ;  /* 0x0000002e2f2e2212 */ /* 0x000fc800078e3cff */
[----:B------:R-:W-:-:S05]  /*400b0*/  @P2 LOP3.LUT R47, R47, R46, RZ, 0x3c, !PT ;  /* 0x0000002e2f2f2212 */ /* 0x000fca00078e3cff */
[----:B------:R-:W2:Y:S04]  /*400c0*/  @P2 LDG.E.U8 R5, desc[UR20][R46.64] ;  /* 0x000000142e052981 */ /* 0x000ea8000c1e1100 */
[----:B------:R-:W3:Y:S04]  /*400d0*/  LDL R46, [R1+0x11d4] ;  /* 0x0011d400012e7983 */ /* 0x000ee80000100800 */
[----:B------:R-:W3:Y:S01]  /*400e0*/  LDL R47, [R1+0x11d8] ;  /* 0x0011d800012f7983 */ /* 0x000ee20000100800 */
[----:B------:R-:W-:-:S03]  /*400f0*/  PRMT R16, RZ, 0x7610, R16 ;  /* 0x00007610ff107816 */ /* 0x000fc60000000010 */
[----:B--2---:R0:W-:Y:S02]  /*40100*/  STL [R1+0x184], R5 ;  /* 0x0001840501007387 */ /* 0x0041e40000100800 */
[----:B0-----:R-:W0:Y:S01]  /*40110*/  S2R R5, SR_TID.X ;  /* 0x0000000000057919 */ /* 0x001e220000002100 */
[----:B---3--:R-:W-:-:S04]  /*40120*/  @P2 LOP3.LUT R47, R47, R46, RZ, 0x3c, !PT ;  /* 0x0000002e2f2f2212 */ /* 0x008fc800078e3cff */
[----:B------:R-:W-:-:S04]  /*40130*/  @P2 LOP3.LUT R46, R47, R46, RZ, 0x3c, !PT ;  /* 0x0000002e2f2e2212 */ /* 0x000fc800078e3cff */
[----:B------:R-:W-:-:S05]  /*40140*/  @P2 LOP3.LUT R47, R47, R46, RZ, 0x3c, !PT ;  /* 0x0000002e2f2f2212 */ /* 0x000fca00078e3cff */
[----:B------:R-:W2:Y:S01]  /*40150*/  @P2 LDG.E.U8 R16, desc[UR20][R46.64] ;  /* 0x000000142e102981 */ /* 0x000ea2000c1e1100 */
[----:B0-----:R-:W-:Y:S01]  /*40160*/  LOP3.LUT R5, R5, 0x7f, RZ, 0xc0, !PT ;  /* 0x0000007f05057812 */ /* 0x001fe200078ec0ff */
[----:B------:R-:W-:Y:S06]  /*40170*/  BAR.SYNC.DEFER_BLOCKING 0x0 ;  /* 0x0000000000007b1d */ /* 0x000fec0000010000 */
        /* <DEDUP_REMOVED lines=11> */
[----:B------:R1:W-:Y:S04]  /*40230*/  STS.U8 [R5+UR9+0x15400], R91 ;  /* 0x0154005b05007988 */ /* 0x0003e80008000009 */
[----:B------:R3:W-:Y:S04]  /*40240*/  STS.U8 [R5+UR9+0x11800], R92 ;  /* 0x0118005c05007988 */ /* 0x0007e80008000009 */
[----:B0-----:R-:W2:Y:S04]  /*40250*/  LDL.LU R90, [R1+0x228] ;  /* 0x00022800015a7983 */ /* 0x001ea80000300800 */
[----:B-1----:R-:W2:Y:S04]  /*40260*/  LDL.LU R91, [R1+0x224] ;  /* 0x00022400015b7983 */ /* 0x002ea80000300800 */
[----:B---3--:R-:W3:Y:S04]  /*40270*/  LDL.LU R92, [R1+0x1d8] ;  /* 0x0001d800015c7983 */ /* 0x008ee80000300800 */
[----:B------:R-:W-:Y:S04]  /*40280*/  STS.U8 [R5+UR9+0x15800], R64 ;  /* 0x0158004005007988 */ /* 0x000fe80008000009 */
[----:B------:R-:W-:Y:S04]  /*40290*/  STS.U8 [R5+UR9+0x11c00], R3 ;  /* 0x011c000305007988 */ /* 0x000fe80008000009 */
[----:B------:R-:W-:Y:S04]  /*402a0*/  STS.U8 [R5+UR9+0x15c00], R6 ;  /* 0x015c000605007988 */ /* 0x000fe80008000009 */
[----:B----4-:R0:W-:Y:S04]  /*402b0*/  STS.U8 [R5+UR9+0x12000], R2 ;  /* 0x0120000205007988 */ /* 0x0101e80008000009 */
[----:B------:R-:W-:Y:S04]  /*402c0*/  STS.U8 [R5+UR9+0x16000], R4 ;  /* 0x0160000405007988 */ /* 0x000fe80008000009 */
[----:B------:R1:W-:Y:S04]  /*402d0*/  STS.U8 [R5+UR9+0x12400], R0 ;  /* 0x0124000005007988 */ /* 0x0003e80008000009 */
[----:B0-----:R-:W4:Y:S01]  /*402e0*/  LDL.LU R2, [R1+0x1d4] ;  /* 0x0001d40001027983 */ /* 0x001f220000300800 */
[----:B-1----:R-:W0:Y:S03]  /*402f0*/  S2R R0, SR_TID.X ;  /* 0x0000000000007919 */ /* 0x002e260000002100 */
        /* <DEDUP_REMOVED lines=8> */
[----:B------:R-:W-:Y:S01]  /*40380*/  STS.U8 [R5+UR9+0x13400], R18 ;  /* 0x0134001205007988 */ /* 0x000fe20008000009 */
[----:B------:R-:W-:-:S03]  /*40390*/  LOP3.LUT R4, R0, 0x10, RZ, 0x3c, !PT ;  /* 0x0000001000047812 */ /* 0x000fc600078e3cff */
[----:B------:R-:W-:Y:S04]  /*403a0*/  STS.U8 [R5+UR9+0x17400], R19 ;  /* 0x0174001305007988 */ /* 0x000fe80008000009 */
[----:B------:R-:W-:Y:S04]  /*403b0*/  STS.U8 [R5+UR9+0x13800], R28 ;  /* 0x0138001c05007988 */ /* 0x000fe80008000009 */
[----:B------:R-:W-:Y:S04]  /*403c0*/  STS.U8 [R5+UR9+0x17800], R29 ;  /* 0x0178001d05007988 */ /* 0x000fe80008000009 */
[----:B------:R-:W-:Y:S04]  /*403d0*/  STS.U8 [R5+UR9+0x13c00], R30 ;  /* 0x013c001e05007988 */ /* 0x000fe80008000009 */
[----:B------:R-:W-:Y:S04]  /*403e0*/  STS.U8 [R5+UR9+0x17c00], R31 ;  /* 0x017c001f05007988 */ /* 0x000fe80008000009 */
[----:B--2---:R0:W-:Y:S04]  /*403f0*/  STL [R1+0x178], R16 ;  /* 0x0001781001007387 */ /* 0x0041e80000100800 */
        /* <DEDUP_REMOVED lines=14> */
[----:B------:R0:W-:Y:S04]  /*404e0*/  STS.U8 [R4+UR9+0x10080], R90 ;  /* 0x0100805a04007988 */ /* 0x0001e80008000009 */
[----:B------:R1:W-:Y:S04]  /*404f0*/  STS.U8 [R4+UR9+0x14080], R91 ;  /* 0x0140805b04007988 */ /* 0x0003e80008000009 */
[----:B---3--:R3:W-:Y:S04]  /*40500*/  STS.U8 [R4+UR9+0x10480], R92 ;  /* 0x0104805c04007988 */ /* 0x0087e80008000009 */
[----:B0-----:R-:W2:Y:S04]  /*40510*/  LDL.LU R90, [R1+0x184c] ;  /* 0x00184c00015a7983 */ /* 0x001ea80000300800 */
[----:B-1----:R-:W2:Y:S04]  /*40520*/  LDL.LU R91, [R1+0x1848] ;  /* 0x00184800015b7983 */ /* 0x002ea80000300800 */
[----:B---3--:R-:W3:Y:S04]  /*40530*/  LDL.LU R92, [R1+0x1844] ;  /* 0x00184400015c7983 */ /* 0x008ee80000300800 */
[----:B----4-:R0:W-:Y:S04]  /*40540*/  STS.U8 [R4+UR9+0x14480], R2 ;  /* 0x0144800204007988 */ /* 0x0101e80008000009 */
[----:B0-----:R-:W4:Y:S04]  /*40550*/  LDL.LU R2, [R1+0x1840] ;  /* 0x0018400001027983 */ /* 0x001f280000300800 */
[----:B--2---:R0:W-:Y:S04]  /*40560*/  STS.U8 [R4+UR9+0x10880], R16 ;  /* 0x0108801004007988 */ /* 0x0041e80008000009 */
[----:B------:R1:W-:Y:S04]  /*40570*/  STS.U8 [R4+UR9+0x14880], R52 ;  /* 0x0148803404007988 */ /* 0x0003e80008000009 */
[----:B------:R2:W-:Y:S04]  /*40580*/  STS.U8 [R4+UR9+0x10c80], R54 ;  /* 0x010c803604007988 */ /* 0x0005e80008000009 */
[----:B------:R0:W-:Y:S04]  /*40590*/  STS.U8 [R4+UR9+0x14c80], R71 ;  /* 0x014c804704007988 */ /* 0x0001e80008000009 */
[----:B------:R0:W-:Y:S04]  /*405a0*/  STS.U8 [R4+UR9+0x11080], R72 ;  /* 0x0110804804007988 */ /* 0x0001e80008000009 */
[----:B------:R0:W-:Y:S04]  /*405b0*/  STS.U8 [R4+UR9+0x15080], R83 ;  /* 0x0150805304007988 */ /* 0x0001e80008000009 */
[----:B------:R1:W-:Y:S04]  /*405c0*/  STS.U8 [R4+UR9+0x11480], R84 ;  /* 0x0114805404007988 */ /* 0x0003e80008000009 */
[----:B------:R1:W-:Y:S04]  /*405d0*/  STS.U8 [R4+UR9+0x15480], R85 ;  /* 0x0154805504007988 */ /* 0x0003e80008000009 */
[----:B0-----:R-:W4:Y:S04]  /*405e0*/  LDL.LU R16, [R1+0x1cc] ;  /* 0x0001cc0001107983 */ /* 0x001f280000300800 */
[----:B------:R0:W-:Y:S04]  /*405f0*/  STS.U8 [R4+UR9+0x11880], R86 ;  /* 0x0118805604007988 */ /* 0x0001e80008000009 */
[----:B-1----:R-:W4:Y:S04]  /*40600*/  LDL.LU R52, [R1+0x1c8] ;  /* 0x0001c80001347983 */ /* 0x002f280000300800 */
[----:B------:R1:W-:Y:S04]  /*40610*/  STS.U8 [R4+UR9+0x15880], R87 ;  /* 0x0158805704007988 */ /* 0x0003e80008000009 */
[----:B--2---:R-:W2:Y:S04]  /*40620*/  LDL.LU R54, [R1+0x16c] ;  /* 0x00016c0001367983 */ /* 0x004ea80000300800 */
[----:B------:R0:W-:Y:S04]  /*40630*/  STS.U8 [R4+UR9+0x11c80], R88 ;  /* 0x011c805804007988 */ /* 0x0001e80008000009 */
[----:B------:R-:W2:Y:S04]  /*40640*/  LDL.LU R71, [R1+0x168] ;  /* 0x0001680001477983 */ /* 0x000ea80000300800 */
[----:B------:R0:W-:Y:S04]  /*40650*/  STS.U8 [R4+UR9+0x15c80], R64 ;  /* 0x015c804004007988 */ /* 0x0001e80008000009 */
[----:B------:R-:W2:Y:S04]  /*40660*/  LDL.LU R72, [R1+0x118] ;  /* 0x0001180001487983 */ /* 0x000ea80000300800 */
[----:B------:R0:W-:Y:S04]  /*40670*/  STS.U8 [R4+UR9+0x12080], R3 ;  /* 0x0120800304007988 */ /* 0x0001e80008000009 */
[----:B------:R-:W2:Y:S04]  /*40680*/  LDL.LU R83, [R1+0x114] ;  /* 0x0001140001537983 */ /* 0x000ea80000300800 */
[----:B------:R0:W-:Y:S04]  /*40690*/  STS.U8 [R4+UR9+0x16080], R6 ;  /* 0x0160800604007988 */ /* 0x0001e80008000009 */
[----:B------:R-:W2:Y:S04]  /*406a0*/  LDL.LU R84, [R1+0xe8] ;  /* 0x0000e80001547983 */ /* 0x000ea80000300800 */
[----:B------:R-:W2:Y:S04]  /*406b0*/  LDL.LU R85, [R1+0xe4] ;  /* 0x0000e40001557983 */ /* 0x000ea80000300800 */
[----:B0-----:R-:W2:Y:S04]  /*406c0*/  LDL.LU R86, [R1+0xb8] ;  /* 0x0000b80001567983 */ /* 0x001ea80000300800 */
[----:B-1----:R-:W2:Y:S04]  /*406d0*/  LDL.LU R87, [R1+0xb4] ;  /* 0x0000b40001577983 */ /* 0x002ea80000300800 */
[----:B------:R-:W2:Y:S04]  /*406e0*/  LDL.LU R88, [R1+0x80] ;  /* 0x0000800001587983 */ /* 0x000ea80000300800 */
[----:B------:R-:W2:Y:S04]  /*406f0*/  LDL.LU R64, [R1+0x7c] ;  /* 0x00007c0001407983 */ /* 0x000ea80000300800 */
[----:B---3--:R-:W-:Y:S04]  /*40700*/  STS.U8 [R4+UR9+0x12480], R92 ;  /* 0x0124805c04007988 */ /* 0x008fe80008000009 */
[----:B------:R-:W-:Y:S04]  /*40710*/  STS.U8 [R4+UR9+0x16480], R91 ;  /* 0x0164805b04007988 */ /* 0x000fe80008000009 */
[----:B------:R-:W-:Y:S04]  /*40720*/  STS.U8 [R4+UR9+0x12880], R80 ;  /* 0x0128805004007988 */ /* 0x000fe80008000009 */
[----:B------:R-:W-:Y:S04]  /*40730*/  STS.U8 [R4+UR9+0x16880], R79 ;  /* 0x0168804f04007988 */ /* 0x000fe80008000009 */
[----:B------:R-:W-:Y:S04]  /*40740*/  STS.U8 [R4+UR9+0x12c80], R68 ;  /* 0x012c804404007988 */ /* 0x000fe80008000009 */
[----:B------:R-:W3:Y:S04]  /*40750*/  LDL.LU R3, [R1+0x50] ;  /* 0x0000500001037983 */ /* 0x000ee80000300800 */
[----:B------:R-:W-:Y:S04]  /*40760*/  STS.U8 [R4+UR9+0x16c80], R67 ;  /* 0x016c804304007988 */ /* 0x000fe80008000009 */
[----:B------:R-:W2:Y:S04]  /*40770*/  LDL.LU R6, [R1+0x4c] ;  /* 0x00004c0001067983 */ /* 0x000ea80000300800 */
[----:B------:R0:W-:Y:S04]  /*40780*/  STS.U8 [R4+UR9+0x13080], R8 ;  /* 0x0130800804007988 */ /* 0x0001e80008000009 */
[----:B------:R1:W-:Y:S04]  /*40790*/  STS.U8 [R4+UR9+0x17080], R9 ;  /* 0x0170800904007988 */ /* 0x0003e80008000009 */
[----:B0-----:R-:W2:Y:S04]  /*407a0*/  LDL.LU R8, [R1+0x21c] ;  /* 0x00021c0001087983 */ /* 0x001ea80000300800 */
[----:B-1----:R-:W2:Y:S04]  /*407b0*/  LDL.LU R9, [R1+0x220] ;  /* 0x0002200001097983 */ /* 0x002ea80000300800 */
[----:B------:R-:W-:Y:S04]  /*407c0*/  STS.U8 [R4+UR9+0x13480], R20 ;  /* 0x0134801404007988 */ /* 0x000fe80008000009 */
[----:B------:R-:W-:Y:S04]  /*407d0*/  STS.U8 [R4+UR9+0x17480], R21 ;  /* 0x0174801504007988 */ /* 0x000fe80008000009 */
[----:B------:R-:W-:Y:S04]  /*407e0*/  STS.U8 [R4+UR9+0x13880], R33 ;  /* 0x0138802104007988 */ /* 0x000fe80008000009 */
[----:B------:R-:W-:Y:S04]  /*407f0*/  STS.U8 [R4+UR9+0x17880], R34 ;  /* 0x0178802204007988 */ /* 0x000fe80008000009 */
[----:B------:R-:W-:Y:S04]  /*40800*/  STS.U8 [R4+UR9+0x13c80], R35 ;  /* 0x013c802304007988 */ /* 0x000fe80008000009 */
[----:B------:R0:W-:Y:S04]  /*40810*/  STS.U8 [R4+UR9+0x17c80], R36 ;  /* 0x017c802404007988 */ /* 0x0001e80008000009 */
[----:B0-----:R-:W3:Y:S01]  /*40820*/  LDL.LU R4, [R1+0x183c] ;  /* 0x00183c0001047983 */ /* 0x001ee20000300800 */
[----:B------:R-:W-:-:S05]  /*40830*/  LOP3.LUT R0, R0, 0x20, RZ, 0x3c, !PT ;  /* 0x0000002000007812 */ /* 0x000fca00078e3cff */
[----:B--2---:R-:W-:Y:S04]  /*40840*/  STS.U8 [R0+UR9+0x10100], R9 ;  /* 0x0101000900007988 */ /* 0x004fe80008000009 */
        /* <DEDUP_REMOVED lines=13> */
[----:B---3--:R-:W-:Y:S04]  /*40920*/  STS.U8 [R0+UR9+0x11d00], R3 ;  /* 0x011d000300007988 */ /* 0x008fe80008000009 */
[----:B------:R-:W-:Y:S04]  /*40930*/  STS.U8 [R0+UR9+0x15d00], R6 ;  /* 0x015d000600007988 */ /* 0x000fe80008000009 */
[----:B0-----:R-:W2:Y:S04]  /*40940*/  LDL.LU R85, [R1+0x218] ;  /* 0x0002180001557983 */ /* 0x001ea80000300800 */
[----:B------:R0:W-:Y:S04]  /*40950*/  STS.U8 [R0+UR9+0x12100], R4 ;  /* 0x0121000400007988 */ /* 0x0001e80008000009 */
[----:B-1----:R-:W3:Y:S04]  /*40960*/  LDL.LU R87, [R1+0x214] ;  /* 0x0002140001577983 */ /* 0x002ee80000300800 */
[----:B0-----:R-:W4:Y:S01]  /*40970*/  LDL.LU R4, [R1+0x1c0] ;  /* 0x0001c00001047983 */ /* 0x001f220000300800 */
[----:B------:R-:W0:Y:S03]  /*40980*/  S2R R16, SR_TID.X ;  /* 0x0000000000107919 */ /* 0x000e260000002100 */
[----:B------:R1:W-:Y:S04]  /*40990*/  STS.U8 [R0+UR9+0x16100], R2 ;  /* 0x0161000200007988 */ /* 0x0003e80008000009 */
[----:B------:R-:W-:Y:S04]  /*409a0*/  STS.U8 [R0+UR9+0x12500], R90 ;  /* 0x0125005a00007988 */ /* 0x000fe80008000009 */
[----:B------:R-:W4:Y:S04]  /*409b0*/  LDL.LU R9, [R1+0x1bc] ;  /* 0x0001bc0001097983 */ /* 0x000f280000300800 */
[----:B------:R-:W-:Y:S04]  /*409c0*/  STS.U8 [R0+UR9+0x16500], R89 ;  /* 0x0165005900007988 */ /* 0x000fe80008000009 */
[----:B------:R-:W4:Y:S04]  /*409d0*/  LDL.LU R8, [R1+0x164] ;  /* 0x0001640001087983 */ /* 0x000f280000300800 */
[----:B------:R-:W-:Y:S04]  /*409e0*/  STS.U8 [R0+UR9+0x12900], R78 ;  /* 0x0129004e00007988 */ /* 0x000fe80008000009 */
[----:B------:R-:W4:Y:S04]  /*409f0*/  LDL.LU R52, [R1+0x160] ;  /* 0x0001600001347983 */ /* 0x000f280000300800 */
[----:B------:R-:W-:Y:S01]  /*40a00*/  STS.U8 [R0+UR9+0x16900], R77 ;  /* 0x0169004d00007988 */ /* 0x000fe20008000009 */
[----:B0-----:R-:W-:-:S03]  /*40a10*/  LOP3.LUT R16, R16, 0x7f, RZ, 0xc0, !PT ;  /* 0x0000007f10107812 */ /* 0x001fc600078ec0ff */
[----:B------:R-:W4:Y:S04]  /*40a20*/  LDL.LU R54, [R1+0x110] ;  /* 0x0001100001367983 */ /* 0x000f280000300800 */
[----:B------:R-:W-:Y:S04]  /*40a30*/  STS.U8 [R0+UR9+0x12d00], R66 ;  /* 0x012d004200007988 */ /* 0x000fe80008000009 */
[----:B------:R-:W4:Y:S04]  /*40a40*/  LDL.LU R71, [R1+0x10c] ;  /* 0x00010c0001477983 */ /* 0x000f280000300800 */
[----:B------:R-:W-:Y:S01]  /*40a50*/  STS.U8 [R0+UR9+0x16d00], R65 ;  /* 0x016d004100007988 */ /* 0x000fe20008000009 */
[----:B------:R-:W-:-:S03]  /*40a60*/  LOP3.LUT R86, R16, 0x30, RZ, 0x3c, !PT ;  /* 0x0000003010567812 */ /* 0x000fc600078e3cff */
        /* <DEDUP_REMOVED lines=12> */
[----:B-1----:R-:W4:Y:S04]  /*40b30*/  LDL.LU R2, [R1+0x48] ;  /* 0x0000480001027983 */ /* 0x002f280000300800 */
[----:B------:R-:W-:Y:S04]  /*40b40*/  STS.U8 [R0+UR9+0x13d00], R39 ;  /* 0x013d002700007988 */ /* 0x000fe80008000009 */
[----:B------:R0:W-:Y:S04]  /*40b50*/  STS.U8 [R0+UR9+0x17d00], R40 ;  /* 0x017d002800007988 */ /* 0x0001e80008000009 */
[----:B------:R-:W4:Y:S04]  /*40b60*/  LDL.LU R88, [R1+0x18] ;  /* 0x0000180001587983 */ /* 0x000f280000300800 */
[----:B0-----:R-:W4:Y:S04]  /*40b70*/  LDL.LU R0, [R1+0x14] ;  /* 0x0000140001007983 */ /* 0x001f280000300800 */
[----:B--2---:R0:W-:Y:S04]  /*40b80*/  STS.U8 [R86+UR9+0x10180], R85 ;  /* 0x0101805556007988 */ /* 0x0041e80008000009 */
[----:B---3--:R1:W-:Y:S04]  /*40b90*/  STS.U8 [R86+UR9+0x14180], R87 ;  /* 0x0141805756007988 */ /* 0x0083e80008000009 */
[----:B0-----:R-:W2:Y:S04]  /*40ba0*/  LDL.LU R85, [R1+0x1838] ;  /* 0x0018380001557983 */ /* 0x001ea80000300800 */
[----:B----4-:R0:W-:Y:S04]  /*40bb0*/  STS.U8 [R86+UR9+0x10580], R4 ;  /* 0x0105800456007988 */ /* 0x0101e80008000009 */
[----:B-1----:R-:W3:Y:S04]  /*40bc0*/  LDL.LU R87, [R1+0x1834] ;  /* 0x0018340001577983 */ /* 0x002ee80000300800 */
[----:B0-----:R-:W4:Y:S04]  /*40bd0*/  LDL.LU R4, [R1+0x1830] ;  /* 0x0018300001047983 */ /* 0x001f280000300800 */
        /* <DEDUP_REMOVED lines=11> */
[----:B0-----:R-:W2:Y:S04]  /*40c90*/  LDL.LU R3, [R1+0x20c] ;  /* 0x00020c0001037983 */ /* 0x001ea80000300800 */
[----:B------:R0:W-:Y:S04]  /*40ca0*/  STS.U8 [R86+UR9+0x11d80], R2 ;  /* 0x011d800256007988 */ /* 0x0001e80008000009 */
[----:B-1----:R-:W2:Y:S04]  /*40cb0*/  LDL.LU R6, [R1+0x208] ;  /* 0x0002080001067983 */ /* 0x002ea80000300800 */
[----:B0-----:R-:W2:Y:S04]  /*40cc0*/  LDL.LU R2, [R1+0x1b4] ;  /* 0x0001b40001027983 */ /* 0x001ea80000300800 */
[----:B----4-:R0:W-:Y:S04]  /*40cd0*/  STS.U8 [R86+UR9+0x15d80], R4 ;  /* 0x015d800456007988 */ /* 0x0101e80008000009 */
[----:B0-----:R-:W4:Y:S04]  /*40ce0*/  LDL.LU R4, [R1+0x1b0] ;  /* 0x0001b00001047983 */ /* 0x001f280000300800 */
        /* <DEDUP_REMOVED lines=10> */
[----:B0-----:R-:W2:Y:S04]  /*40d90*/  LDL.LU R88, [R1+0x182c] ;  /* 0x00182c0001587983 */ /* 0x001ea80000300800 */
[----:B------:R0:W-:Y:S01]  /*40da0*/  STS.U8 [R86+UR9+0x16180], R0 ;  /* 0x0161800056007988 */ /* 0x0001e20008000009 */
[----:B------:R-:W-:-:S03]  /*40db0*/  LOP3.LUT R16, R16, 0x40, RZ, 0x3c, !PT ;  /* 0x0000004010107812 */ /* 0x000fc600078e3cff */
[----:B0-----:R-:W4:Y:S04]  /*40dc0*/  LDL.LU R0, [R1+0x3c] ;  /* 0x00003c0001007983 */ /* 0x001f280000300800 */
[----:B--2---:R-:W-:Y:S04]  /*40dd0*/  STS.U8 [R86+UR9+0x12580], R88 ;  /* 0x0125805856007988 */ /* 0x004fe80008000009 */
        /* <DEDUP_REMOVED lines=15> */
[----:B0-----:R-:W3:Y:S04]  /*40ed0*/  LDL.LU R86, [R1+0x1828] ;  /* 0x0018280001567983 */ /* 0x001ee80000300800 */
[----:B-1----:R-:W3:Y:S04]  /*40ee0*/  LDL.LU R3, [R1+0x1824] ;  /* 0x0018240001037983 */ /* 0x002ee80000300800 */
[----:B--2---:R-:W2:Y:S04]  /*40ef0*/  LDL.LU R6, [R1+0x1820] ;  /* 0x0018200001067983 */ /* 0x004ea80000300800 */
[----:B------:R0:W-:Y:S04]  /*40f00*/  STS.U8 [R16+UR9+0x10600], R2 ;  /* 0x0106000210007988 */ /* 0x0001e80008000009 */
[----:B----4-:R1:W-:Y:S04]  /*40f10*/  STS.U8 [R16+UR9+0x14600], R4 ;  /* 0x0146000410007988 */ /* 0x0103e80008000009 */
[----:B0-----:R-:W4:Y:S04]  /*40f20*/  LDL.LU R2, [R1+0x181c] ;  /* 0x00181c0001027983 */ /* 0x001f280000300800 */
[----:B-1----:R-:W2:Y:S04]  /*40f30*/  LDL.LU R4, [R1+0x1818] ;  /* 0x0018180001047983 */ /* 0x002ea80000300800 */
[----:B------:R-:W-:Y:S04]  /*40f40*/  STS.U8 [R16+UR9+0x10a00], R9 ;  /* 0x010a000910007988 */ /* 0x000fe80008000009 */
[----:B------:R-:W-:Y:S04]  /*40f50*/  STS.U8 [R16+UR9+0x14a00], R8 ;  /* 0x014a000810007988 */ /* 0x000fe80008000009 */
[----:B------:R0:W-:Y:S04]  /*40f60*/  STS.U8 [R16+UR9+0x10e00], R52 ;  /* 0x010e003410007988 */ /* 0x0001e80008000009 */
[----:B------:R1:W-:Y:S04]  /*40f70*/  STS.U8 [R16+UR9+0x14e00], R54 ;  /* 0x014e003610007988 */ /* 0x0003e80008000009 */
[----:B------:R0:W-:Y:S04]  /*40f80*/  STS.U8 [R16+UR9+0x11200], R71 ;  /* 0x0112004710007988 */ /* 0x0001e80008000009 */
[----:B------:R-:W-:Y:S04]  /*40f90*/  STS.U8 [R16+UR9+0x15200], R72 ;  /* 0x0152004810007988 */ /* 0x000fe80008000009 */
[----:B------:R-:W-:Y:S04]  /*40fa0*/  STS.U8 [R16+UR9+0x11600], R83 ;  /* 0x0116005310007988 */ /* 0x000fe80008000009 */
[----:B------:R-:W-:Y:S04]  /*40fb0*/  STS.U8 [R16+UR9+0x15600], R84 ;  /* 0x0156005410007988 */ /* 0x000fe80008000009 */
[----:B------:R-:W-:Y:S04]  /*40fc0*/  STS.U8 [R16+UR9+0x11a00], R64 ;  /* 0x011a004010007988 */ /* 0x000fe80008000009 */
[----:B0-----:R-:W3:Y:S04]  /*40fd0*/  LDL.LU R52, [R1+0x200] ;  /* 0x0002000001347983 */ /* 0x001ee80000300800 */
[----:B-1----:R-:W3:Y:S04]  /*40fe0*/  LDL.LU R54, [R1+0x1fc] ;  /* 0x0001fc0001367983 */ /* 0x002ee80000300800 */
[----:B------:R-:W3:Y:S04]  /*40ff0*/  LDL.LU R71, [R1+0x1a8] ;  /* 0x0001a80001477983 */ /* 0x000ee80000300800 */
[----:B--2---:R-:W-:Y:S04]  /*41000*/  STS.U8 [R16+UR9+0x15a00], R4 ;  /* 0x015a000410007988 */ /* 0x004fe80008000009 */
[----:B----4-:R0:W-:Y:S04]  /*41010*/  STS.U8 [R16+UR9+0x11e00], R2 ;  /* 0x011e000210007988 */ /* 0x0101e80008000009 */
[----:B0-----:R-:W2:Y:S04]  /*41020*/  LDL.LU R2, [R1+0x1a4] ;  /* 0x0001a40001027983 */ /* 0x001ea80000300800 */
[----:B------:R-:W4:Y:S04]  /*41030*/  LDL.LU R4, [R1+0x154] ;  /* 0x0001540001047983 */ /* 0x000f280000300800 */
[----:B------:R-:W-:Y:S04]  /*41040*/  STS.U8 [R16+UR9+0x15e00], R0 ;  /* 0x015e000010007988 */ /* 0x000fe80008000009 */
[----:B------:R-:W-:Y:S04]  /*41050*/  STS.U8 [R16+UR9+0x12200], R6 ;  /* 0x0122000610007988 */ /* 0x000fe80008000009 */
[----:B---3--:R0:W-:Y:S04]  /*41060*/  STS.U8 [R16+UR9+0x16200], R3 ;  /* 0x0162000310007988 */ /* 0x0081e80008000009 */
[----:B------:R-:W-:Y:S04]  /*41070*/  STS.U8 [R16+UR9+0x12600], R86 ;  /* 0x0126005610007988 */ /* 0x000fe80008000009 */
[----:B------:R-:W-:Y:S04]  /*41080*/  STS.U8 [R16+UR9+0x16600], R85 ;  /* 0x0166005510007988 */ /* 0x000fe80008000009 */
[----:B------:R-:W-:Y:S04]  /*41090*/  STS.U8 [R16+UR9+0x12a00], R74 ;  /* 0x012a004a10007988 */ /* 0x000fe80008000009 */
[----:B------:R-:W-:Y:S04]  /*410a0*/  STS.U8 [R16+UR9+0x16a00], R73 ;  /* 0x016a004910007988 */ /* 0x000fe80008000009 */
[----:B------:R-:W-:Y:S04]  /*410b0*/  STS.U8 [R16+UR9+0x12e00], R58 ;  /* 0x012e003a10007988 */ /* 0x000fe80008000009 */
[----:B------:R-:W-:Y:S01]  /*410c0*/  STS.U8 [R16+UR9+0x16e00], R56 ;  /* 0x016e003810007988 */ /* 0x000fe20008000009 */
[----:B0-----:R-:W-:-:S03]  /*410d0*/  LOP3.LUT R3, R5, 0x50, RZ, 0x3c, !PT ;  /* 0x0000005005037812 */ /* 0x001fc600078e3cff */
[----:B------:R-:W3:Y:S04]  /*410e0*/  LDL.LU R72, [R1+0xfc] ;  /* 0x0000fc0001487983 */ /* 0x000ee80000300800 */
[----:B------:R-:W-:Y:S04]  /*410f0*/  STS.U8 [R16+UR9+0x13200], R14 ;  /* 0x0132000e10007988 */ /* 0x000fe80008000009 */
        /* <DEDUP_REMOVED lines=22> */
[----:B----4-:R1:W-:Y:S04]  /*41260*/  STS.U8 [R3+UR9+0x10a80], R4 ;  /* 0x010a800403007988 */ /* 0x0103e80008000009 */
[----:B0-----:R-:W2:Y:S04]  /*41270*/  LDL.LU R2, [R1+0x1804] ;  /* 0x0018040001027983 */ /* 0x001ea80000300800 */
[----:B-1----:R-:W4:Y:S04]  /*41280*/  LDL.LU R4, [R1+0x1800] ;  /* 0x0018000001047983 */ /* 0x002f280000300800 */
[----:B----4-:R-:W-:Y:S04]  /*41290*/  STS.U8 [R3+UR9+0x14a80], R4 ;  /* 0x014a800403007988 */ /* 0x010fe80008000009 */
[----:B--2---:R0:W-:Y:S04]  /*412a0*/  STS.U8 [R3+UR9+0x10e80], R2 ;  /* 0x010e800203007988 */ /* 0x0041e80008000009 */
[----:B---3--:R1:W-:Y:S04]  /*412b0*/  STS.U8 [R3+UR9+0x14e80], R72 ;  /* 0x014e804803007988 */ /* 0x0083e80008000009 */
[----:B------:R2:W-:Y:S04]  /*412c0*/  STS.U8 [R3+UR9+0x11280], R83 ;  /* 0x0112805303007988 */ /* 0x0005e80008000009 */
[----:B0-----:R-:W3:Y:S04]  /*412d0*/  LDL.LU R2, [R1+0x1f4] ;  /* 0x0001f40001027983 */ /* 0x001ee80000300800 */
[----:B------:R-:W4:Y:S04]  /*412e0*/  LDL.LU R4, [R1+0x1f0] ;  /* 0x0001f00001047983 */ /* 0x000f280000300800 */
[----:B-1----:R-:W3:Y:S04]  /*412f0*/  LDL.LU R72, [R1+0x17fc] ;  /* 0x0017fc0001487983 */ /* 0x002ee80000300800 */
[----:B--2---:R-:W2:Y:S04]  /*41300*/  LDL.LU R83, [R1+0x17f8] ;  /* 0x0017f80001537983 */ /* 0x004ea80000300800 */
[----:B------:R0:W-:Y:S04]  /*41310*/  STS.U8 [R3+UR9+0x15280], R84 ;  /* 0x0152805403007988 */ /* 0x0001e80008000009 */
[----:B------:R1:W-:Y:S04]  /*41320*/  STS.U8 [R3+UR9+0x11680], R64 ;  /* 0x0116804003007988 */ /* 0x0003e80008000009 */
[----:B------:R1:W-:Y:S04]  /*41330*/  STS.U8 [R3+UR9+0x15680], R0 ;  /* 0x0156800003007988 */ /* 0x0003e80008000009 */
[----:B0-----:R-:W2:Y:S04]  /*41340*/  LDL.LU R84, [R1+0x17f4] ;  /* 0x0017f40001547983 */ /* 0x001ea80000300800 */
[----:B-1----:R-:W2:Y:S04]  /*41350*/  LDL.LU R64, [R1+0x17f0] ;  /* 0x0017f00001407983 */ /* 0x002ea80000300800 */
[----:B------:R-:W2:Y:S04]  /*41360*/  LDL.LU R0, [R1+0x17ec] ;  /* 0x0017ec0001007983 */ /* 0x000ea80000300800 */
[----:B------:R0:W-:Y:S04]  /*41370*/  STS.U8 [R3+UR9+0x11a80], R6 ;  /* 0x011a800603007988 */ /* 0x0001e80008000009 */
[----:B0-----:R-:W2:Y:S04]  /*41380*/  LDL.LU R6, [R1+0x17e8] ;  /* 0x0017e80001067983 */ /* 0x001ea80000300800 */
[----:B------:R-:W-:Y:S04]  /*41390*/  STS.U8 [R3+UR9+0x15a80], R9 ;  /* 0x015a800903007988 */ /* 0x000fe80008000009 */
[----:B------:R-:W-:Y:S01]  /*413a0*/  STS.U8 [R3+UR9+0x11e80], R8 ;  /* 0x011e800803007988 */ /* 0x000fe20008000009 */
[----:B------:R-:W-:-:S02]  /*413b0*/  ISETP.GE.AND P1, PT, R5, R7, PT ;  /* 0x000000070500720c */ /* 0x000fc40003f26270 */
[----:B------:R-:W-:Y:S01]  /*413c0*/  LOP3.LUT R5, R5, 0x60, RZ, 0x3c, !PT ;  /* 0x0000006005057812 */ /* 0x000fe200078e3cff */
[----:B--2---:R0:W-:Y:S04]  /*413d0*/  STS.U8 [R3+UR9+0x15e80], R6 ;  /* 0x015e800603007988 */ /* 0x0041e80008000009 */
[----:B------:R1:W-:Y:S04]  /*413e0*/  STS.U8 [R3+UR9+0x12280], R0 ;  /* 0x0122800003007988 */ /* 0x0003e80008000009 */
[----:B------:R2:W-:Y:S04]  /*413f0*/  STS.U8 [R3+UR9+0x16280], R64 ;  /* 0x0162804003007988 */ /* 0x0005e80008000009 */
        /* <DEDUP_REMOVED lines=9> */
[----:B------:R3:W-:Y:S04]  /*41490*/  STS.U8 [R3+UR9+0x17680], R45 ;  /* 0x0176802d03007988 */ /* 0x0007e80008000009 */
[----:B0-----:R-:W4:Y:S04]  /*414a0*/  LDL.LU R6, [R1+0x17e4] ;  /* 0x0017e40001067983 */ /* 0x001f280000300800 */
[----:B------:R-:W-:Y:S04]  /*414b0*/  STS.U8 [R3+UR9+0x13a80], R57 ;  /* 0x013a803903007988 */ /* 0x000fe80008000009 */
[----:B-1----:R-:W4:Y:S04]  /*414c0*/  LDL.LU R0, [R1+0x17e0] ;  /* 0x0017e00001007983 */ /* 0x002f280000300800 */
[----:B------:R-:W-:Y:S04]  /*414d0*/  STS.U8 [R3+UR9+0x17a80], R59 ;  /* 0x017a803b03007988 */ /* 0x000fe80008000009 */
[----:B--2---:R-:W2:Y:S04]  /*414e0*/  LDL.LU R64, [R1+0x17dc] ;  /* 0x0017dc0001407983 */ /* 0x004ea80000300800 */
[----:B------:R-:W-:Y:S04]  /*414f0*/  STS.U8 [R3+UR9+0x13e80], R61 ;  /* 0x013e803d03007988 */ /* 0x000fe80008000009 */
[----:B------:R-:W2:Y:S04]  /*41500*/  LDL R9, [R1+0x34c] ;  /* 0x00034c0001097983 */ /* 0x000ea80000100800 */
[----:B------:R-:W2:Y:S04]  /*41510*/  LDL R8, [R1+0x350] ;  /* 0x0003500001087983 */ /* 0x000ea80000100800 */
[----:B---3--:R-:W3:Y:S04]  /*41520*/  LDL R45, [R1+0x390] ;  /* 0x00039000012d7983 */ /* 0x008ee80000100800 */
[----:B------:R0:W-:Y:S04]  /*41530*/  STS.U8 [R3+UR9+0x17e80], R63 ;  /* 0x017e803f03007988 */ /* 0x0001e80008000009 */
[----:B------:R1:W-:Y:S04]  /*41540*/  STS.U8 [R5+UR9+0x10300], R2 ;  /* 0x0103000205007988 */ /* 0x0003e80008000009 */
[----:B----4-:R4:W-:Y:S04]  /*41550*/  STS.U8 [R5+UR9+0x14300], R4 ;  /* 0x0143000405007988 */ /* 0x0109e80008000009 */
[----:B0-----:R-:W2:Y:S04]  /*41560*/  LDL.LU R3, [R1+0x17d8] ;  /* 0x0017d80001037983 */ /* 0x001ea80000300800 */
[----:B-1----:R-:W2:Y:S04]  /*41570*/  LDL.LU R2, [R1+0x17d4] ;  /* 0x0017d40001027983 */ /* 0x002ea80000300800 */
[----:B----4-:R-:W4:Y:S04]  /*41580*/  LDL.LU R4, [R1+0x17d0] ;  /* 0x0017d00001047983 */ /* 0x010f280000300800 */
[----:B----4-:R0:W-:Y:S04]  /*41590*/  STS.U8 [R5+UR9+0x10700], R4 ;  /* 0x0107000405007988 */ /* 0x0101e80008000009 */
[----:B--2---:R1:W-:Y:S04]  /*415a0*/  STS.U8 [R5+UR9+0x14700], R2 ;  /* 0x0147000205007988 */ /* 0x0043e80008000009 */
[----:B------:R2:W-:Y:S04]  /*415b0*/  STS.U8 [R5+UR9+0x10b00], R3 ;  /* 0x010b000305007988 */ /* 0x0005e80008000009 */
[----:B0-----:R-:W4:Y:S04]  /*415c0*/  LDL.LU R4, [R1+0x17cc] ;  /* 0x0017cc0001047983 */ /* 0x001f280000300800 */
[----:B-1----:R-:W3:Y:S04]  /*415d0*/  LDL.LU R2, [R1+0x17c8] ;  /* 0x0017c80001027983 */ /* 0x002ee80000300800 */
[----:B--2---:R-:W2:Y:S04]  /*415e0*/  LDL.LU R3, [R1+0x17c4] ;  /* 0x0017c40001037983 */ /* 0x004ea80000300800 */
[----:B------:R0:W-:Y:S04]  /*415f0*/  STS.U8 [R5+UR9+0x14b00], R64 ;  /* 0x014b004005007988 */ /* 0x0001e80008000009 */
[----:B0-----:R-:W2:Y:S02]  /*41600*/  LDL.LU R64, [R1+0x17c0] ;  /* 0x0017c00001407983 */ /* 0x001ea40000300800 */
[----:B--2---:R-:W-:-:S06]  /*41610*/  PRMT R64, RZ, 0x7610, R64 ;  /* 0x00007610ff407816 */ /* 0x004fcc0000000040 */
[----:B------:R-:W2:Y:S04]  /*41620*/  @!P1 LDG.E.U8 R64, desc[UR20][R8.64] ;  /* 0x0000001408409981 */ /* 0x000ea8000c1e1100 */
[----:B------:R0:W-:Y:S04]  /*41630*/  STS.U8 [R5+UR9+0x10f00], R0 ;  /* 0x010f000005007988 */ /* 0x0001e80008000009 */
[----:B------:R1:W-:Y:S04]  /*41640*/  STS.U8 [R5+UR9+0x14f00], R6 ;  /* 0x014f000605007988 */ /* 0x0003e80008000009 */
[----:B0-----:R-:W3:Y:S04]  /*41650*/  LDL.LU R0, [R1+0x17bc] ;  /* 0x0017bc0001007983 */ /* 0x001ee80000300800 */
[----:B-1----:R-:W4:Y:S04]  /*41660*/  LDL.LU R5, [R1+0x17b8] ;  /* 0x0017b80001057983 */ /* 0x002f280000300800 */
[----:B------:R-:W4:Y:S04]  /*41670*/  LDL.LU R6, [R1+0x17b4] ;  /* 0x0017b40001067983 */ /* 0x000f280000300800 */
[----:B--2---:R0:W-:Y:S04]  /*41680*/  STL [R1+0xf4], R64 ;  /* 0x0000f44001007387 */ /* 0x0041e80000100800 */
[----:B0-----:R-:W2:Y:S04]  /*41690*/  LDL.LU R64, [R1+0x17b0] ;  /* 0x0017b00001407983 */ /* 0x001ea80000300800 */
[----:B------:R-:W2:Y:S01]  /*416a0*/  LDL R9, [R1+0x38c] ;  /* 0x00038c0001097983 */ /* 0x000ea20000100800 */
[----:B---3--:R-:W-:-:S03]  /*416b0*/  @!P1 IMAD.MOV.U32 R8, RZ, RZ, R45 ;  /* 0x000000ffff089224 */ /* 0x008fc600078e002d */
[----:B------:R-:W3:Y:S01]  /*416c0*/  LDL R45, [R1+0x4f0] ;  /* 0x0004f000012d7983 */ /* 0x000ee20000100800 */
[----:B----4-:R-:W-:-:S06]  /*416d0*/  PRMT R6, RZ, 0x7610, R6 ;  /* 0x00007610ff067816 */ /* 0x010fcc0000000006 */
[----:B--2---:R-:W2:Y:S04]  /*416e0*/  @!P1 LDG.E.U8 R6, desc[UR20][R8.64] ;  /* 0x0000001408069981 */ /* 0x004ea8000c1e1100 */
[----:B--2---:R0:W-:Y:S04]  /*416f0*/  STL [R1+0xec], R6 ;  /* 0x0000ec0601007387 */ /* 0x0041e80000100800 */
[----:B0-----:R-:W2:Y:S04]  /*41700*/  LDL.LU R6, [R1+0x17ac] ;  /* 0x0017ac0001067983 */ /* 0x001ea80000300800 */
[----:B------:R-:W4:Y:S04]  /*41710*/  LDL R8, [R1+0x3cc] ;  /* 0x0003cc0001087983 */ /* 0x000f280000100800 */
[----:B------:R-:W4:Y:S01]  /*41720*/  LDL R9, [R1+0x3d0] ;  /* 0x0003d00001097983 */ /* 0x000f220000100800 */
[----:B------:R-:W-:-:S02]  /*41730*/  PRMT R64, RZ, 0x7610, R64 ;  /* 0x00007610ff407816 */ /* 0x000fc40000000040 */
[----:B----4-:R-:W-:-:S04]  /*41740*/  @!P1 LOP3.LUT R9, R9, R8, RZ, 0x3c, !PT ;  /* 0x0000000809099212 */ /* 0x010fc800078e3cff */
[----:B------:R-:W-:-:S04]  /*41750*/  @!P1 LOP3.LUT R8, R9, R8, RZ, 0x3c, !PT ;  /* 0x0000000809089212 */ /* 0x000fc800078e3cff */
[----:B------:R-:W-:-:S05]  /*41760*/  @!P1 LOP3.LUT R9, R9, R8, RZ, 0x3c, !PT ;  /* 0x0000000809099212 */ /* 0x000fca00078e3cff */
[----:B------:R-:W4:Y:S04]  /*41770*/  @!P1 LDG.E.U8 R64, desc[UR20][R8.64] ;  /* 0x0000001408409981 */ /* 0x000f28000c1e1100 */
[----:B----4-:R0:W-:Y:S04]  /*41780*/  STL [R1+0xe4], R64 ;  /* 0x0000e44001007387 */ /* 0x0101e80000100800 */
[----:B0-----:R-:W4:Y:S04]  /*41790*/  LDL.LU R64, [R1+0x17a8] ;  /* 0x0017a80001407983 */ /* 0x001f280000300800 */
[----:B------:R-:W2:Y:S04]  /*417a0*/  LDL R8, [R1+0x42c] ;  /* 0x00042c0001087983 */ /* 0x000ea80000100800 */
[----:B------:R-:W2:Y:S01]  /*417b0*/  LDL R9, [R1+0x430] ;  /* 0x0004300001097983 */ /* 0x000ea20000100800 */
[----:B------:R-:W-:-:S02]  /*417c0*/  PRMT R47, RZ, 0x7610, R47 ;  /* 0x00007610ff2f7816 */ /* 0x000fc4000000002f */
[----:B--2---:R-:W-:-:S04]  /*417d0*/  @!P1 LOP3.LUT R9, R9, R8, RZ, 0x3c, !PT ;  /* 0x0000000809099212 */ /* 0x004fc800078e3cff */
[----:B------:R-:W-:-:S04]  /*417e0*/  @!P1 LOP3.LUT R8, R9, R8, RZ, 0x3c, !PT ;  /* 0x0000000809089212 */ /* 0x000fc800078e3cff */
[----:B------:R-:W-:-:S05]  /*417f0*/  @!P1 LOP3.LUT R9, R9, R8, RZ, 0x3c, !PT ;  /* 0x0000000809099212 */ /* 0x000fca00078e3cff */
[----:B------:R-:W2:Y:S04]  /*41800*/  @!P1 LDG.E.U8 R47, desc[UR20][R8.64] ;  /* 0x00000014082f9981 */ /* 0x000ea8000c1e1100 */
[----:B------:R-:W3:Y:S04]  /*41810*/  LDL R8, [R1+0x46c] ;  /* 0x00046c0001087983 */ /* 0x000ee80000100800 */
[----:B------:R-:W3:Y:S01]  /*41820*/  LDL R9, [R1+0x470] ;  /* 0x0004700001097983 */ /* 0x000ee20000100800 */
[----:B------:R-:W-:-:S03]  /*41830*/  PRMT R46, RZ, 0x7610, R46 ;  /* 0x00007610ff2e7816 */ /* 0x000fc6000000002e */
[----:B--2---:R0:W-:Y:S01]  /*41840*/  STL [R1+0xdc], R47 ;  /* 0x0000dc2f01007387 */ /* 0x0041e20000100800 */
[----:B------:R-:W-:-:S03]  /*41850*/  PRMT R6, RZ, 0x7610, R6 ;  /* 0x00007610ff067816 */ /* 0x000fc60000000006 */
[----:B0-----:R-:W2:Y:S01]  /*41860*/  LDL R47, [R1+0x570] ;  /* 0x00057000012f7983 */ /* 0x001ea20000100800 */
[----:B---3--:R-:W-:-:S04]  /*41870*/  @!P1 LOP3.LUT R9, R9, R8, RZ, 0x3c, !PT ;  /* 0x0000000809099212 */ /* 0x008fc800078e3cff */
[----:B------:R-:W-:-:S04]  /*41880*/  @!P1 LOP3.LUT R8, R9, R8, RZ, 0x3c, !PT ;  /* 0x0000000809089212 */ /* 0x000fc800078e3cff */
[----:B------:R-:W-:-:S05]  /*41890*/  @!P1 LOP3.LUT R9, R9, R8, RZ, 0x3c, !PT ;  /* 0x0000000809099212 */ /* 0x000fca00078e3cff */
[----:B------:R0:W3:Y:S04]  /*418a0*/  @!P1 LDG.E.U8 R46, desc[UR20][R8.64] ;  /* 0x00000014082e9981 */ /* 0x0000e8000c1e1100 */
[----:B------:R-:W0:Y:S04]  /*418b0*/  LDL R8, [R1+0x4ac] ;  /* 0x0004ac0001087983 */ /* 0x000e280000100800 */
[----:B------:R-:W0:Y:S02]  /*418c0*/  LDL R9, [R1+0x4b0] ;  /* 0x0004b00001097983 */ /* 0x000e240000100800 */
[----:B0-----:R-:W-:-:S04]  /*418d0*/  @!P1 LOP3.LUT R9, R9, R8, RZ, 0x3c, !PT ;  /* 0x0000000809099212 */ /* 0x001fc800078e3cff */
[----:B------:R-:W-:-:S04]  /*418e0*/  @!P1 LOP3.LUT R8, R9, R8, RZ, 0x3c, !PT ;  /* 0x0000000809089212 */ /* 0x000fc800078e3cff */
[----:B------:R-:W-:-:S05]  /*418f0*/  @!P1 LOP3.LUT R9, R9, R8, RZ, 0x3c, !PT ;  /* 0x0000000809099212 */ /* 0x000fca00078e3cff */
[----:B------:R-:W2:Y:S04]  /*41900*/  @!P1 LDG.E.U8 R6, desc[UR20][R8.64] ;  /* 0x0000001408069981 */ /* 0x000ea8000c1e1100 */
[----:B---3--:R0:W-:Y:S04]  /*41910*/  STL [R1+0xd4], R46 ;  /* 0x0000d42e01007387 */ /* 0x0081e80000100800 */
[----:B0-----:R-:W3:Y:S04]  /*41920*/  LDL R46, [R1+0x5b0] ;  /* 0x0005b000012e7983 */ /* 0x001ee80000100800 */
[----:B--2---:R0:W-:Y:S04]  /*41930*/  STL [R1+0xcc], R6 ;  /* 0x0000cc0601007387 */ /* 0x0041e80000100800 */
[----:B0-----:R-:W2:Y:S04]  /*41940*/  LDL.LU R6, [R1+0x17a4] ;  /* 0x0017a40001067983 */ /* 0x001ea80000300800 */
[----:B------:R-:W2:Y:S01]  /*41950*/  LDL R9, [R1+0x4ec] ;  /* 0x0004ec0001097983 */ /* 0x000ea20000100800 */
[----:B----4-:R-:W-:Y:S01]  /*41960*/  PRMT R64, RZ, 0x7610, R64 ;  /* 0x00007610ff407816 */ /* 0x010fe20000000040 */
[----:B------:R-:W-:-:S02]  /*41970*/  @!P1 IMAD.MOV.U32 R8, RZ, RZ, R45 ;  /* 0x000000ffff089224 */ /* 0x000fc400078e002d */
[----:B------:R-:W4:Y:S04]  /*41980*/  LDL R45, [R1+0x5f0] ;  /* 0x0005f000012d7983 */ /* 0x000f280000100800 */
[----:B--2---:R-:W2:Y:S04]  /*41990*/  @!P1 LDG.E.U8 R64, desc[UR20][R8.64] ;  /* 0x0000001408409981 */ /* 0x004ea8000c1e1100 */
[----:B--2---:R0:W-:Y:S04]  /*419a0*/  STL [R1+0xc4], R64 ;  /* 0x0000c44001007387 */ /* 0x0041e80000100800 */
[----:B0-----:R-:W2:Y:S04]  /*419b0*/  LDL.LU R64, [R1+0x17a0] ;  /* 0x0017a00001407983 */ /* 0x001ea80000300800 */
[----:B------:R-:W2:Y:S04]  /*419c0*/  LDL R8, [R1+0x52c] ;  /* 0x00052c0001087983 */ /* 0x000ea80000100800 */
[----:B------:R-:W2:Y:S01]  /*419d0*/  LDL R9, [R1+0x530] ;  /* 0x0005300001097983 */ /* 0x000ea20000100800 */
[----:B------:R-:W-:-:S02]  /*419e0*/  PRMT R44, RZ, 0x7610, R44 ;  /* 0x00007610ff2c7816 */ /* 0x000fc4000000002c */
[----:B--2---:R-:W-:-:S04]  /*419f0*/  @!P1 LOP3.LUT R9, R9, R8, RZ, 0x3c, !PT ;  /* 0x0000000809099212 */ /* 0x004fc800078e3cff */
[----:B------:R-:W-:-:S04]  /*41a00*/  @!P1 LOP3.LUT R8, R9, R8, RZ, 0x3c, !PT ;  /* 0x0000000809089212 */ /* 0x000fc800078e3cff */
[----:B------:R-:W-:-:S05]  /*41a10*/  @!P1 LOP3.LUT R9, R9, R8, RZ, 0x3c, !PT ;  /* 0x0000000809099212 */ /* 0x000fca00078e3cff */
[----:B------:R0:W2:Y:S04]  /*41a20*/  @!P1 LDG.E.U8 R44, desc[UR20][R8.64] ;  /* 0x00000014082c9981 */ /* 0x0000a8000c1e1100 */
[----:B------:R-:W3:Y:S01]  /*41a30*/  LDL R9, [R1+0x56c] ;  /* 0x00056c0001097983 */ /* 0x000ee20000100800 */
[----:B------:R-:W-:Y:S01]  /*41a40*/  PRMT R43, RZ, 0x7610, R43 ;  /* 0x00007610ff2b7816 */ /* 0x000fe2000000002b */
[----:B0-----:R-:W-:Y:S02]  /*41a50*/  @!P1 IMAD.MOV.U32 R8, RZ, RZ, R47 ;  /* 0x000000ffff089224 */ /* 0x001fe400078e002f */
[----:B--2---:R0:W-:Y:S01]  /*41a60*/  STL [R1+0xbc], R44 ;  /* 0x0000bc2c01007387 */ /* 0x0041e20000100800 */
[----:B------:R-:W-:-:S03]  /*41a70*/  PRMT R21, RZ, 0x7610, R21 ;  /* 0x00007610ff157816 */ /* 0x000fc60000000015 */
[----:B------:R-:W2:Y:S04]  /*41a80*/  LDL R47, [R1+0x66c] ;  /* 0x00066c00012f7983 */ /* 0x000ea80000100800 */
[----:B---3--:R1:W3:Y:S04]  /*41a90*/  @!P1 LDG.E.U8 R43, desc[UR20][R8.64] ;  /* 0x00000014082b9981 */ /* 0x0082e8000c1e1100 */
[----:B0-----:R-:W2:Y:S04]  /*41aa0*/  LDL R44, [R1+0x630] ;  /* 0x00063000012c7983 */ /* 0x001ea80000100800 */
[----:B------:R-:W2:Y:S01]  /*41ab0*/  LDL R9, [R1+0x5ac] ;  /* 0x0005ac0001097983 */ /* 0x000ea20000100800 */
[----:B-1----:R-:W-:-:S03]  /*41ac0*/  @!P1 IMAD.MOV.U32 R8, RZ, RZ, R46 ;  /* 0x000000ffff089224 */ /* 0x002fc600078e002e */
[----:B---3--:R0:W-:Y:S01]  /*41ad0*/  STL [R1+0xb4], R43 ;  /* 0x0000b42b01007387 */ /* 0x0081e20000100800 */
[----:B------:R-:W-:-:S03]  /*41ae0*/  PRMT R15, RZ, 0x7610, R15 ;  /* 0x00007610ff0f7816 */ /* 0x000fc6000000000f */
[----:B------:R-:W3:Y:S04]  /*41af0*/  LDL R46, [R1+0x6ac] ;  /* 0x0006ac00012e7983 */ /* 0x000ee80000100800 */
[----:B--2---:R4:W2:Y:S04]  /*41b00*/  @!P1 LDG.E.U8 R21, desc[UR20][R8.64] ;  /* 0x0000001408159981 */ /* 0x0048a8000c1e1100 */
[----:B0-----:R-:W3:Y:S04]  /*41b10*/  LDL R43, [R1+0x670] ;  /* 0x00067000012b7983 */ /* 0x001ee80000100800 */
[----:B------:R-:W3:Y:S01]  /*41b20*/  LDL R9, [R1+0x5ec] ;  /* 0x0005ec0001097983 */ /* 0x000ee20000100800 */
[----:B----4-:R-:W-:-:S03]  /*41b30*/  @!P1 IMAD.MOV.U32 R8, RZ, RZ, R45 ;  /* 0x000000ffff089224 */ /* 0x010fc600078e002d */
[----:B--2---:R0:W-:Y:S01]  /*41b40*/  STL [R1+0xac], R21 ;  /* 0x0000ac1501007387 */ /* 0x0041e20000100800 */
[----:B------:R-:W-:Y:S02]  /*41b50*/  PRMT R13, RZ, 0x7610, R13 ;  /* 0x00007610ff0d7816 */ /* 0x000fe4000000000d */
[----:B------:R-:W-:Y:S01]  /*41b60*/  PRMT R17, RZ, 0x7610, R17 ;  /* 0x00007610ff117816 */ /* 0x000fe20000000011 */
[----:B------:R-:W2:Y:S04]  /*41b70*/  LDL R45, [R1+0x6ec] ;  /* 0x0006ec00012d7983 */ /* 0x000ea80000100800 */
[----:B---3--:R1:W3:Y:S04]  /*41b80*/  @!P1 LDG.E.U8 R15, desc[UR20][R8.64] ;  /* 0x00000014080f9981 */ /* 0x0082e8000c1e1100 */
[----:B0-----:R-:W4:Y:S04]  /*41b90*/  LDL R21, [R1+0x6b0] ;  /* 0x0006b00001157983 */ /* 0x001f280000100800 */
[----:B------:R-:W2:Y:S01]  /*41ba0*/  LDL R9, [R1+0x62c] ;  /* 0x00062c0001097983 */ /* 0x000ea20000100800 */
[----:B-1----:R-:W-:Y:S01]  /*41bb0*/  @!P1 IMAD.MOV.U32 R8, RZ, RZ, R44 ;  /* 0x000000ffff089224 */ /* 0x002fe200078e002c */
[----:B------:R-:W-:-:S04]  /*41bc0*/  PRMT R10, RZ, 0x7610, R10 ;  /* 0x00007610ff0a7816 */ /* 0x000fc8000000000a */
[----:B--2---:R0:W2:Y:S02]  /*41bd0*/  @!P1 LDG.E.U8 R13, desc[UR20][R8.64] ;  /* 0x00000014080d9981 */ /* 0x0040a4000c1e1100 */
[----:B0-----:R-:W-:Y:S02]  /*41be0*/  @!P1 IMAD.MOV.U32 R8, RZ, RZ, R43 ;  /* 0x000000ffff089224 */ /* 0x001fe400078e002b */
[----:B------:R-:W-:-:S05]  /*41bf0*/  @!P1 IMAD.MOV.U32 R9, RZ, RZ, R47 ;  /* 0x000000ffff099224 */ /* 0x000fca00078e002f */
[----:B------:R4:W2:Y:S04]  /*41c00*/  @!P1 LDG.E.U8 R17, desc[UR20][R8.64] ;  /* 0x0000001408119981 */ /* 0x0008a8000c1e1100 */
[----:B---3--:R0:W-:Y:S04]  /*41c10*/  STL [R1+0xa4], R15 ;  /* 0x0000a40f01007387 */ /* 0x0081e80000100800 */
[----:B------:R-:W3:Y:S01]  /*41c20*/  LDL R44, [R1+0x734] ;  /* 0x00073400012c7983 */ /* 0x000ee20000100800 */
[----:B----4-:R-:W-:Y:S02]  /*41c30*/  @!P1 IMAD.MOV.U32 R8, RZ, RZ, R21 ;  /* 0x000000ffff089224 */ /* 0x010fe400078e0015 */
[----:B------:R-:W-:Y:S01]  /*41c40*/  @!P1 IMAD.MOV.U32 R9, RZ, RZ, R46 ;  /* 0x000000ffff099224 */ /* 0x000fe200078e002e */
[----:B0-----:R-:W4:Y:S04]  /*41c50*/  LDL R15, [R1+0x6f0] ;  /* 0x0006f000010f7983 */ /* 0x001f280000100800 */
[----:B------:R0:W3:Y:S04]  /*41c60*/  @!P1 LDG.E.U8 R10, desc[UR20][R8.64] ;  /* 0x00000014080a9981 */ /* 0x0000e8000c1e1100 */
[----:B--2---:R1:W-:Y:S04]  /*41c70*/  STL [R1+0x9c], R13 ;  /* 0x00009c0d01007387 */ /* 0x0043e80000100800 */
[----:B------:R-:W2:Y:S04]  /*41c80*/  LDL R43, [R1+0x774] ;  /* 0x00077400012b7983 */ /* 0x000ea80000100800 */
[----:B-1----:R-:W2:Y:S01]  /*41c90*/  LDL R13, [R1+0x738] ;  /* 0x00073800010d7983 */ /* 0x002ea20000100800 */
[----:B------:R-:W-:-:S03]  /*41ca0*/  PRMT R14, RZ, 0x7610, R14 ;  /* 0x00007610ff0e7816 */ /* 0x000fc6000000000e */
[----:B------:R1:W-:Y:S01]  /*41cb0*/  STL [R1+0x94], R17 ;  /* 0x0000941101007387 */ /* 0x0003e20000100800 */
[----:B0-----:R-:W-:-:S03]  /*41cc0*/  @!P1 IMAD.MOV.U32 R9, RZ, RZ, R45 ;  /* 0x000000ffff099224 */ /* 0x001fc600078e002d */
[----:B------:R-:W2:Y:S04]  /*41cd0*/  LDL R21, [R1+0x7b4] ;  /* 0x0007b40001157983 */ /* 0x000ea80000100800 */
[----:B-1----:R-:W2:Y:S01]  /*41ce0*/  LDL R17, [R1+0x778] ;  /* 0x0007780001117983 */ /* 0x002ea20000100800 */
[----:B----4-:R-:W-:-:S03]  /*41cf0*/  @!P1 IMAD.MOV.U32 R8, RZ, RZ, R15 ;  /* 0x000000ffff089224 */ /* 0x010fc600078e000f */
[----:B---3--:R0:W-:Y:S04]  /*41d00*/  STL [R1+0x84], R10 ;  /* 0x0000840a01007387 */ /* 0x0081e80000100800 */
[----:B------:R1:W3:Y:S01]  /*41d10*/  @!P1 LDG.E.U8 R14, desc[UR20][R8.64] ;  /* 0x00000014080e9981 */ /* 0x0002e2000c1e1100 */
[----:B------:R-:W-:Y:S02]  /*41d20*/  PRMT R12, RZ, 0x7610, R12 ;  /* 0x00007610ff0c7816 */ /* 0x000fe4000000000c */
[----:B------:R-:W-:Y:S01]  /*41d30*/  PRMT R16, RZ, 0x7610, R16 ;  /* 0x00007610ff107816 */ /* 0x000fe20000000010 */
[----:B------:R-:W4:Y:S04]  /*41d40*/  LDL R15, [R1+0x7f4] ;  /* 0x0007f400010f7983 */ /* 0x000f280000100800 */
[----:B0-----:R-:W3:Y:S01]  /*41d50*/  LDL R10, [R1+0x7b8] ;  /* 0x0007b800010a7983 */ /* 0x001ee20000100800 */
[----:B-1----:R-:W-:-:S02]  /*41d60*/  @!P1 IMAD.MOV.U32 R9, RZ, RZ, R44 ;  /* 0x000000ffff099224 */ /* 0x002fc400078e002c */
[----:B--2---:R-:W-:-:S05]  /*41d70*/  @!P1 IMAD.MOV.U32 R8, RZ, RZ, R13 ;  /* 0x000000ffff089224 */ /* 0x004fca00078e000d */
[----:B------:R0:W2:Y:S01]  /*41d80*/  @!P1 LDG.E.U8 R12, desc[UR20][R8.64] ;  /* 0x00000014080c9981 */ /* 0x0000a2000c1e1100 */
[----:B------:R-:W-:Y:S01]  /*41d90*/  PRMT R11, RZ, 0x7610, R11 ;  /* 0x00007610ff0b7816 */ /* 0x000fe2000000000b */
[----:B0-----:R-:W-:Y:S02]  /*41da0*/  @!P1 IMAD.MOV.U32 R9, RZ, RZ, R43 ;  /* 0x000000ffff099224 */ /* 0x001fe400078e002b */
[----:B------:R-:W-:-:S05]  /*41db0*/  @!P1 IMAD.MOV.U32 R8, RZ, RZ, R17 ;  /* 0x000000ffff089224 */ /* 0x000fca00078e0011 */
[----:B------:R0:W4:Y:S02]  /*41dc0*/  @!P1 LDG.E.U8 R16, desc[UR20][R8.64] ;  /* 0x0000001408109981 */ /* 0x000124000c1e1100 */
[----:B0-----:R-:W-:Y:S02]  /*41dd0*/  @!P1 IMAD.MOV.U32 R9, RZ, RZ, R21 ;  /* 0x000000ffff099224 */ /* 0x001fe400078e0015 */
[----:B---3--:R-:W-:Y:S01]  /*41de0*/  @!P1 IMAD.MOV.U32 R8, RZ, RZ, R10 ;  /* 0x000000ffff089224 */ /* 0x008fe200078e000a */
[----:B------:R0:W-:Y:S04]  /*41df0*/  STL [R1+0x44], R14 ;  /* 0x0000440e01007387 */ /* 0x0001e80000100800 */
[----:B------:R1:W3:Y:S04]  /*41e00*/  @!P1 LDG.E.U8 R11, desc[UR20][R8.64] ;  /* 0x00000014080b9981 */ /* 0x0002e8000c1e1100 */
[----:B------:R-:W3:Y:S04]  /*41e10*/  LDL R13, [R1+0x834] ;  /* 0x00083400010d7983 */ /* 0x000ee80000100800 */
[----:B0-----:R-:W3:Y:S04]  /*41e20*/  LDL R14, [R1+0x7f8] ;  /* 0x0007f800010e7983 */ /* 0x001ee80000100800 */
[----:B--2---:R0:W-:Y:S04]  /*41e30*/  STL [R1+0x38], R12 ;  /* 0x0000380c01007387 */ /* 0x0041e80000100800 */
[----:B------:R-:W2:Y:S04]  /*41e40*/  LDL R17, [R1+0x874] ;  /* 0x0008740001117983 */ /* 0x000ea80000100800 */
[----:B0-----:R-:W2:Y:S04]  /*41e50*/  LDL R12, [R1+0x838] ;  /* 0x00083800010c7983 */ /* 0x001ea80000100800 */
[----:B----4-:R0:W-:Y:S01]  /*41e60*/  STL [R1+0x2c], R16 ;  /* 0x00002c1001007387 */ /* 0x0101e20000100800 */
[----:B-1----:R-:W-:-:S03]  /*41e70*/  @!P1 IMAD.MOV.U32 R9, RZ, RZ, R15 ;  /* 0x000000ffff099224 */ /* 0x002fc600078e000f */
[----:B------:R-:W4:Y:S04]  /*41e80*/  LDL R10, [R1+0x8b8] ;  /* 0x0008b800010a7983 */ /* 0x000f280000100800 */
[----:B0-----:R-:W4:Y:S01]  /*41e90*/  LDL R16, [R1+0x878] ;  /* 0x0008780001107983 */ /* 0x001f220000100800 */
[----:B------:R-:W-:-:S03]  /*41ea0*/  PRMT R19, RZ, 0x7610, R19 ;  /* 0x00007610ff137816 */ /* 0x000fc60000000013 */
[----:B---3--:R0:W-:Y:S04]  /*41eb0*/  STL [R1+0x20], R11 ;  /* 0x0000200b01007387 */ /* 0x0081e80000100800 */
[----:B------:R-:W3:Y:S01]  /*41ec0*/  LDL R15, [R1+0x8f4] ;  /* 0x0008f400010f7983 */ /* 0x000ee20000100800 */
[----:B------:R-:W-:-:S03]  /*41ed0*/  @!P1 IMAD.MOV.U32 R8, RZ, RZ, R14 ;  /* 0x000000ffff089224 */ /* 0x000fc600078e000e */
[----:B0-----:R-:W3:Y:S04]  /*41ee0*/  LDL R11, [R1+0x8b4] ;  /* 0x0008b400010b7983 */ /* 0x001ee80000100800 */
[----:B------:R-:W3:Y:S04]  /*41ef0*/  LDL R14, [R1+0x8f8] ;  /* 0x0008f800010e7983 */ /* 0x000ee80000100800 */
[----:B------:R0:W3:Y:S02]  /*41f00*/  @!P1 LDG.E.U8 R19, desc[UR20][R8.64] ;  /* 0x0000001408139981 */ /* 0x0000e4000c1e1100 */
[----:B0-----:R-:W-:-:S02]  /*41f10*/  @!P1 IMAD.MOV.U32 R9, RZ, RZ, R13 ;  /* 0x000000ffff099224 */ /* 0x001fc400078e000d */
[----:B------:R-:W3:Y:S01]  /*41f20*/  LDL R13, [R1+0x934] ;  /* 0x00093400010d7983 */ /* 0x000ee20000100800 */
[----:B--2---:R-:W-:-:S03]  /*41f30*/  @!P1 IMAD.MOV.U32 R8, RZ, RZ, R12 ;  /* 0x000000ffff089224 */ /* 0x004fc600078e000c */
[----:B------:R-:W2:Y:S01]  /*41f40*/  LDL R12, [R1+0x938] ;  /* 0x00093800010c7983 */ /* 0x000ea20000100800 */
[----:B------:R-:W-:Y:S02]  /*41f50*/  PRMT R18, RZ, 0x7610, R18 ;  /* 0x00007610ff127816 */ /* 0x000fe40000000012 */
[----:B------:R-:W-:Y:S02]  /*41f60*/  PRMT R50, RZ, 0x7610, R50 ;  /* 0x00007610ff327816 */ /* 0x000fe40000000032 */
[----:B------:R-:W-:Y:S02]  /*41f70*/  PRMT R7, RZ, 0x7610, R7 ;  /* 0x00007610ff077816 */ /* 0x000fe40000000007 */
[----:B------:R4:W2:Y:S02]  /*41f80*/  @!P1 LDG.E.U8 R18, desc[UR20][R8.64] ;  /* 0x0000001408129981 */ /* 0x0008a4000c1e1100 */
[----:B----4-:R-:W-:Y:S02]  /*41f90*/  @!P1 IMAD.MOV.U32 R8, RZ, RZ, R16 ;  /* 0x000000ffff089224 */ /* 0x010fe400078e0010 */
[----:B------:R-:W-:Y:S01]  /*41fa0*/  @!P1 IMAD.MOV.U32 R9, RZ, RZ, R17 ;  /* 0x000000ffff099224 */ /* 0x000fe200078e0011 */
[----:B------:R-:W4:Y:S04]  /*41fb0*/  LDL R16, [R1+0x978] ;  /* 0x0009780001107983 */ /* 0x000f280000100800 */
[----:B------:R0:W4:Y:S04]  /*41fc0*/  @!P1 LDG.E.U8 R50, desc[UR20][R8.64] ;  /* 0x0000001408329981 */ /* 0x000128000c1e1100 */
[----:B------:R-:W4:Y:S01]  /*41fd0*/  LDL R17, [R1+0x974] ;  /* 0x0009740001117983 */ /* 0x000f220000100800 */
[----:B0-----:R-:W-:-:S03]  /*41fe0*/  PRMT R8, RZ, 0x7610, R8 ;  /* 0x00007610ff087816 */ /* 0x001fc60000000008 */
[----:B---3--:R0:W3:Y:S01]  /*41ff0*/  @!P1 LDG.E.U8 R7, desc[UR20][R10.64] ;  /* 0x000000140a079981 */ /* 0x0080e2000c1e1100 */
[----:B------:R-:W-:Y:S01]  /*42000*/  PRMT R9, RZ, 0x7610, R9 ;  /* 0x00007610ff097816 */ /* 0x000fe20000000009 */
[----:B0-----:R-:W-:Y:S02]  /*42010*/  @!P1 IMAD.MOV.U32 R10, RZ, RZ, R14 ;  /* 0x000000ffff0a9224 */ /* 0x001fe400078e000e */
[----:B------:R-:W-:-:S05]  /*42020*/  @!P1 IMAD.MOV.U32 R11, RZ, RZ, R15 ;  /* 0x000000ffff0b9224 */ /* 0x000fca00078e000f */
[----:B------:R0:W3:Y:S04]  /*42030*/  @!P1 LDG.E.U8 R8, desc[UR20][R10.64] ;  /* 0x000000140a089981 */ /* 0x0000e8000c1e1100 */
[----:B--2---:R1:W2:Y:S01]  /*42040*/  @!P1 LDG.E.U8 R9, desc[UR20][R12.64] ;  /* 0x000000140c099981 */ /* 0x0042a2000c1e1100 */
[----:B0-----:R-:W-:-:S03]  /*42050*/  PRMT R10, RZ, 0x7610, R10 ;  /* 0x00007610ff0a7816 */ /* 0x001fc6000000000a */
[----:B----4-:R-:W-:Y:S01]  /*42060*/  STL [R1+0x175c], R50 ;  /* 0x00175c3201007387 */ /* 0x010fe20000100800 */
[----:B-1----:R-:W-:Y:S02]  /*42070*/  @!P1 IMAD.MOV.U32 R12, RZ, RZ, R16 ;  /* 0x000000ffff0c9224 */ /* 0x002fe400078e0010 */
[----:B------:R-:W-:-:S05]  /*42080*/  @!P1 IMAD.MOV.U32 R13, RZ, RZ, R17 ;  /* 0x000000ffff0d9224 */ /* 0x000fca00078e0011 */
[----:B------:R0:W4:Y:S04]  /*42090*/  @!P1 LDG.E.U8 R10, desc[UR20][R12.64] ;  /* 0x000000140c0a9981 */ /* 0x000128000c1e1100 */
[----:B---3--:R1:W-:Y:S04]  /*420a0*/  STL [R1+0x1760], R7 ;  /* 0x0017600701007387 */ /* 0x0083e80000100800 */
[----:B------:R-:W3:Y:S04]  /*420b0*/  LDL R15, [R1+0x9b4] ;  /* 0x0009b400010f7983 */ /* 0x000ee80000100800 */
[----:B------:R-:W3:Y:S04]  /*420c0*/  LDL R14, [R1+0x9b8] ;  /* 0x0009b800010e7983 */ /* 0x000ee80000100800 */
[----:B------:R0:W-:Y:S04]  /*420d0*/  STL [R1+0x1764], R8 ;  /* 0x0017640801007387 */ /* 0x0001e80000100800 */
[----:B-1----:R-:W4:Y:S04]  /*420e0*/  LDL R7, [R1+0x9f8] ;  /* 0x0009f80001077983 */ /* 0x002f280000100800 */
[----:B0-----:R-:W4:Y:S04]  /*420f0*/  LDL R8, [R1+0x9f4] ;  /* 0x0009f40001087983 */ /* 0x001f280000100800 */
[----:B--2---:R-:W-:Y:S04]  /*42100*/  STL [R1+0x1768], R9 ;  /* 0x0017680901007387 */ /* 0x004fe80000100800 */
[----:B------:R-:W2:Y:S04]  /*42110*/  LDL R17, [R1+0xa34] ;  /* 0x000a340001117983 */ /* 0x000ea80000100800 */
[----:B------:R-:W2:Y:S04]  /*42120*/  LDL R16, [R1+0xa38] ;  /* 0x000a380001107983 */ /* 0x000ea80000100800 */
[----:B------:R0:W-:Y:S04]  /*42130*/  STL [R1+0x14], R19 ;  /* 0x0000141301007387 */ /* 0x0001e80000100800 */
[----:B------:R-:W2:Y:S04]  /*42140*/  LDL R43, [R1+0xa74] ;  /* 0x000a7400012b7983 */ /* 0x000ea80000100800 */
[----:B------:R-:W2:Y:S01]  /*42150*/  LDL R21, [R1+0xa78] ;  /* 0x000a780001157983 */ /* 0x000ea20000100800 */
[----:B------:R-:W-:-:S02]  /*42160*/  PRMT R11, RZ, 0x7610, R11 ;  /* 0x00007610ff0b7816 */ /* 0x000fc4000000000b */
[----:B------:R-:W-:Y:S02]  /*42170*/  PRMT R12, RZ, 0x7610, R12 ;  /* 0x00007610ff0c7816 */ /* 0x000fe4000000000c */
[----:B------:R-:W-:Y:S02]  /*42180*/  PRMT R13, RZ, 0x7610, R13 ;  /* 0x00007610ff0d7816 */ /* 0x000fe4000000000d */
[----:B---3--:R4:W3:Y:S02]  /*42190*/  @!P1 LDG.E.U8 R11, desc[UR20][R14.64] ;  /* 0x000000140e0b9981 */ /* 0x0088e4000c1e1100 */
[----:B----4-:R-:W-:Y:S02]  /*421a0*/  @!P1 IMAD.MOV.U32 R14, RZ, RZ, R7 ;  /* 0x000000ffff0e9224 */ /* 0x010fe400078e0007 */
[----:B------:R-:W-:-:S05]  /*421b0*/  @!P1 IMAD.MOV.U32 R15, RZ, RZ, R8 ;  /* 0x000000ffff0f9224 */ /* 0x000fca00078e0008 */
[----:B------:R1:W4:Y:S02]  /*421c0*/  @!P1 LDG.E.U8 R12, desc[UR20][R14.64] ;  /* 0x000000140e0c9981 */ /* 0x000324000c1e1100 */
[----:B-1----:R-:W-:Y:S02]  /*421d0*/  PRMT R14, RZ, 0x7610, R14 ;  /* 0x00007610ff0e7816 */ /* 0x002fe4000000000e */
[----:B------:R-:W-:Y:S04]  /*421e0*/  STL [R1+0x176c], R10 ;  /* 0x00176c0a01007387 */ /* 0x000fe80000100800 */
[----:B------:R1:W-:Y:S04]  /*421f0*/  STL [R1+0x8], R18 ;  /* 0x0000081201007387 */ /* 0x0003e80000100800 */
[----:B0-----:R-:W4:Y:S04]  /*42200*/  LDL R19, [R1+0xab4] ;  /* 0x000ab40001137983 */ /* 0x001f280000100800 */
[----:B-1----:R-:W4:Y:S04]  /*42210*/  LDL R18, [R1+0xab8] ;  /* 0x000ab80001127983 */ /* 0x002f280000100800 */
[----:B--2---:R0:W2:Y:S02]  /*42220*/  @!P1 LDG.E.U8 R13, desc[UR20][R16.64] ;  /* 0x00000014100d9981 */ /* 0x0040a4000c1e1100 */
[----:B0-----:R-:W-:-:S02]  /*42230*/  @!P1 IMAD.MOV.U32 R17, RZ, RZ, R43 ;  /* 0x000000ffff119224 */ /* 0x001fc400078e002b */
[----:B------:R-:W-:-:S05]  /*42240*/  @!P1 IMAD.MOV.U32 R16, RZ, RZ, R21 ;  /* 0x000000ffff109224 */ /* 0x000fca00078e0015 */
[----:B------:R-:W2:Y:S01]  /*42250*/  @!P1 LDG.E.U8 R14, desc[UR20][R16.64] ;  /* 0x00000014100e9981 */ /* 0x000ea2000c1e1100 */
[----:B------:R-:W-:-:S03]  /*42260*/  PRMT R15, RZ, 0x7610, R15 ;  /* 0x00007610ff0f7816 */ /* 0x000fc6000000000f */
[----:B---3--:R0:W-:Y:S04]  /*42270*/  STL [R1+0x1770], R11 ;  /* 0x0017700b01007387 */ /* 0x0081e80000100800 */
[----:B------:R-:W3:Y:S04]  /*42280*/  LDL R8, [R1+0xaec] ;  /* 0x000aec0001087983 */ /* 0x000ee80000100800 */
[----:B------:R-:W3:Y:S04]  /*42290*/  LDL R7, [R1+0xaf0] ;  /* 0x000af00001077983 */ /* 0x000ee80000100800 */
[----:B----4-:R1:W-:Y:S04]  /*422a0*/  STL [R1+0x1774], R12 ;  /* 0x0017740c01007387 */ /* 0x0103e80000100800 */
[----:B------:R3:W4:Y:S04]  /*422b0*/  @!P1 LDG.E.U8 R15, desc[UR20][R18.64] ;  /* 0x00000014120f9981 */ /* 0x000728000c1e1100 */
[----:B--2---:R-:W-:Y:S04]  /*422c0*/  STL [R1+0x1778], R13 ;  /* 0x0017780d01007387 */ /* 0x004fe80000100800 */
[----:B------:R-:W2:Y:S04]  /*422d0*/  LDL R44, [R1+0xb24] ;  /* 0x000b2400012c7983 */ /* 0x000ea80000100800 */
[----:B------:R-:W2:Y:S04]  /*422e0*/  LDL R10, [R1+0xb28] ;  /* 0x000b2800010a7983 */ /* 0x000ea80000100800 */
[----:B------:R1:W-:Y:S04]  /*422f0*/  STL [R1+0x177c], R14 ;  /* 0x00177c0e01007387 */ /* 0x0003e80000100800 */
[----:B------:R-:W2:Y:S04]  /*42300*/  LDL R43, [R1+0x354] ;  /* 0x00035400012b7983 */ /* 0x000ea80000100800 */
[----:B0-----:R-:W2:Y:S01]  /*42310*/  LDL R11, [R1+0x358] ;  /* 0x00035800010b7983 */ /* 0x001ea20000100800 */
[----:B------:R-:W-:-:S02]  /*42320*/  PRMT R16, RZ, 0x7610, R16 ;  /* 0x00007610ff107816 */ /* 0x000fc40000000010 */
[----:B------:R-:W-:Y:S02]  /*42330*/  PRMT R17, RZ, 0x7610, R17 ;  /* 0x00007610ff117816 */ /* 0x000fe40000000011 */
[----:B------:R-:W-:Y:S01]  /*42340*/  PRMT R22, RZ, 0x7610, R22 ;  /* 0x00007610ff167816 */ /* 0x000fe20000000016 */
[----:B---3--:R-:W-:Y:S02]  /*42350*/  @!P1 IMAD.MOV.U32 R19, RZ, RZ, R8 ;  /* 0x000000ffff139224 */ /* 0x008fe400078e0008 */
[----:B------:R-:W-:-:S05]  /*42360*/  @!P1 IMAD.MOV.U32 R18, RZ, RZ, R7 ;  /* 0x000000ffff129224 */ /* 0x000fca00078e0007 */
[----:B------:R2:W3:Y:S04]  /*42370*/  @!P1 LDG.E.U8 R16, desc[UR20][R18.64] ;  /* 0x0000001412109981 */ /* 0x0004e8000c1e1100 */
[----:B----4-:R-:W-:Y:S04]  /*42380*/  STL [R1+0x1780], R15 ;  /* 0x0017800f01007387 */ /* 0x010fe80000100800 */
[----:B------:R-:W4:Y:S04]  /*42390*/  LDL R8, [R1+0x394] ;  /* 0x0003940001087983 */ /* 0x000f280000100800 */
[----:B------:R-:W4:Y:S04]  /*423a0*/  LDL R7, [R1+0x398] ;  /* 0x0003980001077983 */ /* 0x000f280000100800 */
[----:B------:R-:W4:Y:S04]  /*423b0*/  LDL R21, [R1+0x3d4] ;  /* 0x0003d40001157983 */ /* 0x000f280000100800 */
[----:B-1----:R-:W4:Y:S01]  /*423c0*/  LDL R12, [R1+0x3d8] ;  /* 0x0003d800010c7983 */ /* 0x002f220000100800 */
[----:B--2---:R-:W-:-:S02]  /*423d0*/  @!P1 IMAD.MOV.U32 R19, RZ, RZ, R44 ;  /* 0x000000ffff139224 */ /* 0x004fc400078e002c */
[----:B------:R-:W-:-:S05]  /*423e0*/  @!P1 IMAD.MOV.U32 R18, RZ, RZ, R10 ;  /* 0x000000ffff129224 */ /* 0x000fca00078e000a */
[----:B------:R0:W2:Y:S02]  /*423f0*/  @!P1 LDG.E.U8 R17, desc[UR20][R18.64] ;  /* 0x0000001412119981 */ /* 0x0000a4000c1e1100 */
[----:B0-----:R-:W-:Y:S02]  /*42400*/  @!P1 IMAD.MOV.U32 R19, RZ, RZ, R43 ;  /* 0x000000ffff139224 */ /* 0x001fe400078e002b */
[----:B------:R-:W-:-:S05]  /*42410*/  @!P1 IMAD.MOV.U32 R18, RZ, RZ, R11 ;  /* 0x000000ffff129224 */ /* 0x000fca00078e000b */
[----:B------:R4:W2:Y:S01]  /*42420*/  @!P1 LDG.E.U8 R22, desc[UR20][R18.64] ;  /* 0x0000001412169981 */ /* 0x0008a2000c1e1100 */
[----:B------:R-:W-:-:S03]  /*42430*/  PRMT R42, RZ, 0x7610, R42 ;  /* 0x00007610ff2a7816 */ /* 0x000fc6000000002a */
[----:B---3--:R-:W-:Y:S04]  /*42440*/  STL [R1+0x1784], R16 ;  /* 0x0017841001007387 */ /* 0x008fe80000100800 */
[----:B------:R-:W3:Y:S04]  /*42450*/  LDL R14, [R1+0x434] ;  /* 0x00043400010e7983 */ /* 0x000ee80000100800 */
[----:B------:R-:W3:Y:S01]  /*42460*/  LDL R10, [R1+0x438] ;  /* 0x00043800010a7983 */ /* 0x000ee20000100800 */
[----:B----4-:R-:W-:Y:S02]  /*42470*/  @!P1 IMAD.MOV.U32 R19, RZ, RZ, R8 ;  /* 0x000000ffff139224 */ /* 0x010fe400078e0008 */
[----:B------:R-:W-:-:S05]  /*42480*/  @!P1 IMAD.MOV.U32 R18, RZ, RZ, R7 ;  /* 0x000000ffff129224 */ /* 0x000fca00078e0007 */
[----:B------:R0:W4:Y:S02]  /*42490*/  @!P1 LDG.E.U8 R42, desc[UR20][R18.64] ;  /* 0x00000014122a9981 */ /* 0x000124000c1e1100 */
[----:B0-----:R-:W-:Y:S02]  /*424a0*/  @!P1 IMAD.MOV.U32 R18, RZ, RZ, R12 ;  /* 0x000000ffff129224 */ /* 0x001fe400078e000c */
[----:B------:R-:W-:Y:S01]  /*424b0*/  @!P1 IMAD.MOV.U32 R19, RZ, RZ, R21 ;  /* 0x000000ffff139224 */ /* 0x000fe200078e0015 */
[----:B--2---:R-:W-:Y:S04]  /*424c0*/  STL [R1+0x1788], R17 ;  /* 0x0017881101007387 */ /* 0x004fe80000100800 */
[----:B------:R-:W2:Y:S04]  /*424d0*/  LDL R11, [R1+0x478] ;  /* 0x00047800010b7983 */ /* 0x000ea80000100800 */
[----:B------:R0:W-:Y:S04]  /*424e0*/  STL [R1+0xf0], R22 ;  /* 0x0000f01601007387 */ /* 0x0001e80000100800 */
[----:B------:R-:W4:Y:S04]  /*424f0*/  LDL R8, [R1+0x4b4] ;  /* 0x0004b40001087983 */ /* 0x000f280000100800 */
[----:B------:R-:W4:Y:S04]  /*42500*/  LDL R7, [R1+0x4b8] ;  /* 0x0004b80001077983 */ /* 0x000f280000100800 */
[----:B0-----:R-:W4:Y:S04]  /*42510*/  LDL R22, [R1+0x474] ;  /* 0x0004740001167983 */ /* 0x001f280000100800 */
[----:B------:R-:W4:Y:S04]  /*42520*/  LDL R21, [R1+0x4f4] ;  /* 0x0004f40001157983 */ /* 0x000f280000100800 */
[----:B------:R-:W4:Y:S01]  /*42530*/  LDL R12, [R1+0x4f8] ;  /* 0x0004f800010c7983 */ /* 0x000f220000100800 */
[----:B------:R-:W-:-:S02]  /*42540*/  PRMT R41, RZ, 0x7610, R41 ;  /* 0x00007610ff297816 */ /* 0x000fc40000000029 */
[----:B------:R-:W-:-:S04]  /*42550*/  PRMT R40, RZ, 0x7610, R40 ;  /* 0x00007610ff287816 */ /* 0x000fc80000000028 */
[----:B------:R3:W4:Y:S01]  /*42560*/  @!P1 LDG.E.U8 R41, desc[UR20][R18.64] ;  /* 0x0000001412299981 */ /* 0x000722000c1e1100 */
[----:B------:R-:W-:Y:S01]  /*42570*/  PRMT R39, RZ, 0x7610, R39 ;  /* 0x00007610ff277816 */ /* 0x000fe20000000027 */
[----:B---3--:R-:W-:Y:S02]  /*42580*/  @!P1 IMAD.MOV.U32 R18, RZ, RZ, R10 ;  /* 0x000000ffff129224 */ /* 0x008fe400078e000a */
[----:B------:R-:W-:Y:S01]  /*42590*/  @!P1 IMAD.MOV.U32 R19, RZ, RZ, R14 ;  /* 0x000000ffff139224 */ /* 0x000fe200078e000e */
[----:B------:R-:W3:Y:S04]  /*425a0*/  LDL R10, [R1+0x538] ;  /* 0x00053800010a7983 */ /* 0x000ee80000100800 */
[----:B------:R-:W3:Y:S04]  /*425b0*/  LDL R14, [R1+0x534] ;  /* 0x00053400010e7983 */ /* 0x000ee80000100800 */
[----:B------:R2:W3:Y:S01]  /*425c0*/  @!P1 LDG.E.U8 R40, desc[UR20][R18.64] ;  /* 0x0000001412289981 */ /* 0x0004e2000c1e1100 */
[----:B------:R-:W-:Y:S01]  /*425d0*/  PRMT R38, RZ, 0x7610, R38 ;  /* 0x00007610ff267816 */ /* 0x000fe20000000026 */
[----:B--2---:R-:W-:-:S02]  /*425e0*/  @!P1 IMAD.MOV.U32 R18, RZ, RZ, R11 ;  /* 0x000000ffff129224 */ /* 0x004fc400078e000b */
[----:B------:R-:W2:Y:S01]  /*425f0*/  LDL R11, [R1+0x578] ;  /* 0x00057800010b7983 */ /* 0x000ea20000100800 */
[----:B----4-:R-:W-:-:S03]  /*42600*/  @!P1 IMAD.MOV.U32 R19, RZ, RZ, R22 ;  /* 0x000000ffff139224 */ /* 0x010fc600078e0016 */
[----:B------:R-:W4:Y:S04]  /*42610*/  LDL R22, [R1+0x574] ;  /* 0x0005740001167983 */ /* 0x000f280000100800 */
[----:B------:R0:W4:Y:S02]  /*42620*/  @!P1 LDG.E.U8 R39, desc[UR20][R18.64] ;  /* 0x0000001412279981 */ /* 0x000124000c1e1100 */
[----:B0-----:R-:W-:Y:S02]  /*42630*/  @!P1 IMAD.MOV.U32 R18, RZ, RZ, R7 ;  /* 0x000000ffff129224 */ /* 0x001fe400078e0007 */
[----:B------:R-:W-:Y:S01]  /*42640*/  @!P1 IMAD.MOV.U32 R19, RZ, RZ, R8 ;  /* 0x000000ffff139224 */ /* 0x000fe200078e0008 */
[----:B------:R-:W4:Y:S04]  /*42650*/  LDL R7, [R1+0x5b8] ;  /* 0x0005b80001077983 */ /* 0x000f280000100800 */
[----:B------:R-:W4:Y:S04]  /*42660*/  LDL R8, [R1+0x5b4] ;  /* 0x0005b40001087983 */ /* 0x000f280000100800 */
[----:B------:R0:W4:Y:S02]  /*42670*/  @!P1 LDG.E.U8 R38, desc[UR20][R18.64] ;  /* 0x0000001412269981 */ /* 0x000124000c1e1100 */
[----:B0-----:R-:W-:-:S02]  /*42680*/  @!P1 IMAD.MOV.U32 R18, RZ, RZ, R12 ;  /* 0x000000ffff129224 */ /* 0x001fc400078e000c */
[----:B------:R-:W-:Y:S01]  /*42690*/  @!P1 IMAD.MOV.U32 R19, RZ, RZ, R21 ;  /* 0x000000ffff139224 */ /* 0x000fe200078e0015 */
[----:B------:R-:W4:Y:S04]  /*426a0*/  LDL R12, [R1+0x5f8] ;  /* 0x0005f800010c7983 */ /* 0x000f280000100800 */
[----:B------:R-:W4:Y:S01]  /*426b0*/  LDL R21, [R1+0x5f4] ;  /* 0x0005f40001157983 */ /* 0x000f220000100800 */
[----:B------:R-:W-:Y:S02]  /*426c0*/  PRMT R37, RZ, 0x7610, R37 ;  /* 0x00007610ff257816 */ /* 0x000fe40000000025 */
[----:B------:R-:W-:-:S04]  /*426d0*/  PRMT R36, RZ, 0x7610, R36 ;  /* 0x00007610ff247816 */ /* 0x000fc80000000024 */
[----:B------:R3:W4:Y:S01]  /*426e0*/  @!P1 LDG.E.U8 R37, desc[UR20][R18.64] ;  /* 0x0000001412259981 */ /* 0x000722000c1e1100 */
[----:B------:R-:W-:Y:S01]  /*426f0*/  PRMT R35, RZ, 0x7610, R35 ;  /* 0x00007610ff237816 */ /* 0x000fe20000000023 */
[----:B---3--:R-:W-:Y:S02]  /*42700*/  @!P1 IMAD.MOV.U32 R18, RZ, RZ, R10 ;  /* 0x000000ffff129224 */ /* 0x008fe400078e000a */
[----:B------:R-:W-:Y:S01]  /*42710*/  @!P1 IMAD.MOV.U32 R19, RZ, RZ, R14 ;  /* 0x000000ffff139224 */ /* 0x000fe200078e000e */
[----:B------:R-:W3:Y:S04]  /*42720*/  LDL R10, [R1+0x638] ;  /* 0x00063800010a7983 */ /* 0x000ee80000100800 */
[----:B------:R-:W3:Y:S04]  /*42730*/  LDL R14, [R1+0x634] ;  /* 0x00063400010e7983 */ /* 0x000ee80000100800 */
[----:B------:R2:W3:Y:S04]  /*42740*/  @!P1 LDG.E.U8 R36, desc[UR20][R18.64] ;  /* 0x0000001412249981 */ /* 0x0004e8000c1e1100 */
[----:B------:R-:W-:Y:S01]  /*42750*/  STL [R1+0xe8], R42 ;  /* 0x0000e82a01007387 */ /* 0x000fe20000100800 */
[----:B------:R-:W-:Y:S01]  /*42760*/  PRMT R31, RZ, 0x7610, R31 ;  /* 0x00007610ff1f7816 */ /* 0x000fe2000000001f */
[----:B--2---:R-:W-:-:S02]  /*42770*/  @!P1 IMAD.MOV.U32 R18, RZ, RZ, R11 ;  /* 0x000000ffff129224 */ /* 0x004fc400078e000b */
[----:B------:R-:W2:Y:S01]  /*42780*/  LDL R11, [R1+0x678] ;  /* 0x00067800010b7983 */ /* 0x000ea20000100800 */
[----:B----4-:R-:W-:-:S03]  /*42790*/  @!P1 IMAD.MOV.U32 R19, RZ, RZ, R22 ;  /* 0x000000ffff139224 */ /* 0x010fc600078e0016 */
[----:B------:R-:W4:Y:S04]  /*427a0*/  LDL R22, [R1+0x674] ;  /* 0x0006740001167983 */ /* 0x000f280000100800 */
[----:B------:R0:W4:Y:S04]  /*427b0*/  @!P1 LDG.E.U8 R35, desc[UR20][R18.64] ;  /* 0x0000001412239981 */ /* 0x000128000c1e1100 */
[----:B------:R-:W-:Y:S01]  /*427c0*/  STL [R1+0xe0], R41 ;  /* 0x0000e02901007387 */ /* 0x000fe20000100800 */
[----:B0-----:R-:W-:-:S03]  /*427d0*/  @!P1 IMAD.MOV.U32 R18, RZ, RZ, R7 ;  /* 0x000000ffff129224 */ /* 0x001fc600078e0007 */
[----:B------:R-:W4:Y:S01]  /*427e0*/  LDL R7, [R1+0x6b8] ;  /* 0x0006b80001077983 */ /* 0x000f220000100800 */
[----:B------:R-:W-:-:S03]  /*427f0*/  @!P1 IMAD.MOV.U32 R19, RZ, RZ, R8 ;  /* 0x000000ffff139224 */ /* 0x000fc600078e0008 */
[----:B------:R-:W4:Y:S04]  /*42800*/  LDL R8, [R1+0x6b4] ;  /* 0x0006b40001087983 */ /* 0x000f280000100800 */
[----:B------:R0:W4:Y:S04]  /*42810*/  @!P1 LDG.E.U8 R31, desc[UR20][R18.64] ;  /* 0x00000014121f9981 */ /* 0x000128000c1e1100 */
[----:B------:R-:W-:Y:S01]  /*42820*/  STL [R1+0xd8], R40 ;  /* 0x0000d82801007387 */ /* 0x000fe20000100800 */
[----:B0-----:R-:W-:-:S03]  /*42830*/  @!P1 IMAD.MOV.U32 R18, RZ, RZ, R12 ;  /* 0x000000ffff129224 */ /* 0x001fc600078e000c */
[----:B------:R-:W4:Y:S01]  /*42840*/  LDL R12, [R1+0x6f8] ;  /* 0x0006f800010c7983 */ /* 0x000f220000100800 */
[----:B------:R-:W-:-:S03]  /*42850*/  @!P1 IMAD.MOV.U32 R19, RZ, RZ, R21 ;  /* 0x000000ffff139224 */ /* 0x000fc600078e0015 */
[----:B------:R-:W4:Y:S01]  /*42860*/  LDL R21, [R1+0x6f4] ;  /* 0x0006f40001157983 */ /* 0x000f220000100800 */
[----:B------:R-:W-:Y:S02]  /*42870*/  PRMT R30, RZ, 0x7610, R30 ;  /* 0x00007610ff1e7816 */ /* 0x000fe4000000001e */
[----:B------:R-:W-:-:S04]  /*42880*/  PRMT R29, RZ, 0x7610, R29 ;  /* 0x00007610ff1d7816 */ /* 0x000fc8000000001d */
[----:B------:R3:W4:Y:S01]  /*42890*/  @!P1 LDG.E.U8 R30, desc[UR20][R18.64] ;  /* 0x00000014121e9981 */ /* 0x000722000c1e1100 */
[----:B------:R-:W-:Y:S01]  /*428a0*/  PRMT R28, RZ, 0x7610, R28 ;  /* 0x00007610ff1c7816 */ /* 0x000fe2000000001c */
[----:B---3--:R-:W-:Y:S02]  /*428b0*/  @!P1 IMAD.MOV.U32 R18, RZ, RZ, R10 ;  /* 0x000000ffff129224 */ /* 0x008fe400078e000a */
[----:B------:R-:W-:-:S05]  /*428c0*/  @!P1 IMAD.MOV.U32 R19, RZ, RZ, R14 ;  /* 0x000000ffff139224 */ /* 0x000fca00078e000e */
[----:B------:R2:W3:Y:S01]  /*428d0*/  @!P1 LDG.E.U8 R29, desc[UR20][R18.64] ;  /* 0x00000014121d9981 */ /* 0x0004e2000c1e1100 */
[----:B------:R-:W-:Y:S02]  /*428e0*/  PRMT R24, RZ, 0x7610, R24 ;  /* 0x00007610ff187816 */ /* 0x000fe40000000018 */
[----:B------:R-:W-:Y:S01]  /*428f0*/  PRMT R20, RZ, 0x7610, R20 ;  /* 0x00007610ff147816 */ /* 0x000fe20000000014 */
[----:B------:R-:W-:Y:S04]  /*42900*/  STL [R1+0xd0], R39 ;  /* 0x0000d02701007387 */ /* 0x000fe80000100800 */
[----:B------:R-:W3:Y:S04]  /*42910*/  LDL R14, [R1+0x73c] ;  /* 0x00073c00010e7983 */ /* 0x000ee80000100800 */
[----:B------:R-:W3:Y:S04]  /*42920*/  LDL R10, [R1+0x740] ;  /* 0x00074000010a7983 */ /* 0x000ee80000100800 */
[----:B------:R-:W-:Y:S01]  /*42930*/  STL [R1+0xc8], R38 ;  /* 0x0000c82601007387 */ /* 0x000fe20000100800 */
[----:B--2---:R-:W-:-:S03]  /*42940*/  @!P1 IMAD.MOV.U32 R18, RZ, RZ, R11 ;  /* 0x000000ffff129224 */ /* 0x004fc600078e000b */
[----:B------:R-:W2:Y:S01]  /*42950*/  LDL R11, [R1+0x780] ;  /* 0x00078000010b7983 */ /* 0x000ea20000100800 */
[----:B----4-:R-:W-:-:S03]  /*42960*/  @!P1 IMAD.MOV.U32 R19, RZ, RZ, R22 ;  /* 0x000000ffff139224 */ /* 0x010fc600078e0016 */
[----:B------:R-:W4:Y:S04]  /*42970*/  LDL R22, [R1+0x77c] ;  /* 0x00077c0001167983 */ /* 0x000f280000100800 */
[----:B------:R0:W4:Y:S02]  /*42980*/  @!P1 LDG.E.U8 R28, desc[UR20][R18.64] ;  /* 0x00000014121c9981 */ /* 0x000124000c1e1100 */
[----:B0-----:R-:W-:Y:S02]  /*42990*/  @!P1 IMAD.MOV.U32 R18, RZ, RZ, R7 ;  /* 0x000000ffff129224 */ /* 0x001fe400078e0007 */
[----:B------:R-:W-:-:S05]  /*429a0*/  @!P1 IMAD.MOV.U32 R19, RZ, RZ, R8 ;  /* 0x000000ffff139224 */ /* 0x000fca00078e0008 */
[----:B------:R0:W4:Y:S02]  /*429b0*/  @!P1 LDG.E.U8 R24, desc[UR20][R18.64] ;  /* 0x0000001412189981 */ /* 0x000124000c1e1100 */
[----:B0-----:R-:W-:Y:S02]  /*429c0*/  @!P1 IMAD.MOV.U32 R18, RZ, RZ, R12 ;  /* 0x000000ffff129224 */ /* 0x001fe400078e000c */
[----:B------:R-:W-:-:S05]  /*429d0*/  @!P1 IMAD.MOV.U32 R19, RZ, RZ, R21 ;  /* 0x000000ffff139224 */ /* 0x000fca00078e0015 */
[----:B------:R3:W4:Y:S04]  /*429e0*/  @!P1 LDG.E.U8 R20, desc[UR20][R18.64] ;  /* 0x0000001412149981 */ /* 0x000728000c1e1100 */
[----:B------:R-:W-:Y:S04]  /*429f0*/  STL [R1+0xc0], R37 ;  /* 0x0000c02501007387 */ /* 0x000fe80000100800 */
[----:B------:R-:W4:Y:S04]  /*42a00*/  LDL R8, [R1+0x7bc] ;  /* 0x0007bc0001087983 */ /* 0x000f280000100800 */
[----:B------:R-:W4:Y:S04]  /*42a10*/  LDL R7, [R1+0x7c0] ;  /* 0x0007c00001077983 */ /* 0x000f280000100800 */
[----:B------:R-:W-:Y:S01]  /*42a20*/  STL [R1+0xb8], R36 ;  /* 0x0000b82401007387 */ /* 0x000fe20000100800 */
[----:B------:R-:W-:Y:S01]  /*42a30*/  PRMT R27, RZ, 0x7610, R27 ;  /* 0x00007610ff1b7816 */ /* 0x000fe2000000001b */
[----:B---3--:R-:W-:-:S02]  /*42a40*/  @!P1 IMAD.MOV.U32 R19, RZ, RZ, R14 ;  /* 0x000000ffff139224 */ /* 0x008fc400078e000e */
[----:B------:R-:W-:-:S05]  /*42a50*/  @!P1 IMAD.MOV.U32 R18, RZ, RZ, R10 ;  /* 0x000000ffff129224 */ /* 0x000fca00078e000a */
[----:B------:R2:W3:Y:S02]  /*42a60*/  @!P1 LDG.E.U8 R27, desc[UR20][R18.64] ;  /* 0x00000014121b9981 */ /* 0x0004e4000c1e1100 */
[----:B--2---:R-:W-:Y:S02]  /*42a70*/  @!P1 IMAD.MOV.U32 R18, RZ, RZ, R11 ;  /* 0x000000ffff129224 */ /* 0x004fe400078e000b */
[----:B----4-:R-:W-:Y:S01]  /*42a80*/  @!P1 IMAD.MOV.U32 R19, RZ, RZ, R22 ;  /* 0x000000ffff139224 */ /* 0x010fe200078e0016 */
[----:B------:R0:W-:Y:S04]  /*42a90*/  STL [R1+0x80], R24 ;  /* 0x0000801801007387 */ /* 0x0001e80000100800 */
[----:B------:R-:W2:Y:S04]  /*42aa0*/  LDL R12, [R1+0x800] ;  /* 0x00080000010c7983 */ /* 0x000ea80000100800 */
[----:B0-----:R-:W4:Y:S04]  /*42ab0*/  LDL R24, [R1+0x7fc] ;  /* 0x0007fc0001187983 */ /* 0x001f280000100800 */
[----:B------:R-:W-:Y:S04]  /*42ac0*/  STL [R1+0xb0], R35 ;  /* 0x0000b02301007387 */ /* 0x000fe80000100800 */
[----:B------:R-:W3:Y:S04]  /*42ad0*/  LDL R21, [R1+0x83c] ;  /* 0x00083c0001157983 */ /* 0x000ee80000100800 */
[----:B------:R0:W-:Y:S04]  /*42ae0*/  STL [R1+0x40], R20 ;  /* 0x0000401401007387 */ /* 0x0001e80000100800 */
[----:B0-----:R-:W3:Y:S04]  /*42af0*/  LDL R20, [R1+0x840] ;  /* 0x0008400001147983 */ /* 0x001ee80000100800 */
[----:B------:R-:W-:Y:S04]  /*42b00*/  STL [R1+0xa8], R31 ;  /* 0x0000a81f01007387 */ /* 0x000fe80000100800 */
[----:B------:R-:W3:Y:S04]  /*42b10*/  LDL R14, [R1+0x87c] ;  /* 0x00087c00010e7983 */ /* 0x000ee80000100800 */
[----:B------:R-:W3:Y:S04]  /*42b20*/  LDL R10, [R1+0x880] ;  /* 0x00088000010a7983 */ /* 0x000ee80000100800 */
[----:B------:R-:W-:Y:S04]  /*42b30*/  STL [R1+0xa0], R30 ;  /* 0x0000a01e01007387 */ /* 0x000fe80000100800 */
[----:B------:R-:W3:Y:S04]  /*42b40*/  LDL R22, [R1+0x8bc] ;  /* 0x0008bc0001167983 */ /* 0x000ee80000100800 */
[----:B------:R-:W3:Y:S01]  /*42b50*/  LDL R11, [R1+0x8c0] ;  /* 0x0008c000010b7983 */ /* 0x000ee20000100800 */
[----:B------:R-:W-:-:S02]  /*42b60*/  PRMT R26, RZ, 0x7610, R26 ;  /* 0x00007610ff1a7816 */ /* 0x000fc4000000001a */
[----:B------:R-:W-:-:S04]  /*42b70*/  PRMT R25, RZ, 0x7610, R25 ;  /* 0x00007610ff197816 */ /* 0x000fc80000000019 */
[----:B------:R0:W3:Y:S01]  /*42b80*/  @!P1 LDG.E.U8 R26, desc[UR20][R18.64] ;  /* 0x00000014121a9981 */ /* 0x0000e2000c1e1100 */
[----:B------:R-:W-:Y:S01]  /*42b90*/  PRMT R23, RZ, 0x7610, R23 ;  /* 0x00007610ff177816 */ /* 0x000fe20000000017 */
[----:B0-----:R-:W-:Y:S02]  /*42ba0*/  @!P1 IMAD.MOV.U32 R18, RZ, RZ, R7 ;  /* 0x000000ffff129224 */ /* 0x001fe400078e0007 */
[----:B------:R-:W-:-:S05]  /*42bb0*/  @!P1 IMAD.MOV.U32 R19, RZ, RZ, R8 ;  /* 0x000000ffff139224 */ /* 0x000fca00078e0008 */
[----:B------:R2:W3:Y:S01]  /*42bc0*/  @!P1 LDG.E.U8 R25, desc[UR20][R18.64] ;  /* 0x0000001412199981 */ /* 0x0004e2000c1e1100 */
[----:B------:R-:W-:Y:S02]  /*42bd0*/  PRMT R56, RZ, 0x7610, R56 ;  /* 0x00007610ff387816 */ /* 0x000fe40000000038 */
[----:B------:R-:W-:Y:S01]  /*42be0*/  PRMT R48, RZ, 0x7610, R48 ;  /* 0x00007610ff307816 */ /* 0x000fe20000000030 */
[----:B------:R-:W-:Y:S04]  /*42bf0*/  STL [R1+0x98], R29 ;  /* 0x0000981d01007387 */ /* 0x000fe80000100800 */
[----:B------:R-:W3:Y:S04]  /*42c00*/  LDL R8, [R1+0x8fc] ;  /* 0x0008fc0001087983 */ /* 0x000ee80000100800 */
[----:B------:R-:W3:Y:S01]  /*42c10*/  LDL R7, [R1+0x900] ;  /* 0x0009000001077983 */ /* 0x000ee20000100800 */
[----:B--2---:R-:W-:-:S02]  /*42c20*/  @!P1 IMAD.MOV.U32 R18, RZ, RZ, R12 ;  /* 0x000000ffff129224 */ /* 0x004fc400078e000c */
[----:B----4-:R-:W-:-:S05]  /*42c30*/  @!P1 IMAD.MOV.U32 R19, RZ, RZ, R24 ;  /* 0x000000ffff139224 */ /* 0x010fca00078e0018 */
[----:B------:R3:W2:Y:S02]  /*42c40*/  @!P1 LDG.E.U8 R23, desc[UR20][R18.64] ;  /* 0x0000001412179981 */ /* 0x0006a4000c1e1100 */
[----:B---3--:R-:W-:Y:S02]  /*42c50*/  @!P1 IMAD.MOV.U32 R19, RZ, RZ, R21 ;  /* 0x000000ffff139224 */ /* 0x008fe400078e0015 */
[----:B------:R-:W-:-:S05]  /*42c60*/  @!P1 IMAD.MOV.U32 R18, RZ, RZ, R20 ;  /* 0x000000ffff129224 */ /* 0x000fca00078e0014 */
[----:B------:R0:W3:Y:S01]  /*42c70*/  @!P1 LDG.E.U8 R56, desc[UR20][R18.64] ;  /* 0x0000001412389981 */ /* 0x0000e2000c1e1100 */
[----:B------:R-:W-:Y:S02]  /*42c80*/  @!P1 IMAD.MOV.U32 R21, RZ, RZ, R14 ;  /* 0x000000ffff159224 */ /* 0x000fe400078e000e */
[----:B------:R-:W-:Y:S01]  /*42c90*/  @!P1 IMAD.MOV.U32 R20, RZ, RZ, R10 ;  /* 0x000000ffff149224 */ /* 0x000fe200078e000a */
[----:B0-----:R-:W-:-:S04]  /*42ca0*/  PRMT R18, RZ, 0x7610, R18 ;  /* 0x00007610ff127816 */ /* 0x001fc80000000012 */
[----:B------:R0:W4:Y:S02]  /*42cb0*/  @!P1 LDG.E.U8 R48, desc[UR20][R20.64] ;  /* 0x0000001414309981 */ /* 0x000124000c1e1100 */
[----:B0-----:R-:W-:Y:S02]  /*42cc0*/  @!P1 IMAD.MOV.U32 R20, RZ, RZ, R11 ;  /* 0x000000ffff149224 */ /* 0x001fe400078e000b */
[----:B------:R-:W-:-:S05]  /*42cd0*/  @!P1 IMAD.MOV.U32 R21, RZ, RZ, R22 ;  /* 0x000000ffff159224 */ /* 0x000fca00078e0016 */
[----:B------:R-:W2:Y:S04]  /*42ce0*/  @!P1 LDG.E.U8 R18, desc[UR20][R20.64] ;  /* 0x0000001414129981 */ /* 0x000ea8000c1e1100 */
[----:B------:R-:W-:Y:S04]  /*42cf0*/  STL [R1+0x90], R28 ;  /* 0x0000901c01007387 */ /* 0x000fe80000100800 */
[----:B------:R0:W-:Y:S04]  /*42d00*/  STL [R1+0x34], R27 ;  /* 0x0000341b01007387 */ /* 0x0001e80000100800 */
[----:B------:R-:W2:Y:S04]  /*42d10*/  LDL R12, [R1+0x940] ;  /* 0x00094000010c7983 */ /* 0x000ea80000100800 */
[----:B0-----:R-:W2:Y:S04]  /*42d20*/  LDL R27, [R1+0x93c] ;  /* 0x00093c00011b7983 */ /* 0x001ea80000100800 */
[----:B------:R0:W-:Y:S04]  /*42d30*/  STL [R1+0x1c], R25 ;  /* 0x00001c1901007387 */ /* 0x0001e80000100800 */
[----:B------:R-:W2:Y:S04]  /*42d40*/  LDL R24, [R1+0x980] ;  /* 0x0009800001187983 */ /* 0x000ea80000100800 */
[----:B0-----:R-:W2:Y:S01]  /*42d50*/  LDL R25, [R1+0x97c] ;  /* 0x00097c0001197983 */ /* 0x001ea20000100800 */
[----:B------:R-:W-:Y:S01]  /*42d60*/  PRMT R19, RZ, 0x7610, R19 ;  /* 0x00007610ff137816 */ /* 0x000fe20000000013 */
[----:B------:R-:W-:-:S02]  /*42d70*/  @!P1 IMAD.MOV.U32 R22, RZ, RZ, R7 ;  /* 0x000000ffff169224 */ /* 0x000fc400078e0007 */
[----:B---3--:R-:W-:Y:S04]  /*42d80*/  STL [R1+0x1748], R56 ;  /* 0x0017483801007387 */ /* 0x008fe80000100800 */
[----:B------:R-:W3:Y:S04]  /*42d90*/  LDL R14, [R1+0x9bc] ;  /* 0x0009bc00010e7983 */ /* 0x000ee80000100800 */
[----:B------:R-:W3:Y:S04]  /*42da0*/  LDL R10, [R1+0x9c0] ;  /* 0x0009c000010a7983 */ /* 0x000ee80000100800 */
[----:B----4-:R-:W-:Y:S04]  /*42db0*/  STL [R1+0x174c], R48 ;  /* 0x00174c3001007387 */ /* 0x010fe80000100800 */
[----:B------:R0:W-:Y:S04]  /*42dc0*/  STL [R1+0x28], R26 ;  /* 0x0000281a01007387 */ /* 0x0001e80000100800 */
[----:B------:R-:W4:Y:S04]  /*42dd0*/  LDL R11, [R1+0xa00] ;  /* 0x000a0000010b7983 */ /* 0x000f280000100800 */
[----:B0-----:R-:W4:Y:S04]  /*42de0*/  LDL R26, [R1+0x9fc] ;  /* 0x0009fc00011a7983 */ /* 0x001f280000100800 */
[----:B--2---:R-:W-:Y:S04]  /*42df0*/  STL [R1+0x1750], R18 ;  /* 0x0017501201007387 */ /* 0x004fe80000100800 */
[----:B------:R0:W-:Y:S04]  /*42e00*/  STL [R1+0x10], R23 ;  /* 0x0000101701007387 */ /* 0x0001e80000100800 */
[----:B------:R-:W2:Y:S01]  /*42e10*/  LDL R7, [R1+0xa40] ;  /* 0x000a400001077983 */ /* 0x000ea20000100800 */
[----:B0-----:R-:W-:-:S03]  /*42e20*/  @!P1 IMAD.MOV.U32 R23, RZ, RZ, R8 ;  /* 0x000000ffff179224 */ /* 0x001fc600078e0008 */
[----:B------:R-:W2:Y:S04]  /*42e30*/  LDL R8, [R1+0xa3c] ;  /* 0x000a3c0001087983 */ /* 0x000ea80000100800 */
[----:B------:R0:W2:Y:S01]  /*42e40*/  @!P1 LDG.E.U8 R19, desc[UR20][R22.64] ;  /* 0x0000001416139981 */ /* 0x0000a2000c1e1100 */
[----:B------:R-:W-:Y:S02]  /*42e50*/  PRMT R20, RZ, 0x7610, R20 ;  /* 0x00007610ff147816 */ /* 0x000fe40000000014 */
[----:B------:R-:W-:Y:S01]  /*42e60*/  PRMT R21, RZ, 0x7610, R21 ;  /* 0x00007610ff157816 */ /* 0x000fe20000000015 */
[----:B0-----:R-:W-:-:S05]  /*42e70*/  @!P1 IMAD.MOV.U32 R22, RZ, RZ, R12 ;  /* 0x000000ffff169224 */ /* 0x001fca00078e000c */
[----:B------:R-:W4:Y:S01]  /*42e80*/  @!P1 LDG.E.U8 R21, desc[UR20][R24.64] ;  /* 0x0000001418159981 */ /* 0x000f22000c1e1100 */
[----:B------:R-:W-:-:S05]  /*42e90*/  @!P1 IMAD.MOV.U32 R23, RZ, RZ, R27 ;  /* 0x000000ffff179224 */ /* 0x000fca00078e001b */
[----:B------:R0:W4:Y:S02]  /*42ea0*/  @!P1 LDG.E.U8 R20, desc[UR20][R22.64] ;  /* 0x0000001416149981 */ /* 0x000124000c1e1100 */
[----:B0-----:R-:W-:Y:S01]  /*42eb0*/  PRMT R22, RZ, 0x7610, R22 ;  /* 0x00007610ff167816 */ /* 0x001fe20000000016 */
[----:B---3--:R-:W-:Y:S02]  /*42ec0*/  @!P1 IMAD.MOV.U32 R25, RZ, RZ, R14 ;  /* 0x000000ffff199224 */ /* 0x008fe400078e000e */
[----:B------:R-:W-:-:S05]  /*42ed0*/  @!P1 IMAD.MOV.U32 R24, RZ, RZ, R10 ;  /* 0x000000ffff189224 */ /* 0x000fca00078e000a */
[----:B------:R0:W3:Y:S04]  /*42ee0*/  @!P1 LDG.E.U8 R22, desc[UR20][R24.64] ;  /* 0x0000001418169981 */ /* 0x0000e8000c1e1100 */
[----:B--2---:R1:W-:Y:S04]  /*42ef0*/  STL [R1+0x1754], R19 ;  /* 0x0017541301007387 */ /* 0x0043e80000100800 */
[----:B------:R-:W2:Y:S04]  /*42f00*/  LDL R28, [R1+0xa7c] ;  /* 0x000a7c00011c7983 */ /* 0x000ea80000100800 */
[----:B------:R-:W2:Y:S01]  /*42f10*/  LDL R12, [R1+0xa80] ;  /* 0x000a8000010c7983 */ /* 0x000ea20000100800 */
[----:B------:R-:W-:Y:S01]  /*42f20*/  PRMT R23, RZ, 0x7610, R23 ;  /* 0x00007610ff177816 */ /* 0x000fe20000000017 */
[----:B----4-:R-:W-:-:S02]  /*42f30*/  @!P1 IMAD.MOV.U32 R27, RZ, RZ, R26 ;  /* 0x000000ffff1b9224 */ /* 0x010fc400078e001a */
[----:B------:R-:W-:Y:S01]  /*42f40*/  @!P1 IMAD.MOV.U32 R26, RZ, RZ, R11 ;  /* 0x000000ffff1a9224 */ /* 0x000fe200078e000b */
[----:B0-----:R-:W-:Y:S02]  /*42f50*/  PRMT R24, RZ, 0x7610, R24 ;  /* 0x00007610ff187816 */ /* 0x001fe40000000018 */
[----:B------:R-:W-:Y:S02]  /*42f60*/  PRMT R25, RZ, 0x7610, R25 ;  /* 0x00007610ff197816 */ /* 0x000fe40000000019 */
[----:B------:R0:W4:Y:S02]  /*42f70*/  @!P1 LDG.E.U8 R23, desc[UR20][R26.64] ;  /* 0x000000141a179981 */ /* 0x000124000c1e1100 */
[----:B0-----:R-:W-:Y:S02]  /*42f80*/  @!P1 IMAD.MOV.U32 R26, RZ, RZ, R7 ;  /* 0x000000ffff1a9224 */ /* 0x001fe400078e0007 */
[----:B------:R-:W-:-:S05]  /*42f90*/  @!P1 IMAD.MOV.U32 R27, RZ, RZ, R8 ;  /* 0x000000ffff1b9224 */ /* 0x000fca00078e0008 */
[----:B------:R0:W4:Y:S04]  /*42fa0*/  @!P1 LDG.E.U8 R24, desc[UR20][R26.64] ;  /* 0x000000141a189981 */ /* 0x000128000c1e1100 */
[----:B------:R-:W-:Y:S04]  /*42fb0*/  STL [R1+0x1758], R20 ;  /* 0x0017581401007387 */ /* 0x000fe80000100800 */
[----:B------:R-:W4:Y:S04]  /*42fc0*/  LDL R31, [R1+0xabc] ;  /* 0x000abc00011f7983 */ /* 0x000f280000100800 */
[----:B------:R-:W4:Y:S04]  /*42fd0*/  LDL R30, [R1+0xac0] ;  /* 0x000ac000011e7983 */ /* 0x000f280000100800 */
[----:B------:R-:W-:Y:S04]  /*42fe0*/  STL [R1+0x178c], R21 ;  /* 0x00178c1501007387 */ /* 0x000fe80000100800 */
[----:B------:R-:W4:Y:S04]  /*42ff0*/  LDL R14, [R1+0xaf4] ;  /* 0x000af400010e7983 */ /* 0x000f280000100800 */
[----:B------:R-:W4:Y:S04]  /*43000*/  LDL R10, [R1+0xaf8] ;  /* 0x000af800010a7983 */ /* 0x000f280000100800 */
[----:B---3--:R-:W-:Y:S04]  /*43010*/  STL [R1+0x1790], R22 ;  /* 0x0017901601007387 */ /* 0x008fe80000100800 */
[----:B-1----:R-:W3:Y:S04]  /*43020*/  LDL R19, [R1+0xb2c] ;  /* 0x000b2c0001137983 */ /* 0x002ee80000100800 */
[----:B------:R-:W3:Y:S01]  /*43030*/  LDL R11, [R1+0xb30] ;  /* 0x000b3000010b7983 */ /* 0x000ee20000100800 */
[----:B--2---:R-:W-:-:S02]  /*43040*/  @!P1 IMAD.MOV.U32 R29, RZ, RZ, R28 ;  /* 0x000000ffff1d9224 */ /* 0x004fc400078e001c */
[----:B------:R-:W-:-:S05]  /*43050*/  @!P1 IMAD.MOV.U32 R28, RZ, RZ, R12 ;  /* 0x000000ffff1c9224 */ /* 0x000fca00078e000c */
[----:B------:R1:W2:Y:S04]  /*43060*/  @!P1 LDG.E.U8 R25, desc[UR20][R28.64] ;  /* 0x000000141c199981 */ /* 0x0002a8000c1e1100 */
[----:B----4-:R-:W-:Y:S04]  /*43070*/  STL [R1+0x1794], R23 ;  /* 0x0017941701007387 */ /* 0x010fe80000100800 */
[----:B------:R-:W4:Y:S04]  /*43080*/  LDL R8, [R1+0x35c] ;  /* 0x00035c0001087983 */ /* 0x000f280000100800 */
[----:B------:R-:W4:Y:S01]  /*43090*/  LDL R7, [R1+0x360] ;  /* 0x0003600001077983 */ /* 0x000f220000100800 */
[----:B0-----:R-:W-:-:S03]  /*430a0*/  PRMT R27, RZ, 0x7610, R27 ;  /* 0x00007610ff1b7816 */ /* 0x001fc6000000001b */
[----:B------:R0:W-:Y:S04]  /*430b0*/  STL [R1+0x1798], R24 ;  /* 0x0017981801007387 */ /* 0x0001e80000100800 */
[----:B------:R-:W4:Y:S01]  /*430c0*/  LDL R12, [R1+0x3a0] ;  /* 0x0003a000010c7983 */ /* 0x000f220000100800 */
[----:B-1----:R-:W-:Y:S02]  /*430d0*/  @!P1 IMAD.MOV.U32 R29, RZ, RZ, R31 ;  /* 0x000000ffff1d9224 */ /* 0x002fe400078e001f */
[----:B------:R-:W-:Y:S02]  /*430e0*/  @!P1 IMAD.MOV.U32 R28, RZ, RZ, R30 ;  /* 0x000000ffff1c9224 */ /* 0x000fe400078e001e */
[----:B------:R-:W-:Y:S02]  /*430f0*/  @!P1 IMAD.MOV.U32 R31, RZ, RZ, R14 ;  /* 0x000000ffff1f9224 */ /* 0x000fe400078e000e */
[----:B------:R-:W-:-:S05]  /*43100*/  @!P1 IMAD.MOV.U32 R30, RZ, RZ, R10 ;  /* 0x000000ffff1e9224 */ /* 0x000fca00078e000a */
[----:B------:R3:W4:Y:S02]  /*43110*/  @!P1 LDG.E.U8 R27, desc[UR20][R30.64] ;  /* 0x000000141e1b9981 */ /* 0x000724000c1e1100 */
[----:B---3--:R-:W-:Y:S02]  /*43120*/  @!P1 IMAD.MOV.U32 R31, RZ, RZ, R19 ;  /* 0x000000ffff1f9224 */ /* 0x008fe400078e0013 */
[----:B------:R-:W-:Y:S01]  /*43130*/  @!P1 IMAD.MOV.U32 R30, RZ, RZ, R11 ;  /* 0x000000ffff1e9224 */ /* 0x000fe200078e000b */
[----:B--2---:R1:W-:Y:S04]  /*43140*/  STL [R1+0x179c], R25 ;  /* 0x00179c1901007387 */ /* 0x0043e80000100800 */
[----:B0-----:R-:W2:Y:S04]  /*43150*/  LDL R24, [R1+0x39c] ;  /* 0x00039c0001187983 */ /* 0x001ea80000100800 */
[----:B------:R-:W3:Y:S04]  /*43160*/  LDL R14, [R1+0x3dc] ;  /* 0x0003dc00010e7983 */ /* 0x000ee80000100800 */
[----:B------:R-:W3:Y:S04]  /*43170*/  LDL R10, [R1+0x3e0] ;  /* 0x0003e000010a7983 */ /* 0x000ee80000100800 */
[----:B------:R-:W3:Y:S04]  /*43180*/  LDL R19, [R1+0x43c] ;  /* 0x00043c0001137983 */ /* 0x000ee80000100800 */
[----:B------:R-:W3:Y:S01]  /*43190*/  LDL R11, [R1+0x440] ;  /* 0x00044000010b7983 */ /* 0x000ee20000100800 */
[----:B------:R-:W-:-:S06]  /*431a0*/  PRMT R26, RZ, 0x7610, R26 ;  /* 0x00007610ff1a7816 */ /* 0x000fcc000000001a */
[----:B------:R0:W3:Y:S01]  /*431b0*/  @!P1 LDG.E.U8 R26, desc[UR20][R28.64] ;  /* 0x000000141c1a9981 */ /* 0x0000e2000c1e1100 */
[----:B------:R-:W-:Y:S02]  /*431c0*/  PRMT R34, RZ, 0x7610, R34 ;  /* 0x00007610ff227816 */ /* 0x000fe40000000022 */
[----:B0-----:R-:W-:-:S06]  /*431d0*/  PRMT R28, RZ, 0x7610, R28 ;  /* 0x00007610ff1c7816 */ /* 0x001fcc000000001c */
[----:B------:R4:W3:Y:S01]  /*431e0*/  @!P1 LDG.E.U8 R28, desc[UR20][R30.64] ;  /* 0x000000141e1c9981 */ /* 0x0008e2000c1e1100 */
[----:B------:R-:W-:Y:S01]  /*431f0*/  PRMT R33, RZ, 0x7610, R33 ;  /* 0x00007610ff217816 */ /* 0x000fe20000000021 */
[----:B----4-:R-:W-:Y:S02]  /*43200*/  @!P1 IMAD.MOV.U32 R30, RZ, RZ, R7 ;  /* 0x000000ffff1e9224 */ /* 0x010fe400078e0007 */
[----:B------:R-:W-:Y:S01]  /*43210*/  @!P1 IMAD.MOV.U32 R31, RZ, RZ, R8 ;  /* 0x000000ffff1f9224 */ /* 0x000fe200078e0008 */
[----:B------:R-:W-:Y:S01]  /*43220*/  PRMT R32, RZ, 0x7610, R32 ;  /* 0x00007610ff207816 */ /* 0x000fe20000000020 */
[----:B------:R-:W4:Y:S04]  /*43230*/  LDL R8, [R1+0x47c] ;  /* 0x00047c0001087983 */ /* 0x000f280000100800 */
[----:B------:R0:W4:Y:S01]  /*43240*/  @!P1 LDG.E.U8 R34, desc[UR20][R30.64] ;  /* 0x000000141e229981 */ /* 0x000122000c1e1100 */
[----:B------:R-:W-:-:S03]  /*43250*/  PRMT R9, RZ, 0x7610, R9 ;  /* 0x00007610ff097816 */ /* 0x000fc60000000009 */
[----:B------:R-:W4:Y:S01]  /*43260*/  LDL R7, [R1+0x480] ;  /* 0x0004800001077983 */ /* 0x000f220000100800 */
[----:B0-----:R-:W-:-:S03]  /*43270*/  @!P1 IMAD.MOV.U32 R30, RZ, RZ, R12 ;  /* 0x000000ffff1e9224 */ /* 0x001fc600078e000c */
[----:B------:R-:W4:Y:S01]  /*43280*/  LDL R12, [R1+0x4c0] ;  /* 0x0004c000010c7983 */ /* 0x000f220000100800 */
[----:B--2---:R-:W-:-:S03]  /*43290*/  @!P1 IMAD.MOV.U32 R31, RZ, RZ, R24 ;  /* 0x000000ffff1f9224 */ /* 0x004fc600078e0018 */
[----:B------:R-:W2:Y:S04]  /*432a0*/  LDL R24, [R1+0x4bc] ;  /* 0x0004bc0001187983 */ /* 0x000ea80000100800 */
[----:B------:R3:W2:Y:S02]  /*432b0*/  @!P1 LDG.E.U8 R33, desc[UR20][R30.64] ;  /* 0x000000141e219981 */ /* 0x0006a4000c1e1100 */
[----:B---3--:R-:W-:Y:S02]  /*432c0*/  @!P1 IMAD.MOV.U32 R30, RZ, RZ, R10 ;  /* 0x000000ffff1e9224 */ /* 0x008fe400078e000a */
[----:B------:R-:W-:Y:S01]  /*432d0*/  @!P1 IMAD.MOV.U32 R31, RZ, RZ, R14 ;  /* 0x000000ffff1f9224 */ /* 0x000fe200078e000e */
[----:B------:R-:W3:Y:S04]  /*432e0*/  LDL R10, [R1+0x500] ;  /* 0x00050000010a7983 */ /* 0x000ee80000100800 */
[----:B------:R0:W2:Y:S04]  /*432f0*/  @!P1 LDG.E.U8 R32, desc[UR20][R30.64] ;  /* 0x000000141e209981 */ /* 0x0000a8000c1e1100 */
[----:B------:R-:W2:Y:S01]  /*43300*/  LDL R14, [R1+0x4fc] ;  /* 0x0004fc00010e7983 */ /* 0x000ea20000100800 */
[----:B0-----:R-:W-:-:S02]  /*43310*/  @!P1 IMAD.MOV.U32 R30, RZ, RZ, R11 ;  /* 0x000000ffff1e9224 */ /* 0x001fc400078e000b */
[----:B------:R-:W-:Y:S01]  /*43320*/  @!P1 IMAD.MOV.U32 R31, RZ, RZ, R19 ;  /* 0x000000ffff1f9224 */ /* 0x000fe200078e0013 */
[----:B------:R-:W2:Y:S04]  /*43330*/  LDL R11, [R1+0x540] ;  /* 0x00054000010b7983 */ /* 0x000ea80000100800 */
[----:B------:R4:W2:Y:S04]  /*43340*/  @!P1 LDG.E.U8 R9, desc[UR20][R30.64] ;  /* 0x000000141e099981 */ /* 0x0008a8000c1e1100 */
[----:B------:R-:W3:Y:S01]  /*43350*/  LDL R19, [R1+0x53c] ;  /* 0x00053c0001137983 */ /* 0x000ee20000100800 */
[----:B----4-:R-:W-:Y:S01]  /*43360*/  @!P1 IMAD.MOV.U32 R31, RZ, RZ, R8 ;  /* 0x000000ffff1f9224 */ /* 0x010fe200078e0008 */
[----:B-1----:R-:W-:-:S02]  /*43370*/  PRMT R25, RZ, 0x7610, R25 ;  /* 0x00007610ff197816 */ /* 0x002fc40000000019 */
[----:B------:R-:W-:Y:S01]  /*43380*/  PRMT R15, RZ, 0x7610, R15 ;  /* 0x00007610ff0f7816 */ /* 0x000fe2000000000f */
[----:B------:R-:W-:-:S05]  /*43390*/  @!P1 IMAD.MOV.U32 R30, RZ, RZ, R7 ;  /* 0x000000ffff1e9224 */ /* 0x000fca00078e0007 */
[----:B------:R0:W4:Y:S02]  /*433a0*/  @!P1 LDG.E.U8 R25, desc[UR20][R30.64] ;  /* 0x000000141e199981 */ /* 0x000124000c1e1100 */
[----:B0-----:R-:W-:Y:S02]  /*433b0*/  @!P1 IMAD.MOV.U32 R30, RZ, RZ, R12 ;  /* 0x000000ffff1e9224 */ /* 0x001fe400078e000c */
[----:B--2---:R0:W-:Y:S04]  /*433c0*/  STL [R1+0x70], R9 ;  /* 0x0000700901007387 */ /* 0x0041e80000100800 */
[----:B------:R-:W2:Y:S01]  /*433d0*/  LDL R8, [R1+0x580] ;  /* 0x0005800001087983 */ /* 0x000ea20000100800 */
[----:B------:R-:W-:Y:S01]  /*433e0*/  @!P1 IMAD.MOV.U32 R31, RZ, RZ, R24 ;  /* 0x000000ffff1f9224 */ /* 0x000fe200078e0018 */
[----:B------:R-:W-:-:S02]  /*433f0*/  PRMT R20, RZ, 0x7610, R20 ;  /* 0x00007610ff147816 */ /* 0x000fc40000000014 */
[----:B------:R-:W-:Y:S01]  /*43400*/  PRMT R16, RZ, 0x7610, R16 ;  /* 0x00007610ff107816 */ /* 0x000fe20000000010 */
[----:B------:R-:W4:Y:S04]  /*43410*/  LDL R12, [R1+0x5bc] ;  /* 0x0005bc00010c7983 */ /* 0x000f280000100800 */
[----:B0-----:R-:W4:Y:S04]  /*43420*/  LDL R9, [R1+0x57c] ;  /* 0x00057c0001097983 */ /* 0x001f280000100800 */
[----:B------:R3:W4:Y:S01]  /*43430*/  @!P1 LDG.E.U8 R15, desc[UR20][R30.64] ;  /* 0x000000141e0f9981 */ /* 0x000722000c1e1100 */
[----:B------:R-:W-:-:S03]  /*43440*/  PRMT R13, RZ, 0x7610, R13 ;  /* 0x00007610ff0d7816 */ /* 0x000fc6000000000d */
[----:B------:R-:W4:Y:S01]  /*43450*/  LDL R7, [R1+0x5c0] ;  /* 0x0005c00001077983 */ /* 0x000f220000100800 */
[----:B---3--:R-:W-:Y:S02]  /*43460*/  @!P1 IMAD.MOV.U32 R30, RZ, RZ, R10 ;  /* 0x000000ffff1e9224 */ /* 0x008fe400078e000a */
[----:B------:R-:W-:-:S05]  /*43470*/  @!P1 IMAD.MOV.U32 R31, RZ, RZ, R14 ;  /* 0x000000ffff1f9224 */ /* 0x000fca00078e000e */
[----:B------:R0:W3:Y:S02]  /*43480*/  @!P1 LDG.E.U8 R20, desc[UR20][R30.64] ;  /* 0x000000141e149981 */ /* 0x0000e4000c1e1100 */
[----:B0-----:R-:W-:Y:S02]  /*43490*/  @!P1 IMAD.MOV.U32 R30, RZ, RZ, R11 ;  /* 0x000000ffff1e9224 */ /* 0x001fe400078e000b */
[----:B------:R-:W-:-:S05]  /*434a0*/  @!P1 IMAD.MOV.U32 R31, RZ, RZ, R19 ;  /* 0x000000ffff1f9224 */ /* 0x000fca00078e0013 */
[----:B------:R2:W3:Y:S02]  /*434b0*/  @!P1 LDG.E.U8 R16, desc[UR20][R30.64] ;  /* 0x000000141e109981 */ /* 0x0004e4000c1e1100 */
[----:B--2---:R-:W-:Y:S02]  /*434c0*/  @!P1 IMAD.MOV.U32 R30, RZ, RZ, R8 ;  /* 0x000000ffff1e9224 */ /* 0x004fe400078e0008 */
[----:B----4-:R-:W-:-:S05]  /*434d0*/  @!P1 IMAD.MOV.U32 R31, RZ, RZ, R9 ;  /* 0x000000ffff1f9224 */ /* 0x010fca00078e0009 */
[----:B------:R0:W2:Y:S04]  /*434e0*/  @!P1 LDG.E.U8 R13, desc[UR20][R30.64] ;  /* 0x000000141e0d9981 */ /* 0x0000a8000c1e1100 */
[----:B------:R1:W-:Y:S04]  /*434f0*/  STL [R1+0x68], R15 ;  /* 0x0000680f01007387 */ /* 0x0003e80000100800 */
[----:B------:R-:W4:Y:S04]  /*43500*/  LDL R14, [R1+0x600] ;  /* 0x00060000010e7983 */ /* 0x000f280000100800 */
[----:B-1----:R-:W4:Y:S04]  /*43510*/  LDL R15, [R1+0x5fc] ;  /* 0x0005fc00010f7983 */ /* 0x002f280000100800 */
[----:B------:R-:W-:Y:S04]  /*43520*/  STL [R1+0x7c], R34 ;  /* 0x00007c2201007387 */ /* 0x000fe80000100800 */
[----:B------:R-:W4:Y:S04]  /*43530*/  LDL R10, [R1+0x640] ;  /* 0x00064000010a7983 */ /* 0x000f280000100800 */
[----:B------:R-:W4:Y:S04]  /*43540*/  LDL R11, [R1+0x63c] ;  /* 0x00063c00010b7983 */ /* 0x000f280000100800 */
[----:B------:R-:W-:Y:S04]  /*43550*/  STL [R1+0x78], R33 ;  /* 0x0000782101007387 */ /* 0x000fe80000100800 */
[----:B---3--:R1:W-:Y:S04]  /*43560*/  STL [R1+0x64], R20 ;  /* 0x0000641401007387 */ /* 0x0083e80000100800 */
[----:B------:R-:W3:Y:S04]  /*43570*/  LDL R19, [R1+0x680] ;  /* 0x0006800001137983 */ /* 0x000ee80000100800 */
[----:B-1----:R-:W3:Y:S04]  /*43580*/  LDL R20, [R1+0x67c] ;  /* 0x00067c0001147983 */ /* 0x002ee80000100800 */
[----:B------:R-:W-:Y:S04]  /*43590*/  STL [R1+0x74], R32 ;  /* 0x0000742001007387 */ /* 0x000fe80000100800 */
[----:B------:R-:W3:Y:S04]  /*435a0*/  LDL R9, [R1+0x6bc] ;  /* 0x0006bc0001097983 */ /* 0x000ee80000100800 */
[----:B------:R-:W3:Y:S01]  /*435b0*/  LDL R8, [R1+0x6c0] ;  /* 0x0006c00001087983 */ /* 0x000ee20000100800 */
[----:B0-----:R-:W-:-:S02]  /*435c0*/  @!P1 IMAD.MOV.U32 R31, RZ, RZ, R12 ;  /* 0x000000ffff1f9224 */ /* 0x001fc400078e000c */
[----:B------:R-:W-:Y:S01]  /*435d0*/  @!P1 IMAD.MOV.U32 R30, RZ, RZ, R7 ;  /* 0x000000ffff1e9224 */ /* 0x000fe200078e0007 */
[----:B------:R-:W-:-:S06]  /*435e0*/  PRMT R23, RZ, 0x7610, R23 ;  /* 0x00007610ff177816 */ /* 0x000fcc0000000017 */
[----:B------:R4:W3:Y:S04]  /*435f0*/  @!P1 LDG.E.U8 R23, desc[UR20][R30.64] ;  /* 0x000000141e179981 */ /* 0x0008e8000c1e1100 */
[----:B--2---:R0:W-:Y:S04]  /*43600*/  STL [R1+0x5c], R13 ;  /* 0x00005c0d01007387 */ /* 0x0041e80000100800 */
[----:B------:R-:W2:Y:S04]  /*43610*/  LDL R12, [R1+0x708] ;  /* 0x00070800010c7983 */ /* 0x000ea80000100800 */
[----:B0-----:R-:W2:Y:S04]  /*43620*/  LDL R13, [R1+0x6fc] ;  /* 0x0006fc00010d7983 */ /* 0x001ea80000100800 */
[----:B------:R0:W-:Y:S04]  /*43630*/  STL [R1+0x60], R16 ;  /* 0x0000601001007387 */ /* 0x0001e80000100800 */
[----:B------:R-:W2:Y:S04]  /*43640*/  LDL R7, [R1+0x748] ;  /* 0x0007480001077983 */ /* 0x000ea80000100800 */
[----:B0-----:R-:W2:Y:S01]  /*43650*/  LDL R16, [R1+0x744] ;  /* 0x0007440001107983 */ /* 0x001ea20000100800 */
[----:B----4-:R-:W-:-:S02]  /*43660*/  @!P1 IMAD.MOV.U32 R30, RZ, RZ, R14 ;  /* 0x000000ffff1e9224 */ /* 0x010fc400078e000e */
[----:B------:R-:W-:Y:S01]  /*43670*/  @!P1 IMAD.MOV.U32 R31, RZ, RZ, R15 ;  /* 0x000000ffff1f9224 */ /* 0x000fe200078e000f */
[----:B------:R-:W-:Y:S04]  /*43680*/  STL [R1+0x6c], R25 ;  /* 0x00006c1901007387 */ /* 0x000fe80000100800 */
[----:B------:R-:W4:Y:S04]  /*43690*/  LDL R15, [R1+0x784] ;  /* 0x00078400010f7983 */ /* 0x000f280000100800 */
[----:B------:R-:W4:Y:S01]  /*436a0*/  LDL R14, [R1+0x788] ;  /* 0x00078800010e7983 */ /* 0x000f220000100800 */
[----:B------:R-:W-:-:S02]  /*436b0*/  PRMT R22, RZ, 0x7610, R22 ;  /* 0x00007610ff167816 */ /* 0x000fc40000000016 */
[----:B------:R-:W-:-:S04]  /*436c0*/  PRMT R21, RZ, 0x7610, R21 ;  /* 0x00007610ff157816 */ /* 0x000fc80000000015 */
[----:B------:R0:W4:Y:S01]  /*436d0*/  @!P1 LDG.E.U8 R22, desc[UR20][R30.64] ;  /* 0x000000141e169981 */ /* 0x000122000c1e1100 */
[----:B------:R-:W-:Y:S01]  /*436e0*/  PRMT R18, RZ, 0x7610, R18 ;  /* 0x00007610ff127816 */ /* 0x000fe20000000012 */
[----:B0-----:R-:W-:Y:S02]  /*436f0*/  @!P1 IMAD.MOV.U32 R30, RZ, RZ, R10 ;  /* 0x000000ffff1e9224 */ /* 0x001fe400078e000a */
[----:B------:R-:W-:Y:S01]  /*43700*/  @!P1 IMAD.MOV.U32 R31, RZ, RZ, R11 ;  /* 0x000000ffff1f9224 */ /* 0x000fe200078e000b */
[----:B------:R-:W4:Y:S04]  /*43710*/  LDL R10, [R1+0x7c8] ;  /* 0x0007c800010a7983 */ /* 0x000f280000100800 */
[----:B------:R3:W4:Y:S01]  /*43720*/  @!P1 LDG.E.U8 R21, desc[UR20][R30.64] ;  /* 0x000000141e159981 */ /* 0x000722000c1e1100 */
[----:B------:R-:W-:-:S03]  /*43730*/  PRMT R17, RZ, 0x7610, R17 ;  /* 0x00007610ff117816 */ /* 0x000fc60000000011 */
[----:B------:R-:W4:Y:S01]  /*43740*/  LDL R11, [R1+0x7c4] ;  /* 0x0007c400010b7983 */ /* 0x000f220000100800 */
[----:B---3--:R-:W-:Y:S02]  /*43750*/  @!P1 IMAD.MOV.U32 R30, RZ, RZ, R19 ;  /* 0x000000ffff1e9224 */ /* 0x008fe400078e0013 */
[----:B------:R-:W-:-:S05]  /*43760*/  @!P1 IMAD.MOV.U32 R31, RZ, RZ, R20 ;  /* 0x000000ffff1f9224 */ /* 0x000fca00078e0014 */
[----:B------:R0:W3:Y:S01]  /*43770*/  @!P1 LDG.E.U8 R18, desc[UR20][R30.64] ;  /* 0x000000141e129981 */ /* 0x0000e2000c1e1100 */
[----:B------:R-:W-:Y:S01]  /*43780*/  PRMT R4, RZ, 0x7610, R4 ;  /* 0x00007610ff047816 */ /* 0x000fe20000000004 */
[----:B0-----:R-:W-:Y:S02]  /*43790*/  @!P1 IMAD.MOV.U32 R30, RZ, RZ, R8 ;  /* 0x000000ffff1e9224 */ /* 0x001fe400078e0008 */
[----:B------:R-:W-:Y:S01]  /*437a0*/  @!P1 IMAD.MOV.U32 R31, RZ, RZ, R9 ;  /* 0x000000ffff1f9224 */ /* 0x000fe200078e0009 */
[----:B------:R-:W3:Y:S04]  /*437b0*/  LDL R8, [R1+0x808] ;  /* 0x0008080001087983 */ /* 0x000ee80000100800 */
[----:B------:R-:W3:Y:S04]  /*437c0*/  LDL R9, [R1+0x804] ;  /* 0x0008040001097983 */ /* 0x000ee80000100800 */
[----:B------:R2:W3:Y:S01]  /*437d0*/  @!P1 LDG.E.U8 R17, desc[UR20][R30.64] ;  /* 0x000000141e119981 */ /* 0x0004e2000c1e1100 */
[----:B------:R-:W-:-:S02]  /*437e0*/  PRMT R2, RZ, 0x7610, R2 ;  /* 0x00007610ff027816 */ /* 0x000fc40000000002 */
[----:B------:R-:W-:Y:S01]  /*437f0*/  PRMT R3, RZ, 0x7610, R3 ;  /* 0x00007610ff037816 */ /* 0x000fe20000000003 */
[----:B--2---:R-:W-:Y:S02]  /*43800*/  @!P1 IMAD.MOV.U32 R30, RZ, RZ, R12 ;  /* 0x000000ffff1e9224 */ /* 0x004fe400078e000c */
[----:B------:R-:W2:Y:S01]  /*43810*/  LDL R12, [R1+0x848] ;  /* 0x00084800010c7983 */ /* 0x000ea20000100800 */
[----:B------:R-:W-:-:S03]  /*43820*/  @!P1 IMAD.MOV.U32 R31, RZ, RZ, R13 ;  /* 0x000000ffff1f9224 */ /* 0x000fc600078e000d */
[----:B------:R-:W2:Y:S04]  /*43830*/  LDL R13, [R1+0x844] ;  /* 0x00084400010d7983 */ /* 0x000ea80000100800 */
[----:B------:R0:W2:Y:S02]  /*43840*/  @!P1 LDG.E.U8 R4, desc[UR20][R30.64] ;  /* 0x000000141e049981 */ /* 0x0000a4000c1e1100 */
[----:B0-----:R-:W-:Y:S02]  /*43850*/  @!P1 IMAD.MOV.U32 R30, RZ, RZ, R7 ;  /* 0x000000ffff1e9224 */ /* 0x001fe400078e0007 */
[----:B------:R-:W-:-:S05]  /*43860*/  @!P1 IMAD.MOV.U32 R31, RZ, RZ, R16 ;  /* 0x000000ffff1f9224 */ /* 0x000fca00078e0010 */
[----:B------:R4:W2:Y:S02]  /*43870*/  @!P1 LDG.E.U8 R2, desc[UR20][R30.64] ;  /* 0x000000141e029981 */ /* 0x0008a4000c1e1100 */
[----:B----4-:R-:W-:Y:S02]  /*43880*/  @!P1 IMAD.MOV.U32 R30, RZ, RZ, R14 ;  /* 0x000000ffff1e9224 */ /* 0x010fe400078e000e */
[----:B------:R-:W-:-:S05]  /*43890*/  @!P1 IMAD.MOV.U32 R31, RZ, RZ, R15 ;  /* 0x000000ffff1f9224 */ /* 0x000fca00078e000f */
[----:B------:R0:W4:Y:S01]  /*438a0*/  @!P1 LDG.E.U8 R3, desc[UR20][R30.64] ;  /* 0x000000141e039981 */ /* 0x000122000c1e1100 */
[----:B------:R-:W-:Y:S02]  /*438b0*/  PRMT R0, RZ, 0x7610, R0 ;  /* 0x00007610ff007816 */ /* 0x000fe40000000000 */
[----:B------:R-:W-:Y:S01]  /*438c0*/  PRMT R5, RZ, 0x7610, R5 ;  /* 0x00007610ff057816 */ /* 0x000fe20000000005 */
[----:B0-----:R-:W-:Y:S02]  /*438d0*/  @!P1 IMAD.MOV.U32 R30, RZ, RZ, R10 ;  /* 0x000000ffff1e9224 */ /* 0x001fe400078e000a */
[----:B------:R-:W-:-:S05]  /*438e0*/  @!P1 IMAD.MOV.U32 R31, RZ, RZ, R11 ;  /* 0x000000ffff1f9224 */ /* 0x000fca00078e000b */
[----:B------:R3:W4:Y:S01]  /*438f0*/  @!P1 LDG.E.U8 R0, desc[UR20][R30.64] ;  /* 0x000000141e009981 */ /* 0x000722000c1e1100 */
[----:B------:R-:W-:Y:S01]  /*43900*/  PRMT R54, RZ, 0x7610, R54 ;  /* 0x00007610ff367816 */ /* 0x000fe20000000036 */
[----:B---3--:R-:W-:Y:S02]  /*43910*/  @!P1 IMAD.MOV.U32 R30, RZ, RZ, R8 ;  /* 0x000000ffff1e9224 */ /* 0x008fe400078e0008 */
[----:B------:R-:W-:-:S05]  /*43920*/  @!P1 IMAD.MOV.U32 R31, RZ, RZ, R9 ;  /* 0x000000ffff1f9224 */ /* 0x000fca00078e0009 */
[----:B------:R2:W3:Y:S02]  /*43930*/  @!P1 LDG.E.U8 R5, desc[UR20][R30.64] ;  /* 0x000000141e059981 */ /* 0x0004e4000c1e1100 */
[----:B--2---:R-:W-:Y:S02]  /*43940*/  @!P1 IMAD.MOV.U32 R30, RZ, RZ, R12 ;  /* 0x000000ffff1e9224 */ /* 0x004fe400078e000c */
[----:B------:R-:W-:Y:S01]  /*43950*/  @!P1 IMAD.MOV.U32 R31, RZ, RZ, R13 ;  /* 0x000000ffff1f9224 */ /* 0x000fe200078e000d */
[----:B------:R-:W-:Y:S04]  /*43960*/  STL [R1+0x1730], R4 ;  /* 0x0017300401007387 */ /* 0x000fe80000100800 */
[----:B------:R0:W-:Y:S04]  /*43970*/  STL [R1+0x4c], R18 ;  /* 0x00004c1201007387 */ /* 0x0001e80000100800 */
[----:B------:R-:W2:Y:S04]  /*43980*/  LDL R7, [R1+0x888] ;  /* 0x0008880001077983 */ /* 0x000ea80000100800 */
[----:B------:R1:W2:Y:S04]  /*43990*/  @!P1 LDG.E.U8 R54, desc[UR20][R30.64] ;  /* 0x000000141e369981 */ /* 0x0002a8000c1e1100 */
[----:B0-----:R-:W2:Y:S04]  /*439a0*/  LDL R18, [R1+0x884] ;  /* 0x0008840001127983 */ /* 0x001ea80000100800 */
[----:B------:R-:W-:Y:S04]  /*439b0*/  STL [R1+0x1734], R2 ;  /* 0x0017340201007387 */ /* 0x000fe80000100800 */
[----:B------:R-:W-:Y:S04]  /*439c0*/  STL [R1+0x58], R23 ;  /* 0x0000581701007387 */ /* 0x000fe80000100800 */
[----:B------:R0:W-:Y:S04]  /*439d0*/  STL [R1+0x48], R17 ;  /* 0x0000481101007387 */ /* 0x0001e80000100800 */
[----:B------:R-:W2:Y:S04]  /*439e0*/  LDL R4, [R1+0x8c8] ;  /* 0x0008c80001047983 */ /* 0x000ea80000100800 */
[----:B0-----:R-:W2:Y:S04]  /*439f0*/  LDL R17, [R1+0x8c4] ;  /* 0x0008c40001117983 */ /* 0x001ea80000100800 */
[----:B------:R-:W-:Y:S04]  /*43a00*/  STL [R1+0x54], R22 ;  /* 0x0000541601007387 */ /* 0x000fe80000100800 */
[----:B------:R-:W2:Y:S04]  /*43a10*/  LDL R16, [R1+0x904] ;  /* 0x0009040001107983 */ /* 0x000ea80000100800 */
[----:B------:R-:W2:Y:S04]  /*43a20*/  LDL R15, [R1+0x908] ;  /* 0x00090800010f7983 */ /* 0x000ea80000100800 */
[----:B----4-:R-:W-:Y:S04]  /*43a30*/  STL [R1+0x1738], R3 ;  /* 0x0017380301007387 */ /* 0x010fe80000100800 */
[----:B------:R-:W-:Y:S04]  /*43a40*/  STL [R1+0x50], R21 ;  /* 0x0000501501007387 */ /* 0x000fe80000100800 */
[----:B------:R-:W4:Y:S04]  /*43a50*/  LDL R2, [R1+0x948] ;  /* 0x0009480001027983 */ /* 0x000f280000100800 */
[----:B------:R-:W4:Y:S04]  /*43a60*/  LDL R11, [R1+0x984] ;  /* 0x00098400010b7983 */ /* 0x000f280000100800 */
[----:B------:R-:W4:Y:S04]  /*43a70*/  LDL R10, [R1+0x988] ;  /* 0x00098800010a7983 */ /* 0x000f280000100800 */
[----:B------:R-:W4:Y:S04]  /*43a80*/  LDL R14, [R1+0x944] ;  /* 0x00094400010e7983 */ /* 0x000f280000100800 */
[----:B------:R-:W-:Y:S04]  /*43a90*/  STL [R1+0x173c], R0 ;  /* 0x00173c0001007387 */ /* 0x000fe80000100800 */
[----:B------:R-:W4:Y:S04]  /*43aa0*/  LDL R9, [R1+0x9c4] ;  /* 0x0009c40001097983 */ /* 0x000f280000100800 */
[----:B------:R-:W4:Y:S01]  /*43ab0*/  LDL R8, [R1+0x9c8] ;  /* 0x0009c80001087983 */ /* 0x000f220000100800 */
[----:B------:R-:W-:-:S03]  /*43ac0*/  PRMT R29, RZ, 0x7610, R29 ;  /* 0x00007610ff1d7816 */ /* 0x000fc6000000001d */
[----:B---3--:R0:W-:Y:S04]  /*43ad0*/  STL [R1+0x1740], R5 ;  /* 0x0017400501007387 */ /* 0x0081e80000100800 */
[----:B------:R-:W3:Y:S04]  /*43ae0*/  LDL R13, [R1+0xa04] ;  /* 0x000a0400010d7983 */ /* 0x000ee80000100800 */
[----:B------:R-:W3:Y:S01]  /*43af0*/  LDL R12, [R1+0xa08] ;  /* 0x000a0800010c7983 */ /* 0x000ee20000100800 */
[----:B-1----:R-:W-:Y:S01]  /*43b00*/  PRMT R31, RZ, 0x7610, R31 ;  /* 0x00007610ff1f7816 */ /* 0x002fe2000000001f */
[----:B--2---:R-:W-:-:S02]  /*43b10*/  @!P1 IMAD.MOV.U32 R32, RZ, RZ, R7 ;  /* 0x000000ffff209224 */ /* 0x004fc400078e0007 */
[----:B------:R1:W-:Y:S04]  /*43b20*/  STL [R1+0x1744], R54 ;  /* 0x0017443601007387 */ /* 0x0003e80000100800 */
[----:B------:R-:W2:Y:S04]  /*43b30*/  LDL R7, [R1+0xa44] ;  /* 0x000a440001077983 */ /* 0x000ea80000100800 */
[----:B0-----:R-:W2:Y:S04]  /*43b40*/  LDL R5, [R1+0xa48] ;  /* 0x000a480001057983 */ /* 0x001ea80000100800 */
[----:B------:R-:W2:Y:S04]  /*43b50*/  LDL R3, [R1+0xa88] ;  /* 0x000a880001037983 */ /* 0x000ea80000100800 */
[----:B------:R-:W2:Y:S01]  /*43b60*/  LDL R0, [R1+0xac8] ;  /* 0x000ac80001007983 */ /* 0x000ea20000100800 */
[----:B------:R-:W-:-:S05]  /*43b70*/  @!P1 IMAD.MOV.U32 R33, RZ, RZ, R18 ;  /* 0x000000ffff219224 */ /* 0x000fca00078e0012 */
[----:B------:R0:W2:Y:S02]  /*43b80*/  @!P1 LDG.E.U8 R29, desc[UR20][R32.64] ;  /* 0x00000014201d9981 */ /* 0x0000a4000c1e1100 */
[----:B0-----:R-:W-:Y:S02]  /*43b90*/  @!P1 IMAD.MOV.U32 R32, RZ, RZ, R4 ;  /* 0x000000ffff209224 */ /* 0x001fe400078e0004 */
[----:B------:R-:W2:Y:S01]  /*43ba0*/  LDL R4, [R1+0xa84] ;  /* 0x000a840001047983 */ /* 0x000ea20000100800 */
[----:B------:R-:W-:Y:S02]  /*43bb0*/  @!P1 IMAD.MOV.U32 R35, RZ, RZ, R16 ;  /* 0x000000ffff239224 */ /* 0x000fe400078e0010 */
[----:B------:R-:W-:Y:S01]  /*43bc0*/  @!P1 IMAD.MOV.U32 R34, RZ, RZ, R15 ;  /* 0x000000ffff229224 */ /* 0x000fe200078e000f */
[----:B------:R-:W-:Y:S01]  /*43bd0*/  PRMT R30, RZ, 0x7610, R30 ;  /* 0x00007610ff1e7816 */ /* 0x000fe2000000001e */
[----:B------:R-:W-:Y:S01]  /*43be0*/  @!P1 IMAD.MOV.U32 R33, RZ, RZ, R17 ;  /* 0x000000ffff219224 */ /* 0x000fe200078e0011 */
[----:B------:R-:W-:Y:S01]  /*43bf0*/  PRMT R6, RZ, 0x7610, R6 ;  /* 0x00007610ff067816 */ /* 0x000fe20000000006 */
[----:B----4-:R-:W-:Y:S01]  /*43c00*/  @!P1 IMAD.MOV.U32 R37, RZ, RZ, R11 ;  /* 0x000000ffff259224 */ /* 0x010fe200078e000b */
[----:B------:R0:W4:Y:S04]  /*43c10*/  @!P1 LDG.E.U8 R31, desc[UR20][R34.64] ;  /* 0x00000014221f9981 */ /* 0x000128000c1e1100 */
[----:B------:R0:W4:Y:S01]  /*43c20*/  @!P1 LDG.E.U8 R30, desc[UR20][R32.64] ;  /* 0x00000014201e9981 */ /* 0x000122000c1e1100 */
[----:B------:R-:W-:-:S03]  /*43c30*/  @!P1 IMAD.MOV.U32 R36, RZ, RZ, R10 ;  /* 0x000000ffff249224 */ /* 0x000fc600078e000a */
[----:B------:R-:W4:Y:S04]  /*43c40*/  LDL R11, [R1+0xafc] ;  /* 0x000afc00010b7983 */ /* 0x000f280000100800 */
[----:B------:R-:W4:Y:S01]  /*43c50*/  LDL R10, [R1+0xb00] ;  /* 0x000b0000010a7983 */ /* 0x000f220000100800 */
[----:B------:R-:W-:Y:S02]  /*43c60*/  PRMT R64, RZ, 0x7610, R64 ;  /* 0x00007610ff407816 */ /* 0x000fe40000000040 */
[----:B------:R-:W-:Y:S02]  /*43c70*/  PRMT R92, RZ, 0x7610, R92 ;  /* 0x00007610ff5c7816 */ /* 0x000fe4000000005c */
[----:B------:R-:W-:Y:S02]  /*43c80*/  PRMT R90, RZ, 0x7610, R90 ;  /* 0x00007610ff5a7816 */ /* 0x000fe4000000005a */
[----:B------:R-:W-:-:S02]  /*43c90*/  PRMT R88, RZ, 0x7610, R88 ;  /* 0x00007610ff587816 */ /* 0x000fc40000000058 */
[----:B------:R-:W-:Y:S01]  /*43ca0*/  PRMT R86, RZ, 0x7610, R86 ;  /* 0x00007610ff567816 */ /* 0x000fe20000000056 */
[----:B0-----:R-:W-:Y:S01]  /*43cb0*/  @!P1 IMAD.MOV.U32 R34, RZ, RZ, R2 ;  /* 0x000000ffff229224 */ /* 0x001fe200078e0002 */
[----:B------:R-:W-:Y:S01]  /*43cc0*/  PRMT R84, RZ, 0x7610, R84 ;  /* 0x00007610ff547816 */ /* 0x000fe20000000054 */
[----:B------:R-:W4:Y:S01]  /*43cd0*/  LDL R2, [R1+0xac4] ;  /* 0x000ac40001027983 */ /* 0x000f220000100800 */
[----:B------:R-:W-:Y:S02]  /*43ce0*/  PRMT R33, RZ, 0x7610, R33 ;  /* 0x00007610ff217816 */ /* 0x000fe40000000021 */
[----:B------:R-:W-:Y:S01]  /*43cf0*/  PRMT R32, RZ, 0x7610, R32 ;  /* 0x00007610ff207816 */ /* 0x000fe20000000020 */
[----:B------:R-:W-:Y:S01]  /*43d00*/  @!P1 IMAD.MOV.U32 R35, RZ, RZ, R14 ;  /* 0x000000ffff239224 */ /* 0x000fe200078e000e */
[----:B------:R-:W-:Y:S02]  /*43d10*/  PRMT R82, RZ, 0x7610, R82 ;  /* 0x00007610ff527816 */ /* 0x000fe40000000052 */
[----:B------:R-:W-:-:S02]  /*43d20*/  PRMT R80, RZ, 0x7610, R80 ;  /* 0x00007610ff507816 */ /* 0x000fc40000000050 */
[----:B------:R-:W-:Y:S01]  /*43d30*/  PRMT R78, RZ, 0x7610, R78 ;  /* 0x00007610ff4e7816 */ /* 0x000fe2000000004e */
[----:B------:R0:W4:Y:S04]  /*43d40*/  @!P1 LDG.E.U8 R33, desc[UR20][R36.64] ;  /* 0x0000001424219981 */ /* 0x000128000c1e1100 */
[----:B------:R0:W4:Y:S01]  /*43d50*/  @!P1 LDG.E.U8 R32, desc[UR20][R34.64] ;  /* 0x0000001422209981 */ /* 0x000122000c1e1100 */
[----:B------:R-:W-:Y:S02]  /*43d60*/  PRMT R76, RZ, 0x7610, R76 ;  /* 0x00007610ff4c7816 */ /* 0x000fe4000000004c */
[----:B------:R-:W-:Y:S02]  /*43d70*/  PRMT R74, RZ, 0x7610, R74 ;  /* 0x00007610ff4a7816 */ /* 0x000fe4000000004a */
[----:B------:R-:W-:-:S02]  /*43d80*/  PRMT R72, RZ, 0x7610, R72 ;  /* 0x00007610ff487816 */ /* 0x000fc40000000048 */
[----:B------:R-:W-:Y:S02]  /*43d90*/  PRMT R70, RZ, 0x7610, R70 ;  /* 0x00007610ff467816 */ /* 0x000fe40000000046 */
[----:B------:R-:W-:Y:S02]  /*43da0*/  PRMT R68, RZ, 0x7610, R68 ;  /* 0x00007610ff447816 */ /* 0x000fe40000000044 */
[----:B------:R-:W-:Y:S02]  /*43db0*/  PRMT R66, RZ, 0x7610, R66 ;  /* 0x00007610ff427816 */ /* 0x000fe40000000042 */
[----:B------:R-:W-:Y:S02]  /*43dc0*/  PRMT R62, RZ, 0x7610, R62 ;  /* 0x00007610ff3e7816 */ /* 0x000fe4000000003e */
[----:B------:R-:W-:Y:S01]  /*43dd0*/  PRMT R60, RZ, 0x7610, R60 ;  /* 0x00007610ff3c7816 */ /* 0x000fe2000000003c */
[----:B0-----:R-:W-:Y:S02]  /*43de0*/  @!P1 IMAD.MOV.U32 R36, RZ, RZ, R8 ;  /* 0x000000ffff249224 */ /* 0x001fe400078e0008 */
[----:B------:R-:W-:Y:S01]  /*43df0*/  @!P1 IMAD.MOV.U32 R37, RZ, RZ, R9 ;  /* 0x000000ffff259224 */ /* 0x000fe200078e0009 */
[----:B------:R-:W4:Y:S04]  /*43e00*/  LDL R8, [R1+0xb38] ;  /* 0x000b380001087983 */ /* 0x000f280000100800 */
[----:B------:R-:W4:Y:S01]  /*43e10*/  LDL R9, [R1+0xb34] ;  /* 0x000b340001097983 */ /* 0x000f220000100800 */
[----:B------:R-:W-:Y:S01]  /*43e20*/  PRMT R35, RZ, 0x7610, R35 ;  /* 0x00007610ff237816 */ /* 0x000fe20000000023 */
[----:B---3--:R-:W-:-:S02]  /*43e30*/  @!P1 IMAD.MOV.U32 R39, RZ, RZ, R13 ;  /* 0x000000ffff279224 */ /* 0x008fc400078e000d */
[----:B------:R-:W-:Y:S01]  /*43e40*/  @!P1 IMAD.MOV.U32 R38, RZ, RZ, R12 ;  /* 0x000000ffff269224 */ /* 0x000fe200078e000c */
[----:B------:R-:W3:Y:S04]  /*43e50*/  LDL R13, [R1+0x364] ;  /* 0x00036400010d7983 */ /* 0x000ee80000100800 */
[----:B------:R-:W3:Y:S04]  /*43e60*/  LDL R12, [R1+0x368] ;  /* 0x00036800010c7983 */ /* 0x000ee80000100800 */
[----:B------:R-:W3:Y:S01]  /*43e70*/  @!P1 LDG.E.U8 R35, desc[UR20][R38.64] ;  /* 0x0000001426239981 */ /* 0x000ee2000c1e1100 */
[----:B------:R-:W-:-:S02]  /*43e80*/  PRMT R34, RZ, 0x7610, R34 ;  /* 0x00007610ff227816 */ /* 0x000fc40000000022 */
[----:B------:R-:W-:Y:S02]  /*43e90*/  PRMT R58, RZ, 0x7610, R58 ;  /* 0x00007610ff3a7816 */ /* 0x000fe4000000003a */
[----:B------:R-:W-:Y:S02]  /*43ea0*/  PRMT R52, RZ, 0x7610, R52 ;  /* 0x00007610ff347816 */ /* 0x000fe40000000034 */
[----:B------:R-:W-:Y:S02]  /*43eb0*/  PRMT R49, RZ, 0x7610, R49 ;  /* 0x00007610ff317816 */ /* 0x000fe40000000031 */
[----:B------:R-:W-:Y:S02]  /*43ec0*/  PRMT R51, RZ, 0x7610, R51 ;  /* 0x00007610ff337816 */ /* 0x000fe40000000033 */
[----:B------:R-:W-:Y:S01]  /*43ed0*/  PRMT R53, RZ, 0x7610, R53 ;  /* 0x00007610ff357816 */ /* 0x000fe20000000035 */
[----:B------:R0:W3:Y:S01]  /*43ee0*/  @!P1 LDG.E.U8 R34, desc[UR20][R36.64] ;  /* 0x0000001424229981 */ /* 0x0000e2000c1e1100 */
[----:B------:R-:W-:-:S02]  /*43ef0*/  PRMT R55, RZ, 0x7610, R55 ;  /* 0x00007610ff377816 */ /* 0x000fc40000000037 */
[----:B------:R-:W-:Y:S02]  /*43f00*/  PRMT R57, RZ, 0x7610, R57 ;  /* 0x00007610ff397816 */ /* 0x000fe40000000039 */
[----:B------:R-:W-:Y:S02]  /*43f10*/  PRMT R59, RZ, 0x7610, R59 ;  /* 0x00007610ff3b7816 */ /* 0x000fe4000000003b */
[----:B------:R-:W-:Y:S01]  /*43f20*/  PRMT R61, RZ, 0x7610, R61 ;  /* 0x00007610ff3d7816 */ /* 0x000fe2000000003d */
[----:B------:R-:W3:Y:S04]  /*43f30*/  LDL R15, [R1+0x48c] ;  /* 0x00048c00010f7983 */ /* 0x000ee80000100800 */
[----:B------:R-:W3:Y:S01]  /*43f40*/  LDL R14, [R1+0x490] ;  /* 0x00049000010e7983 */ /* 0x000ee20000100800 */
[----:B0-----:R-:W-:Y:S01]  /*43f50*/  PRMT R37, RZ, 0x7610, R37 ;  /* 0x00007610ff257816 */ /* 0x001fe20000000025 */
[----:B--2---:R-:W-:-:S02]  /*43f60*/  @!P1 IMAD.MOV.U32 R39, RZ, RZ, R7 ;  /* 0x000000ffff279224 */ /* 0x004fc400078e0007 */
[----:B------:R-:W2:Y:S01]  /*43f70*/  LDL R7, [R1+0x3a4] ;  /* 0x0003a40001077983 */ /* 0x000ea20000100800 */
[----:B------:R-:W-:-:S03]  /*43f80*/  @!P1 IMAD.MOV.U32 R38, RZ, RZ, R5 ;  /* 0x000000ffff269224 */ /* 0x000fc600078e0005 */
[----:B------:R-:W2:Y:S01]  /*43f90*/  LDL R5, [R1+0x3a8] ;  /* 0x0003a80001057983 */ /* 0x000ea20000100800 */
[----:B------:R-:W-:-:S03]  /*43fa0*/  @!P1 IMAD.MOV.U32 R40, RZ, RZ, R3 ;  /* 0x000000ffff289224 */ /* 0x000fc600078e0003 */
[----:B------:R-:W2:Y:S01]  /*43fb0*/  LDL R3, [R1+0x3e8] ;  /* 0x0003e80001037983 */ /* 0x000ea20000100800 */
[----:B------:R-:W-:-:S03]  /*43fc0*/  @!P1 IMAD.MOV.U32 R41, RZ, RZ, R4 ;  /* 0x000000ffff299224 */ /* 0x000fc600078e0004 */
[----:B------:R-:W2:Y:S04]  /*43fd0*/  LDL R4, [R1+0x3e4] ;  /* 0x0003e40001047983 */ /* 0x000ea80000100800 */
[----:B------:R0:W2:Y:S02]  /*43fe0*/  @!P1 LDG.E.U8 R37, desc[UR20][R40.64] ;  /* 0x0000001428259981 */ /* 0x0000a4000c1e1100 */
[----:B0-----:R-:W-:Y:S02]  /*43ff0*/  @!P1 IMAD.MOV.U32 R40, RZ, RZ, R0 ;  /* 0x000000ffff289224 */ /* 0x001fe400078e0000 */
[----:B------:R-:W2:Y:S01]  /*44000*/  LDL R0, [R1+0x448] ;  /* 0x0004480001007983 */ /* 0x000ea20000100800 */
[----:B----4-:R-:W-:-:S03]  /*44010*/  @!P1 IMAD.MOV.U32 R41, RZ, RZ, R2 ;  /* 0x000000ffff299224 */ /* 0x010fc600078e0002 */
[----:B------:R-:W4:Y:S01]  /*44020*/  LDL R2, [R1+0x444] ;  /* 0x0004440001027983 */ /* 0x000f220000100800 */
[----:B------:R-:W-:Y:S01]  /*44030*/  PRMT R36, RZ, 0x7610, R36 ;  /* 0x00007610ff247816 */ /* 0x000fe20000000024 */
[----:B------:R-:W-:Y:S02]  /*44040*/  @!P1 IMAD.MOV.U32 R42, RZ, RZ, R10 ;  /* 0x000000ffff2a9224 */ /* 0x000fe400078e000a */
[----:B------:R-:W-:Y:S01]  /*44050*/  @!P1 IMAD.MOV.U32 R43, RZ, RZ, R11 ;  /* 0x000000ffff2b9224 */ /* 0x000fe200078e000b */
[----:B------:R-:W4:Y:S04]  /*44060*/  LDL R10, [R1+0x488] ;  /* 0x00048800010a7983 */ /* 0x000f280000100800 */
[----:B------:R0:W4:Y:S04]  /*44070*/  @!P1 LDG.E.U8 R36, desc[UR20][R38.64] ;  /* 0x0000001426249981 */ /* 0x000128000c1e1100 */
[----:B------:R-:W4:Y:S01]  /*44080*/  LDL R11, [R1+0x484] ;  /* 0x00048400010b7983 */ /* 0x000f220000100800 */
[----:B0-----:R-:W-:-:S02]  /*44090*/  PRMT R38, RZ, 0x7610, R38 ;  /* 0x00007610ff267816 */ /* 0x001fc40000000026 */
[----:B------:R-:W-:-:S04]  /*440a0*/  PRMT R39, RZ, 0x7610, R39 ;  /* 0x00007610ff277816 */ /* 0x000fc80000000027 */
[----:B------:R0:W4:Y:S04]  /*440b0*/  @!P1 LDG.E.U8 R38, desc[UR20][R40.64] ;  /* 0x0000001428269981 */ /* 0x000128000c1e1100 */
[----:B------:R1:W4:Y:S01]  /*440c0*/  @!P1 LDG.E.U8 R39, desc[UR20][R42.64] ;  /* 0x000000142a279981 */ /* 0x000322000c1e1100 */
[----:B0-----:R-:W-:Y:S01]  /*440d0*/  PRMT R40, RZ, 0x7610, R40 ;  /* 0x00007610ff287816 */ /* 0x001fe20000000028 */
[----:B-1----:R-:W-:Y:S02]  /*440e0*/  @!P1 IMAD.MOV.U32 R42, RZ, RZ, R8 ;  /* 0x000000ffff2a9224 */ /* 0x002fe400078e0008 */
[----:B------:R-:W-:Y:S01]  /*440f0*/  @!P1 IMAD.MOV.U32 R43, RZ, RZ, R9 ;  /* 0x000000ffff2b9224 */ /* 0x000fe200078e0009 */
[----:B------:R-:W4:Y:S04]  /*44100*/  LDL R8, [R1+0x4c8] ;  /* 0x0004c80001087983 */ /* 0x000f280000100800 */
[----:B------:R-:W4:Y:S04]  /*44110*/  LDL R9, [R1+0x4c4] ;  /* 0x0004c40001097983 */ /* 0x000f280000100800 */
[----:B------:R3:W4:Y:S02]  /*44120*/  @!P1 LDG.E.U8 R40, desc[UR20][R42.64] ;  /* 0x000000142a289981 */ /* 0x000724000c1e1100 */
[----:B---3--:R-:W-:-:S02]  /*44130*/  @!P1 IMAD.MOV.U32 R42, RZ, RZ, R12 ;  /* 0x000000ffff2a9224 */ /* 0x008fc400078e000c */
[----:B------:R-:W-:Y:S01]  /*44140*/  @!P1 IMAD.MOV.U32 R43, RZ, RZ, R13 ;  /* 0x000000ffff2b9224 */ /* 0x000fe200078e000d */
[----:B------:R-:W3:Y:S04]  /*44150*/  LDL R12, [R1+0x508] ;  /* 0x00050800010c7983 */ /* 0x000ee80000100800 */
[----:B------:R-:W3:Y:S04]  /*44160*/  LDL R13, [R1+0x504] ;  /* 0x00050400010d7983 */ /* 0x000ee80000100800 */
[----:B------:R2:W3:Y:S02]  /*44170*/  @!P1 LDG.E.U8 R6, desc[UR20][R42.64] ;  /* 0x000000142a069981 */ /* 0x0004e4000c1e1100 */
[----:B--2---:R-:W-:-:S02]  /*44180*/  @!P1 IMAD.MOV.U32 R43, RZ, RZ, R7 ;  /* 0x000000ffff2b9224 */ /* 0x004fc400078e0007 */
[----:B------:R-:W2:Y:S01]  /*44190*/  LDL R7, [R1+0x544] ;  /* 0x0005440001077983 */ /* 0x000ea20000100800 */
[----:B------:R-:W-:-:S03]  /*441a0*/  @!P1 IMAD.MOV.U32 R42, RZ, RZ, R5 ;  /* 0x000000ffff2a9224 */ /* 0x000fc600078e0005 */
[----:B------:R-:W2:Y:S04]  /*441b0*/  LDL R5, [R1+0x548] ;  /* 0x0005480001057983 */ /* 0x000ea80000100800 */
[----:B------:R0:W2:Y:S02]  /*441c0*/  @!P1 LDG.E.U8 R64, desc[UR20][R42.64] ;  /* 0x000000142a409981 */ /* 0x0000a4000c1e1100 */
[----:B0-----:R-:W-:Y:S02]  /*441d0*/  @!P1 IMAD.MOV.U32 R42, RZ, RZ, R3 ;  /* 0x000000ffff2a9224 */ /* 0x001fe400078e0003 */
[----:B------:R-:W2:Y:S01]  /*441e0*/  LDL R3, [R1+0x588] ;  /* 0x0005880001037983 */ /* 0x000ea20000100800 */
[----:B------:R-:W-:-:S03]  /*441f0*/  @!P1 IMAD.MOV.U32 R43, RZ, RZ, R4 ;  /* 0x000000ffff2b9224 */ /* 0x000fc600078e0004 */
[----:B------:R-:W2:Y:S04]  /*44200*/  LDL R4, [R1+0x584] ;  /* 0x0005840001047983 */ /* 0x000ea80000100800 */
[----:B------:R0:W2:Y:S02]  /*44210*/  @!P1 LDG.E.U8 R92, desc[UR20][R42.64] ;  /* 0x000000142a5c9981 */ /* 0x0000a4000c1e1100 */
[----:B0-----:R-:W-:Y:S02]  /*44220*/  @!P1 IMAD.MOV.U32 R42, RZ, RZ, R0 ;  /* 0x000000ffff2a9224 */ /* 0x001fe400078e0000 */
        /* <DEDUP_REMOVED lines=76> */
[----:B------:R-:W-:Y:S01]  /*446f0*/  PRMT R41, RZ, 0x7610, R41 ;  /* 0x00007610ff297816 */ /* 0x000fe20000000029 */
[----:B------:R-:W3:Y:S04]  /*44700*/  LDL R13, [R1+0xa4c] ;  /* 0x000a4c00010d7983 */ /* 0x000ee80000100800 */
[----:B------:R2:W3:Y:S04]  /*44710*/  @!P1 LDG.E.U8 R58, desc[UR20][R42.64] ;  /* 0x000000142a3a9981 */ /* 0x0004e8000c1e1100 */
[----:B------:R-:W3:Y:S01]  /*44720*/  LDL R12, [R1+0xa50] ;  /* 0x000a5000010c7983 */ /* 0x000ee20000100800 */
[----:B--2---:R-:W-:-:S03]  /*44730*/  @!P1 IMAD.MOV.U32 R43, RZ, RZ, R7 ;  /* 0x000000ffff2b9224 */ /* 0x004fc600078e0007 */
[----:B------:R-:W2:Y:S01]  /*44740*/  LDL R7, [R1+0x98c] ;  /* 0x00098c0001077983 */ /* 0x000ea20000100800 */
[----:B------:R-:W-:-:S03]  /*44750*/  @!P1 IMAD.MOV.U32 R42, RZ, RZ, R5 ;  /* 0x000000ffff2a9224 */ /* 0x000fc600078e0005 */
[----:B------:R-:W3:Y:S04]  /*44760*/  LDL R5, [R1+0x990] ;  /* 0x0009900001057983 */ /* 0x000ee80000100800 */
[----:B------:R0:W3:Y:S02]  /*44770*/  @!P1 LDG.E.U8 R52, desc[UR20][R42.64] ;  /* 0x000000142a349981 */ /* 0x0000e4000c1e1100 */
[----:B0-----:R-:W-:Y:S02]  /*44780*/  @!P1 IMAD.MOV.U32 R42, RZ, RZ, R3 ;  /* 0x000000ffff2a9224 */ /* 0x001fe400078e0003 */
[----:B------:R-:W3:Y:S01]  /*44790*/  LDL R3, [R1+0x9d0] ;  /* 0x0009d00001037983 */ /* 0x000ee20000100800 */
[----:B------:R-:W-:-:S03]  /*447a0*/  @!P1 IMAD.MOV.U32 R43, RZ, RZ, R4 ;  /* 0x000000ffff2b9224 */ /* 0x000fc600078e0004 */
[----:B------:R-:W3:Y:S04]  /*447b0*/  LDL R4, [R1+0x9cc] ;  /* 0x0009cc0001047983 */ /* 0x000ee80000100800 */
[----:B------:R0:W3:Y:S01]  /*447c0*/  @!P1 LDG.E.U8 R41, desc[UR20][R42.64] ;  /* 0x000000142a299981 */ /* 0x0000e2000c1e1100 */
[----:B------:R-:W-:-:S03]  /*447d0*/  @!P1 IMAD.MOV.U32 R44, RZ, RZ, R0 ;  /* 0x000000ffff2c9224 */ /* 0x000fc600078e0000 */
[----:B------:R-:W3:Y:S01]  /*447e0*/  LDL R0, [R1+0xa10] ;  /* 0x000a100001007983 */ /* 0x000ee20000100800 */
[----:B----4-:R-:W-:-:S03]  /*447f0*/  @!P1 IMAD.MOV.U32 R45, RZ, RZ, R2 ;  /* 0x000000ffff2d9224 */ /* 0x010fc600078e0002 */
[----:B------:R-:W4:Y:S01]  /*44800*/  LDL R2, [R1+0xa0c] ;  /* 0x000a0c0001027983 */ /* 0x000f220000100800 */
[----:B0-----:R-:W-:Y:S02]  /*44810*/  PRMT R42, RZ, 0x7610, R42 ;  /* 0x00007610ff2a7816 */ /* 0x001fe4000000002a */
[----:B------:R-:W-:-:S04]  /*44820*/  PRMT R43, RZ, 0x7610, R43 ;  /* 0x00007610ff2b7816 */ /* 0x000fc8000000002b */
[----:B------:R0:W4:Y:S02]  /*44830*/  @!P1 LDG.E.U8 R42, desc[UR20][R44.64] ;  /* 0x000000142c2a9981 */ /* 0x000124000c1e1100 */
[----:B0-----:R-:W-:Y:S02]  /*44840*/  @!P1 IMAD.MOV.U32 R44, RZ, RZ, R10 ;  /* 0x000000ffff2c9224 */ /* 0x001fe400078e000a */
[----:B------:R-:W-:Y:S01]  /*44850*/  @!P1 IMAD.MOV.U32 R45, RZ, RZ, R11 ;  /* 0x000000ffff2d9224 */ /* 0x000fe200078e000b */
[----:B------:R-:W4:Y:S04]  /*44860*/  LDL R10, [R1+0xb40] ;  /* 0x000b4000010a7983 */ /* 0x000f280000100800 */
[----:B------:R-:W4:Y:S04]  /*44870*/  LDL R11, [R1+0xb3c] ;  /* 0x000b3c00010b7983 */ /* 0x000f280000100800 */
[----:B------:R0:W4:Y:S02]  /*44880*/  @!P1 LDG.E.U8 R43, desc[UR20][R44.64] ;  /* 0x000000142c2b9981 */ /* 0x000124000c1e1100 */
[----:B0-----:R-:W-:Y:S01]  /*44890*/  PRMT R44, RZ, 0x7610, R44 ;  /* 0x00007610ff2c7816 */ /* 0x001fe2000000002c */
[----:B------:R-:W-:-:S02]  /*448a0*/  @!P1 IMAD.MOV.U32 R46, RZ, RZ, R8 ;  /* 0x000000ffff2e9224 */ /* 0x000fc400078e0008 */
[----:B------:R-:W-:Y:S01]  /*448b0*/  @!P1 IMAD.MOV.U32 R47, RZ, RZ, R9 ;  /* 0x000000ffff2f9224 */ /* 0x000fe200078e0009 */
[----:B------:R-:W4:Y:S04]  /*448c0*/  LDL R8, [R1+0xa90] ;  /* 0x000a900001087983 */ /* 0x000f280000100800 */
[----:B------:R-:W4:Y:S04]  /*448d0*/  LDL R9, [R1+0xa8c] ;  /* 0x000a8c0001097983 */ /* 0x000f280000100800 */
[----:B------:R2:W4:Y:S01]  /*448e0*/  @!P1 LDG.E.U8 R44, desc[UR20][R46.64] ;  /* 0x000000142e2c9981 */ /* 0x000522000c1e1100 */
[----:B------:R-:W-:Y:S01]  /*448f0*/  PRMT R45, RZ, 0x7610, R45 ;  /* 0x00007610ff2d7816 */ /* 0x000fe2000000002d */
[----:B--2---:R-:W-:-:S02]  /*44900*/  @!P1 IMAD.MOV.U32 R47, RZ, RZ, R7 ;  /* 0x000000ffff2f9224 */ /* 0x004fc400078e0007 */
[----:B------:R-:W2:Y:S01]  /*44910*/  LDL R7, [R1+0xacc] ;  /* 0x000acc0001077983 */ /* 0x000ea20000100800 */
[----:B---3--:R-:W-:-:S03]  /*44920*/  @!P1 IMAD.MOV.U32 R46, RZ, RZ, R5 ;  /* 0x000000ffff2e9224 */ /* 0x008fc600078e0005 */
[----:B------:R-:W3:Y:S04]  /*44930*/  LDL R5, [R1+0xad0] ;  /* 0x000ad00001057983 */ /* 0x000ee80000100800 */
[----:B------:R0:W3:Y:S02]  /*44940*/  @!P1 LDG.E.U8 R45, desc[UR20][R46.64] ;  /* 0x000000142e2d9981 */ /* 0x0000e4000c1e1100 */
[----:B0-----:R-:W-:Y:S02]  /*44950*/  @!P1 IMAD.MOV.U32 R46, RZ, RZ, R3 ;  /* 0x000000ffff2e9224 */ /* 0x001fe400078e0003 */
[----:B------:R-:W3:Y:S01]  /*44960*/  LDL R3, [R1+0xb08] ;  /* 0x000b080001037983 */ /* 0x000ee20000100800 */
[----:B------:R-:W-:-:S03]  /*44970*/  @!P1 IMAD.MOV.U32 R47, RZ, RZ, R4 ;  /* 0x000000ffff2f9224 */ /* 0x000fc600078e0004 */
[----:B------:R-:W3:Y:S04]  /*44980*/  LDL R4, [R1+0xb04] ;  /* 0x000b040001047983 */ /* 0x000ee80000100800 */
[----:B------:R0:W3:Y:S02]  /*44990*/  @!P1 LDG.E.U8 R49, desc[UR20][R46.64] ;  /* 0x000000142e319981 */ /* 0x0000e4000c1e1100 */
[----:B0-----:R-:W-:Y:S02]  /*449a0*/  @!P1 IMAD.MOV.U32 R46, RZ, RZ, R0 ;  /* 0x000000ffff2e9224 */ /* 0x001fe400078e0000 */
[----:B------:R-:W3:Y:S01]  /*449b0*/  LDL R0, [R1+0x370] ;  /* 0x0003700001007983 */ /* 0x000ee20000100800 */
        /* <DEDUP_REMOVED lines=24> */
[----:B------:R-:W-:Y:S01]  /*44b40*/  @!P1 IMAD.MOV.U32 R47, RZ, RZ, R11 ;  /* 0x000000ffff2f9224 */ /* 0x000fe200078e000b */
[----:B------:R-:W-:Y:S01]  /*44b50*/  PRMT R63, RZ, 0x7610, R63 ;  /* 0x00007610ff3f7816 */ /* 0x000fe2000000003f */
[----:B------:R-:W3:Y:S04]  /*44b60*/  LDL R11, [R1+0x54c] ;  /* 0x00054c00010b7983 */ /* 0x000ee80000100800 */
[----:B------:R0:W3:Y:S04]  /*44b70*/  @!P1 LDG.E.U8 R61, desc[UR20][R46.64] ;  /* 0x000000142e3d9981 */ /* 0x0000e8000c1e1100 */
[----:B------:R-:W3:Y:S01]  /*44b80*/  LDL R10, [R1+0x550] ;  /* 0x00055000010a7983 */ /* 0x000ee20000100800 */
[----:B0-----:R-:W-:-:S03]  /*44b90*/  @!P1 IMAD.MOV.U32 R46, RZ, RZ, R0 ;  /* 0x000000ffff2e9224 */ /* 0x001fc600078e0000 */
[----:B------:R-:W3:Y:S01]  /*44ba0*/  LDL R0, [R1+0x4d0] ;  /* 0x0004d00001007983 */ /* 0x000ee20000100800 */
[----:B----4-:R-:W-:-:S03]  /*44bb0*/  @!P1 IMAD.MOV.U32 R47, RZ, RZ, R2 ;  /* 0x000000ffff2f9224 */ /* 0x010fc600078e0002 */
[----:B------:R-:W4:Y:S01]  /*44bc0*/  LDL R2, [R1+0x4cc] ;  /* 0x0004cc0001027983 */ /* 0x000f220000100800 */
[----:B------:R-:W-:-:S03]  /*44bd0*/  PRMT R65, RZ, 0x7610, R65 ;  /* 0x00007610ff417816 */ /* 0x000fc60000000041 */
[----:B------:R0:W4:Y:S02]  /*44be0*/  @!P1 LDG.E.U8 R63, desc[UR20][R46.64] ;  /* 0x000000142e3f9981 */ /* 0x000124000c1e1100 */
[----:B0-----:R-:W-:Y:S02]  /*44bf0*/  @!P1 IMAD.MOV.U32 R46, RZ, RZ, R8 ;  /* 0x000000ffff2e9224 */ /* 0x001fe400078e0008 */
[----:B------:R-:W-:Y:S01]  /*44c00*/  @!P1 IMAD.MOV.U32 R47, RZ, RZ, R9 ;  /* 0x000000ffff2f9224 */ /* 0x000fe200078e0009 */
[----:B------:R-:W4:Y:S04]  /*44c10*/  LDL R8, [R1+0x590] ;  /* 0x0005900001087983 */ /* 0x000f280000100800 */
[----:B------:R-:W4:Y:S04]  /*44c20*/  LDL R9, [R1+0x58c] ;  /* 0x00058c0001097983 */ /* 0x000f280000100800 */
[----:B------:R2:W4:Y:S01]  /*44c30*/  @!P1 LDG.E.U8 R65, desc[UR20][R46.64] ;  /* 0x000000142e419981 */ /* 0x000522000c1e1100 */
[----:B------:R-:W-:-:S02]  /*44c40*/  PRMT R67, RZ, 0x7610, R67 ;  /* 0x00007610ff437816 */ /* 0x000fc40000000043 */
[----:B------:R-:W-:Y:S02]  /*44c50*/  PRMT R69, RZ, 0x7610, R69 ;  /* 0x00007610ff457816 */ /* 0x000fe40000000045 */
[----:B------:R-:W-:Y:S01]  /*44c60*/  PRMT R71, RZ, 0x7610, R71 ;  /* 0x00007610ff477816 */ /* 0x000fe20000000047 */
[----:B--2---:R-:W-:Y:S02]  /*44c70*/  @!P1 IMAD.MOV.U32 R47, RZ, RZ, R7 ;  /* 0x000000ffff2f9224 */ /* 0x004fe400078e0007 */
        /* <DEDUP_REMOVED lines=10> */
[----:B------:R-:W-:-:S05]  /*44d20*/  @!P1 IMAD.MOV.U32 R47, RZ, RZ, R15 ;  /* 0x000000ffff2f9224 */ /* 0x000fca00078e000f */
[----:B------:R0:W3:Y:S02]  /*44d30*/  @!P1 LDG.E.U8 R71, desc[UR20][R46.64] ;  /* 0x000000142e479981 */ /* 0x0000e4000c1e1100 */
[----:B0-----:R-:W-:Y:S02]  /*44d40*/  @!P1 IMAD.MOV.U32 R46, RZ, RZ, R0 ;  /* 0x000000ffff2e9224 */ /* 0x001fe400078e0000 */
[----:B------:R-:W3:Y:S01]  /*44d50*/  LDL R0, [R1+0x650] ;  /* 0x0006500001007983 */ /* 0x000ee20000100800 */
[----:B----4-:R-:W-:-:S03]  /*44d60*/  @!P1 IMAD.MOV.U32 R47, RZ, RZ, R2 ;  /* 0x000000ffff2f9224 */ /* 0x010fc600078e0002 */
[----:B------:R-:W4:Y:S01]  /*44d70*/  LDL R2, [R1+0x64c] ;  /* 0x00064c0001027983 */ /* 0x000f220000100800 */
[----:B------:R-:W-:Y:S02]  /*44d80*/  PRMT R73, RZ, 0x7610, R73 ;  /* 0x00007610ff497816 */ /* 0x000fe40000000049 */
[----:B------:R-:W-:-:S04]  /*44d90*/  PRMT R75, RZ, 0x7610, R75 ;  /* 0x00007610ff4b7816 */ /* 0x000fc8000000004b */
[----:B------:R0:W4:Y:S01]  /*44da0*/  @!P1 LDG.E.U8 R73, desc[UR20][R46.64] ;  /* 0x000000142e499981 */ /* 0x000122000c1e1100 */
[----:B------:R-:W-:Y:S01]  /*44db0*/  PRMT R77, RZ, 0x7610, R77 ;  /* 0x00007610ff4d7816 */ /* 0x000fe2000000004d */
[----:B0-----:R-:W-:Y:S02]  /*44dc0*/  @!P1 IMAD.MOV.U32 R46, RZ, RZ, R12 ;  /* 0x000000ffff2e9224 */ /* 0x001fe400078e000c */
[----:B------:R-:W-:-:S05]  /*44dd0*/  @!P1 IMAD.MOV.U32 R47, RZ, RZ, R13 ;  /* 0x000000ffff2f9224 */ /* 0x000fca00078e000d */
[----:B------:R0:W4:Y:S01]  /*44de0*/  @!P1 LDG.E.U8 R75, desc[UR20][R46.64] ;  /* 0x000000142e4b9981 */ /* 0x000122000c1e1100 */
[----:B------:R-:W-:Y:S01]  /*44df0*/  PRMT R79, RZ, 0x7610, R79 ;  /* 0x00007610ff4f7816 */ /* 0x000fe2000000004f */
[----:B0-----:R-:W-:Y:S02]  /*44e00*/  @!P1 IMAD.MOV.U32 R46, RZ, RZ, R10 ;  /* 0x000000ffff2e9224 */ /* 0x001fe400078e000a */
[----:B------:R-:W-:-:S05]  /*44e10*/  @!P1 IMAD.MOV.U32 R47, RZ, RZ, R11 ;  /* 0x000000ffff2f9224 */ /* 0x000fca00078e000b */
[----:B------:R0:W4:Y:S02]  /*44e20*/  @!P1 LDG.E.U8 R77, desc[UR20][R46.64] ;  /* 0x000000142e4d9981 */ /* 0x000124000c1e1100 */
[----:B0-----:R-:W-:Y:S02]  /*44e30*/  @!P1 IMAD.MOV.U32 R46, RZ, RZ, R8 ;  /* 0x000000ffff2e9224 */ /* 0x001fe400078e0008 */
[----:B------:R-:W-:Y:S01]  /*44e40*/  @!P1 IMAD.MOV.U32 R47, RZ, RZ, R9 ;  /* 0x000000ffff2f9224 */ /* 0x000fe200078e0009 */
[----:B------:R-:W4:Y:S04]  /*44e50*/  LDL R8, [R1+0x690] ;  /* 0x0006900001087983 */ /* 0x000f280000100800 */
[----:B------:R-:W4:Y:S04]  /*44e60*/  LDL R9, [R1+0x68c] ;  /* 0x00068c0001097983 */ /* 0x000f280000100800 */
[----:B------:R2:W4:Y:S01]  /*44e70*/  @!P1 LDG.E.U8 R79, desc[UR20][R46.64] ;  /* 0x000000142e4f9981 */ /* 0x000522000c1e1100 */
[----:B------:R-:W-:-:S02]  /*44e80*/  PRMT R81, RZ, 0x7610, R81 ;  /* 0x00007610ff517816 */ /* 0x000fc40000000051 */
        /* <DEDUP_REMOVED lines=30> */
[----:B------:R-:W-:-:S02]  /*45070*/  PRMT R85, RZ, 0x7610, R85 ;  /* 0x00007610ff557816 */ /* 0x000fc40000000055 */
[----:B------:R-:W-:-:S04]  /*45080*/  PRMT R87, RZ, 0x7610, R87 ;  /* 0x00007610ff577816 */ /* 0x000fc80000000057 */
[----:B------:R0:W4:Y:S02]  /*45090*/  @!P1 LDG.E.U8 R85, desc[UR20][R46.64] ;  /* 0x000000142e559981 */ /* 0x000124000c1e1100 */
[----:B0-----:R-:W-:Y:S02]  /*450a0*/  @!P1 IMAD.MOV.U32 R46, RZ, RZ, R8 ;  /* 0x000000ffff2e9224 */ /* 0x001fe400078e0008 */
[----:B------:R-:W-:Y:S01]  /*450b0*/  @!P1 IMAD.MOV.U32 R47, RZ, RZ, R9 ;  /* 0x000000ffff2f9224 */ /* 0x000fe200078e0009 */
[----:B------:R-:W-:Y:S02]  /*450c0*/  PRMT R89, RZ, 0x7610, R89 ;  /* 0x00007610ff597816 */ /* 0x000fe40000000059 */
[----:B------:R-:W-:Y:S02]  /*450d0*/  PRMT R91, RZ, 0x7610, R91 ;  /* 0x00007610ff5b7816 */ /* 0x000fe4000000005b */
[----:B------:R-:W-:Y:S01]  /*450e0*/  PRMT R93, RZ, 0x7610, R93 ;  /* 0x00007610ff5d7816 */ /* 0x000fe2000000005d */
[----:B------:R-:W4:Y:S04]  /*450f0*/  LDL.LU R9, [R1+0x240] ;  /* 0x0002400001097983 */ /* 0x000f280000300800 */
[----:B------:R2:W4:Y:S04]  /*45100*/  @!P1 LDG.E.U8 R87, desc[UR20][R46.64] ;  /* 0x000000142e579981 */ /* 0x000528000c1e1100 */
[----:B------:R-:W4:Y:S01]  /*45110*/  LDL.LU R8, [R1+0x234] ;  /* 0x0002340001087983 */ /* 0x000f220000300800 */
[----:B--2---:R-:W-:-:S02]  /*45120*/  @!P1 IMAD.MOV.U32 R47, RZ, RZ, R7 ;  /* 0x000000ffff2f9224 */ /* 0x004fc400078e0007 */
[----:B------:R-:W0:Y:S01]  /*45130*/  S2R R7, SR_TID.X ;  /* 0x0000000000077919 */ /* 0x000e220000002100 */
[----:B---3--:R-:W-:-:S05]  /*45140*/  @!P1 IMAD.MOV.U32 R46, RZ, RZ, R5 ;  /* 0x000000ffff2e9224 */ /* 0x008fca00078e0005 */
[----:B------:R1:W2:Y:S02]  /*45150*/  @!P1 LDG.E.U8 R89, desc[UR20][R46.64] ;  /* 0x000000142e599981 */ /* 0x0002a4000c1e1100 */
[----:B-1----:R-:W-:Y:S01]  /*45160*/  @!P1 IMAD.MOV.U32 R47, RZ, RZ, R4 ;  /* 0x000000ffff2f9224 */ /* 0x002fe200078e0004 */
[----:B0-----:R-:W-:Y:S01]  /*45170*/  LOP3.LUT R7, R7, 0x7f, RZ, 0xc0, !PT ;  /* 0x0000007f07077812 */ /* 0x001fe200078ec0ff */
[----:B------:R-:W-:-:S03]  /*45180*/  @!P1 IMAD.MOV.U32 R46, RZ, RZ, R0 ;  /* 0x000000ffff2e9224 */ /* 0x000fc600078e0000 */
[----:B------:R-:W-:Y:S02]  /*45190*/  LOP3.LUT R0, R7, 0x60, RZ, 0x3c, !PT ;  /* 0x0000006007007812 */ /* 0x000fe400078e3cff */
[----:B------:R0:W3:Y:S04]  /*451a0*/  @!P1 LDG.E.U8 R91, desc[UR20][R46.64] ;  /* 0x000000142e5b9981 */ /* 0x0000e8000c1e1100 */
[----:B----4-:R-:W-:Y:S04]  /*451b0*/  STS.U8 [R0+UR9+0x11300], R21 ;  /* 0x0113001500007988 */ /* 0x010fe80008000009 */
[----:B------:R-:W-:Y:S04]  /*451c0*/  STS.U8 [R0+UR9+0x15300], R20 ;  /* 0x0153001400007988 */ /* 0x000fe80008000009 */
[----:B------:R-:W-:Y:S04]  /*451d0*/  STS.U8 [R0+UR9+0x11700], R19 ;  /* 0x0117001300007988 */ /* 0x000fe80008000009 */
[----:B------:R-:W-:Y:S04]  /*451e0*/  STS.U8 [R0+UR9+0x15700], R18 ;  /* 0x0157001200007988 */ /* 0x000fe80008000009 */
[----:B------:R-:W-:Y:S04]  /*451f0*/  STS.U8 [R0+UR9+0x11b00], R48 ;  /* 0x011b003000007988 */ /* 0x000fe80008000009 */
[----:B------:R-:W-:Y:S04]  /*45200*/  STS.U8 [R0+UR9+0x15b00], R56 ;  /* 0x015b003800007988 */ /* 0x000fe80008000009 */
[----:B------:R-:W-:Y:S01]  /*45210*/  STS.U8 [R0+UR9+0x11f00], R17 ;  /* 0x011f001100007988 */ /* 0x000fe20008000009 */
[----:B0-----:R-:W-:-:S02]  /*45220*/  @!P1 IMAD.MOV.U32 R46, RZ, RZ, R2 ;  /* 0x000000ffff2e9224 */ /* 0x001fc400078e0002 */
[----:B------:R-:W-:Y:S01]  /*45230*/  @!P1 IMAD.MOV.U32 R47, RZ, RZ, R3 ;  /* 0x000000ffff2f9224 */ /* 0x000fe200078e0003 */
[----:B------:R-:W-:Y:S04]  /*45240*/  STS.U8 [R0+UR9+0x15f00], R16 ;  /* 0x015f001000007988 */ /* 0x000fe80008000009 */
[----:B------:R0:W-:Y:S04]  /*45250*/  STS.U8 [R0+UR9+0x12300], R15 ;  /* 0x0123000f00007988 */ /* 0x0001e80008000009 */
[----:B------:R-:W-:Y:S04]  /*45260*/  STS.U8 [R0+UR9+0x16300], R14 ;  /* 0x0163000e00007988 */ /* 0x000fe80008000009 */
[----:B------:R-:W-:Y:S04]  /*45270*/  STS.U8 [R0+UR9+0x12700], R13 ;  /* 0x0127000d00007988 */ /* 0x000fe80008000009 */
[----:B------:R1:W4:Y:S04]  /*45280*/  @!P1 LDG.E.U8 R93, desc[UR20][R46.64] ;  /* 0x000000142e5d9981 */ /* 0x000328000c1e1100 */
[----:B------:R-:W-:Y:S04]  /*45290*/  STS.U8 [R0+UR9+0x16700], R12 ;  /* 0x0167000c00007988 */ /* 0x000fe80008000009 */
[----:B------:R-:W-:Y:S04]  /*452a0*/  STS.U8 [R0+UR9+0x12b00], R11 ;  /* 0x012b000b00007988 */ /* 0x000fe80008000009 */
[----:B------:R-:W-:Y:S04]  /*452b0*/  STS.U8 [R0+UR9+0x16b00], R10 ;  /* 0x016b000a00007988 */ /* 0x000fe80008000009 */
[----:B------:R0:W-:Y:S04]  /*452c0*/  STS.U8 [R0+UR9+0x12f00], R50 ;  /* 0x012f003200007988 */ /* 0x0001e80008000009 */
[----:B------:R-:W2:Y:S04]  /*452d0*/  LDL.LU R46, [R1+0x210] ;  /* 0x00021000012e7983 */ /* 0x000ea80000300800 */
[----:B------:R-:W3:Y:S04]  /*452e0*/  LDL.LU R47, [R1+0x1ec] ;  /* 0x0001ec00012f7983 */ /* 0x000ee80000300800 */
        /* <DEDUP_REMOVED lines=24> */
[----:B------:R1:W-:Y:S04]  /*45470*/  STS.U8 [R0+UR9+0x13300], R8 ;  /* 0x0133000800007988 */ /* 0x0003e80008000009 */
[----:B------:R-:W4:Y:S04]  /*45480*/  LDL.LU R10, [R1+0x25c] ;  /* 0x00025c00010a7983 */ /* 0x000f280000300800 */
[----:B0-----:R-:W4:Y:S04]  /*45490*/  LDL.LU R9, [R1+0x258] ;  /* 0x0002580001097983 */ /* 0x001f280000300800 */
[----:B-1----:R-:W4:Y:S04]  /*454a0*/  LDL.LU R8, [R1+0x24c] ;  /* 0x00024c0001087983 */ /* 0x002f280000300800 */
[----:B--2---:R-:W-:Y:S04]  /*454b0*/  STS.U8 [R0+UR9+0x17300], R46 ;  /* 0x0173002e00007988 */ /* 0x004fe80008000009 */
[----:B---3--:R-:W-:Y:S04]  /*454c0*/  STS.U8 [R0+UR9+0x13700], R47 ;  /* 0x0137002f00007988 */ /* 0x008fe80008000009 */
[----:B----4-:R-:W-:Y:S04]  /*454d0*/  STS.U8 [R0+UR9+0x17700], R54 ;  /* 0x0177003600007988 */ /* 0x010fe80008000009 */
[----:B------:R0:W-:Y:S04]  /*454e0*/  STS.U8 [R0+UR9+0x13b00], R15 ;  /* 0x013b000f00007988 */ /* 0x0001e80008000009 */
[----:B------:R1:W-:Y:S01]  /*454f0*/  STS.U8 [R0+UR9+0x17b00], R50 ;  /* 0x017b003200007988 */ /* 0x0003e20008000009 */
[----:B0-----:R-:W-:-:S03]  /*45500*/  LOP3.LUT R15, R7, 0x70, RZ, 0x3c, !PT ;  /* 0x00000070070f7812 */ /* 0x001fc600078e3cff */
[----:B------:R-:W2:Y:S04]  /*45510*/  LDL.LU R7, [R1+0x248] ;  /* 0x0002480001077983 */ /* 0x000ea80000300800 */
[----:B-1----:R-:W3:Y:S04]  /*45520*/  LDL.LU R50, [R1+0x23c] ;  /* 0x00023c0001327983 */ /* 0x002ee80000300800 */
[----:B------:R-:W-:Y:S04]  /*45530*/  STS.U8 [R0+UR9+0x13f00], R5 ;  /* 0x013f000500007988 */ /* 0x000fe80008000009 */
[----:B------:R-:W-:Y:S04]  /*45540*/  STS.U8 [R0+UR9+0x17f00], R3 ;  /* 0x017f000300007988 */ /* 0x000fe80008000009 */
[----:B------:R-:W-:Y:S04]  /*45550*/  STS.U8 [R15+UR9+0x10380], R2 ;  /* 0x010380020f007988 */ /* 0x000fe80008000009 */
[----:B------:R-:W-:Y:S04]  /*45560*/  STS.U8 [R15+UR9+0x14380], R4 ;  /* 0x014380040f007988 */ /* 0x000fe80008000009 */
[----:B------:R0:W-:Y:S04]  /*45570*/  STS.U8 [R15+UR9+0x10780], R25 ;  /* 0x010780190f007988 */ /* 0x0001e80008000009 */
[----:B------:R1:W-:Y:S04]  /*45580*/  STS.U8 [R15+UR9+0x14780], R24 ;  /* 0x014780180f007988 */ /* 0x0003e80008000009 */
[----:B------:R4:W-:Y:S04]  /*45590*/  STS.U8 [R15+UR9+0x10b80], R23 ;  /* 0x010b80170f007988 */ /* 0x0009e80008000009 */
[----:B------:R1:W-:Y:S04]  /*455a0*/  STS.U8 [R15+UR9+0x14b80], R22 ;  /* 0x014b80160f007988 */ /* 0x0003e80008000009 */
[----:B------:R4:W-:Y:S04]  /*455b0*/  STS.U8 [R15+UR9+0x10f80], R21 ;  /* 0x010f80150f007988 */ /* 0x0009e80008000009 */
[----:B0-----:R-:W3:Y:S04]  /*455c0*/  LDL.LU R25, [R1+0x238] ;  /* 0x0002380001197983 */ /* 0x001ee80000300800 */
[----:B-1----:R-:W3:Y:S04]  /*455d0*/  LDL.LU R24, [R1+0x204] ;  /* 0x0002040001187983 */ /* 0x002ee80000300800 */
[----:B----4-:R-:W4:Y:S04]  /*455e0*/  LDL.LU R23, [R1+0x1f8] ;  /* 0x0001f80001177983 */ /* 0x010f280000300800 */
[----:B------:R-:W4:Y:S04]  /*455f0*/  LDL.LU R22, [R1+0x1dc] ;  /* 0x0001dc0001167983 */ /* 0x000f280000300800 */
[----:B------:R-:W4:Y:S04]  /*45600*/  LDL.LU R21, [R1+0x1d0] ;  /* 0x0001d00001157983 */ /* 0x000f280000300800 */
[----:B------:R-:W4:Y:S04]  /*45610*/  LDL.LU R47, [R1+0x1ac] ;  /* 0x0001ac00012f7983 */ /* 0x000f280000300800 */
        /* <DEDUP_REMOVED lines=10> */
[----:B------:R1:W-:Y:S04]  /*456c0*/  STS.U8 [R15+UR9+0x16380], R11 ;  /* 0x0163800b0f007988 */ /* 0x0003e80008000009 */
[----:B0-----:R-:W4:Y:S04]  /*456d0*/  LDL.LU R17, [R1+0x1a0] ;  /* 0x0001a00001117983 */ /* 0x001f280000300800 */
[----:B-1----:R-:W4:Y:S04]  /*456e0*/  LDL.LU R16, [R1+0x184] ;  /* 0x0001840001107983 */ /* 0x002f280000300800 */
[----:B------:R-:W4:Y:S04]  /*456f0*/  LDL.LU R14, [R1+0x178] ;  /* 0x00017800010e7983 */ /* 0x000f280000300800 */
[----:B------:R-:W4:Y:S04]  /*45700*/  LDL.LU R13, [R1+0xf4] ;  /* 0x0000f400010d7983 */ /* 0x000f280000300800 */
[----:B------:R-:W4:Y:S04]  /*45710*/  LDL.LU R12, [R1+0xec] ;  /* 0x0000ec00010c7983 */ /* 0x000f280000300800 */
[----:B------:R0:W-:Y:S04]  /*45720*/  STS.U8 [R15+UR9+0x12780], R10 ;  /* 0x0127800a0f007988 */ /* 0x0001e80008000009 */
[----:B------:R-:W4:Y:S04]  /*45730*/  LDL.LU R11, [R1+0xe4] ;  /* 0x0000e400010b7983 */ /* 0x000f280000300800 */
[----:B------:R1:W-:Y:S04]  /*45740*/  STS.U8 [R15+UR9+0x16780], R9 ;  /* 0x016780090f007988 */ /* 0x0003e80008000009 */
[----:B------:R1:W-:Y:S04]  /*45750*/  STS.U8 [R15+UR9+0x12b80], R8 ;  /* 0x012b80080f007988 */ /* 0x0003e80008000009 */
[----:B0-----:R-:W4:Y:S04]  /*45760*/  LDL.LU R10, [R1+0xdc] ;  /* 0x0000dc00010a7983 */ /* 0x001f280000300800 */
[----:B-1----:R-:W4:Y:S04]  /*45770*/  LDL.LU R9, [R1+0xd4] ;  /* 0x0000d40001097983 */ /* 0x002f280000300800 */
[----:B------:R-:W4:Y:S04]  /*45780*/  LDL.LU R8, [R1+0xcc] ;  /* 0x0000cc0001087983 */ /* 0x000f280000300800 */
[----:B--2---:R0:W-:Y:S04]  /*45790*/  STS.U8 [R15+UR9+0x16b80], R7 ;  /* 0x016b80070f007988 */ /* 0x0041e80008000009 */
[----:B---3--:R1:W-:Y:S04]  /*457a0*/  STS.U8 [R15+UR9+0x12f80], R50 ;  /* 0x012f80320f007988 */ /* 0x0083e80008000009 */
[----:B0-----:R-:W2:Y:S04]  /*457b0*/  LDL.LU R7, [R1+0xc4] ;  /* 0x0000c40001077983 */ /* 0x001ea80000300800 */
[----:B-1----:R-:W3:Y:S04]  /*457c0*/  LDL.LU R50, [R1+0xbc] ;  /* 0x0000bc0001327983 */ /* 0x002ee80000300800 */
[----:B------:R-:W3:Y:S04]  /*457d0*/  LDL.LU R46, [R1+0xb4] ;  /* 0x0000b400012e7983 */ /* 0x000ee80000300800 */
[----:B------:R-:W3:Y:S04]  /*457e0*/  LDL.LU R54, [R1+0xac] ;  /* 0x0000ac0001367983 */ /* 0x000ee80000300800 */
[----:B------:R-:W3:Y:S04]  /*457f0*/  LDL.LU R5, [R1+0xa4] ;  /* 0x0000a40001057983 */ /* 0x000ee80000300800 */
[----:B------:R0:W-:Y:S04]  /*45800*/  STS.U8 [R15+UR9+0x16f80], R25 ;  /* 0x016f80190f007988 */ /* 0x0001e80008000009 */
[----:B------:R-:W-:Y:S04]  /*45810*/  STS.U8 [R15+UR9+0x13380], R24 ;  /* 0x013380180f007988 */ /* 0x000fe80008000009 */
[----:B----4-:R-:W-:Y:S04]  /*45820*/  STS.U8 [R15+UR9+0x17380], R23 ;  /* 0x017380170f007988 */ /* 0x010fe80008000009 */
[----:B------:R-:W4:Y:S04]  /*45830*/  LDL.LU R0, [R1+0x9c] ;  /* 0x00009c0001007983 */ /* 0x000f280000300800 */
[----:B------:R-:W-:Y:S04]  /*45840*/  STS.U8 [R15+UR9+0x13780], R22 ;  /* 0x013780160f007988 */ /* 0x000fe80008000009 */
[----:B------:R-:W-:Y:S04]  /*45850*/  STS.U8 [R15+UR9+0x17780], R21 ;  /* 0x017780150f007988 */ /* 0x000fe80008000009 */
[----:B------:R1:W-:Y:S04]  /*45860*/  STS.U8 [R15+UR9+0x13b80], R47 ;  /* 0x013b802f0f007988 */ /* 0x0003e80008000009 */
        /* <DEDUP_REMOVED lines=9> */
[----:B-1----:R-:W0:Y:S03]  /*45900*/  S2R R47, SR_TID.X ;  /* 0x00000000002f7919 */ /* 0x002e260000002100 */
[----:B------:R-:W4:Y:S04]  /*45910*/  LDL.LU R24, [R1+0x1798] ;  /* 0x0017980001187983 */ /* 0x000f280000300800 */
[----:B------:R-:W4:Y:S04]  /*45920*/  LDL.LU R23, [R1+0x1794] ;  /* 0x0017940001177983 */ /* 0x000f280000300800 */
[----:B------:R-:W4:Y:S04]  /*45930*/  LDL.LU R22, [R1+0x1790] ;  /* 0x0017900001167983 */ /* 0x000f280000300800 */
[----:B------:R-:W4:Y:S04]  /*45940*/  LDL.LU R21, [R1+0x178c] ;  /* 0x00178c0001157983 */ /* 0x000f280000300800 */
[----:B------:R1:W-:Y:S04]  /*45950*/  STS.U8 [R15+UR9+0x17b80], R17 ;  /* 0x017b80110f007988 */ /* 0x0003e80008000009 */
[----:B------:R0:W-:Y:S04]  /*45960*/  STS.U8 [R15+UR9+0x13f80], R16 ;  /* 0x013f80100f007988 */ /* 0x0001e80008000009 */
[----:B------:R0:W-:Y:S04]  /*45970*/  STS.U8 [R15+UR9+0x17f80], R14 ;  /* 0x017f800e0f007988 */ /* 0x0001e80008000009 */
[----:B-1----:R-:W4:Y:S04]  /*45980*/  LDL.LU R17, [R1+0x1788] ;  /* 0x0017880001117983 */ /* 0x002f280000300800 */
[----:B0-----:R-:W4:Y:S04]  /*45990*/  LDL.LU R16, [R1+0x1784] ;  /* 0x0017840001107983 */ /* 0x001f280000300800 */
[----:B------:R-:W4:Y:S04]  /*459a0*/  LDL.LU R15, [R1+0x1780] ;  /* 0x00178000010f7983 */ /* 0x000f280000300800 */
[----:B------:R-:W4:Y:S01]  /*459b0*/  LDL.LU R14, [R1+0x177c] ;  /* 0x00177c00010e7983 */ /* 0x000f220000300800 */
[----:B------:R-:W-:-:S05]  /*459c0*/  LOP3.LUT R47, R47, 0x7f, RZ, 0xc0, !PT ;  /* 0x0000007f2f2f7812 */ /* 0x000fca00078ec0ff */
        /* <DEDUP_REMOVED lines=11> */
[----:B------:R-:W4:Y:S04]  /*45a80*/  LDL.LU R8, [R1+0x1764] ;  /* 0x0017640001087983 */ /* 0x000f280000300800 */
[----:B--2---:R0:W-:Y:S04]  /*45a90*/  STS.U8 [R47+UR9+0x19800], R7 ;  /* 0x019800072f007988 */ /* 0x0041e80008000009 */
[----:B---3--:R1:W-:Y:S04]  /*45aa0*/  STS.U8 [R47+UR9+0x19c00], R50 ;  /* 0x019c00322f007988 */ /* 0x0083e80008000009 */
[----:B0-----:R-:W2:Y:S04]  /*45ab0*/  LDL.LU R7, [R1+0x1760] ;  /* 0x0017600001077983 */ /* 0x001ea80000300800 */
[----:B-1----:R-:W3:Y:S04]  /*45ac0*/  LDL.LU R50, [R1+0x175c] ;  /* 0x00175c0001327983 */ /* 0x002ee80000300800 */
[----:B------:R-:W-:Y:S04]  /*45ad0*/  STS.U8 [R47+UR9+0x1a000], R46 ;  /* 0x01a0002e2f007988 */ /* 0x000fe80008000009 */
[----:B------:R-:W-:Y:S04]  /*45ae0*/  STS.U8 [R47+UR9+0x1a400], R54 ;  /* 0x01a400362f007988 */ /* 0x000fe80008000009 */
[----:B------:R-:W-:Y:S04]  /*45af0*/  STS.U8 [R47+UR9+0x1a800], R5 ;  /* 0x01a800052f007988 */ /* 0x000fe80008000009 */
[----:B----4-:R-:W-:Y:S04]  /*45b00*/  STS.U8 [R47+UR9+0x1ac00], R0 ;  /* 0x01ac00002f007988 */ /* 0x010fe80008000009 */
        /* <DEDUP_REMOVED lines=8> */
[----:B0-----:R-:W2:Y:S04]  /*45b90*/  LDL.LU R20, [R1+0xf0] ;  /* 0x0000f00001147983 */ /* 0x001ea80000300800 */
[----:B-1----:R-:W2:Y:S04]  /*45ba0*/  LDL.LU R19, [R1+0xe8] ;  /* 0x0000e80001137983 */ /* 0x002ea80000300800 */
[----:B----4-:R-:W4:Y:S04]  /*45bb0*/  LDL.LU R18, [R1+0xe0] ;  /* 0x0000e00001127983 */ /* 0x010f280000300800 */
[----:B------:R-:W4:Y:S04]  /*45bc0*/  LDL.LU R48, [R1+0xd8] ;  /* 0x0000d80001307983 */ /* 0x000f280000300800 */
[----:B------:R-:W4:Y:S04]  /*45bd0*/  LDL.LU R56, [R1+0xd0] ;  /* 0x0000d00001387983 */ /* 0x000f280000300800 */
[----:B------:R-:W4:Y:S04]  /*45be0*/  LDL.LU R5, [R1+0x80] ;  /* 0x0000800001057983 */ /* 0x000f280000300800 */
[----:B------:R-:W4:Y:S04]  /*45bf0*/  LDL.LU R0, [R1+0x40] ;  /* 0x0000400001007983 */ /* 0x000f280000300800 */
[----:B------:R-:W4:Y:S04]  /*45c00*/  LDL.LU R3, [R1+0x34] ;  /* 0x0000340001037983 */ /* 0x000f280000300800 */
[----:B------:R-:W4:Y:S04]  /*45c10*/  LDL.LU R2, [R1+0x28] ;  /* 0x0000280001027983 */ /* 0x000f280000300800 */
[----:B------:R-:W4:Y:S01]  /*45c20*/  LDL.LU R4, [R1+0x1c] ;  /* 0x00001c0001047983 */ /* 0x000f220000300800 */
[----:B------:R-:W0:Y:S03]  /*45c30*/  S2R R54, SR_TID.X ;  /* 0x0000000000367919 */ /* 0x000e260000002100 */
[----:B---3--:R-:W-:Y:S04]  /*45c40*/  STS.U8 [R47+UR9+0x1d000], R50 ;  /* 0x01d000322f007988 */ /* 0x008fe80008000009 */
[----:B--2---:R-:W-:Y:S04]  /*45c50*/  STS.U8 [R47+UR9+0x1d400], R7 ;  /* 0x01d400072f007988 */ /* 0x004fe80008000009 */
[----:B------:R1:W-:Y:S04]  /*45c60*/  STS.U8 [R47+UR9+0x1d800], R8 ;  /* 0x01d800082f007988 */ /* 0x0003e80008000009 */
[----:B------:R2:W-:Y:S04]  /*45c70*/  STS.U8 [R47+UR9+0x1dc00], R9 ;  /* 0x01dc00092f007988 */ /* 0x0005e80008000009 */
[----:B------:R3:W-:Y:S04]  /*45c80*/  STS.U8 [R47+UR9+0x1e000], R10 ;  /* 0x01e0000a2f007988 */ /* 0x0007e80008000009 */
[----:B------:R0:W-:Y:S04]  /*45c90*/  STS.U8 [R47+UR9+0x1e400], R11 ;  /* 0x01e4000b2f007988 */ /* 0x0001e80008000009 */
[----:B------:R0:W-:Y:S04]  /*45ca0*/  STS.U8 [R47+UR9+0x1e800], R12 ;  /* 0x01e8000c2f007988 */ /* 0x0001e80008000009 */
[----:B------:R0:W-:Y:S04]  /*45cb0*/  STS.U8 [R47+UR9+0x1ec00], R13 ;  /* 0x01ec000d2f007988 */ /* 0x0001e80008000009 */
[----:B------:R-:W-:Y:S04]  /*45cc0*/  STS.U8 [R47+UR9+0x1f000], R14 ;  /* 0x01f0000e2f007988 */ /* 0x000fe80008000009 */
[----:B-1----:R-:W4:Y:S04]  /*45cd0*/  LDL.LU R8, [R1+0x90] ;  /* 0x0000900001087983 */ /* 0x002f280000300800 */
[----:B--2---:R-:W2:Y:S04]  /*45ce0*/  LDL.LU R9, [R1+0x98] ;  /* 0x0000980001097983 */ /* 0x004ea80000300800 */
[----:B---3--:R-:W3:Y:S04]  /*45cf0*/  LDL.LU R10, [R1+0xa0] ;  /* 0x0000a000010a7983 */ /* 0x008ee80000300800 */
[----:B0-----:R-:W2:Y:S04]  /*45d00*/  LDL.LU R11, [R1+0xa8] ;  /* 0x0000a800010b7983 */ /* 0x001ea80000300800 */
[----:B------:R-:W2:Y:S04]  /*45d10*/  LDL.LU R12, [R1+0xb0] ;  /* 0x0000b000010c7983 */ /* 0x000ea80000300800 */
[----:B------:R-:W2:Y:S04]  /*45d20*/  LDL.LU R13, [R1+0xb8] ;  /* 0x0000b800010d7983 */ /* 0x000ea80000300800 */
[----:B------:R-:W-:Y:S04]  /*45d30*/  STS.U8 [R47+UR9+0x1f400], R15 ;  /* 0x01f4000f2f007988 */ /* 0x000fe80008000009 */
[----:B------:R-:W2:Y:S04]  /*45d40*/  LDL.LU R46, [R1+0x10] ;  /* 0x00001000012e7983 */ /* 0x000ea80000300800 */
[----:B------:R0:W-:Y:S04]  /*45d50*/  STS.U8 [R47+UR9+0x1f800], R16 ;  /* 0x01f800102f007988 */ /* 0x0001e80008000009 */
[----:B------:R1:W-:Y:S04]  /*45d60*/  STS.U8 [R47+UR9+0x1fc00], R17 ;  /* 0x01fc00112f007988 */ /* 0x0003e80008000009 */
[----:B0-----:R-:W2:Y:S04]  /*45d70*/  LDL.LU R16, [R1+0xc0] ;  /* 0x0000c00001107983 */ /* 0x001ea80000300800 */
[----:B-1----:R-:W2:Y:S01]  /*45d80*/  LDL.LU R17, [R1+0xc8] ;  /* 0x0000c80001117983 */ /* 0x002ea20000300800 */
[----:B------:R-:W-:-:S04]  /*45d90*/  LOP3.LUT R54, R54, 0x7f, RZ, 0xc0, !PT ;  /* 0x0000007f36367812 */ /* 0x000fc800078ec0ff */
[----:B------:R-:W-:-:S05]  /*45da0*/  LOP3.LUT R54, R54, 0x10, RZ, 0x3c, !PT ;  /* 0x0000001036367812 */ /* 0x000fca00078e3cff */
[----:B------:R0:W-:Y:S04]  /*45db0*/  STS.U8 [R54+UR9+0x18080], R20 ;  /* 0x0180801436007988 */ /* 0x0001e80008000009 */
[----:B------:R1:W-:Y:S04]  /*45dc0*/  STS.U8 [R54+UR9+0x18480], R19 ;  /* 0x0184801336007988 */ /* 0x0003e80008000009 */
[----:B----4-:R4:W-:Y:S04]  /*45dd0*/  STS.U8 [R54+UR9+0x18880], R18 ;  /* 0x0188801236007988 */ /* 0x0109e80008000009 */
[----:B------:R1:W-:Y:S04]  /*45de0*/  STS.U8 [R54+UR9+0x18c80], R48 ;  /* 0x018c803036007988 */ /* 0x0003e80008000009 */
[----:B------:R4:W-:Y:S04]  /*45df0*/  STS.U8 [R54+UR9+0x19080], R56 ;  /* 0x0190803836007988 */ /* 0x0009e80008000009 */
[----:B0-----:R-:W3:Y:S04]  /*45e00*/  LDL.LU R20, [R1+0x1758] ;  /* 0x0017580001147983 */ /* 0x001ee80000300800 */
[----:B-1----:R-:W3:Y:S04]  /*45e10*/  LDL.LU R19, [R1+0x1754] ;  /* 0x0017540001137983 */ /* 0x002ee80000300800 */
[----:B----4-:R-:W4:Y:S04]  /*45e20*/  LDL.LU R18, [R1+0x1750] ;  /* 0x0017500001127983 */ /* 0x010f280000300800 */
[----:B------:R-:W4:Y:S04]  /*45e30*/  LDL.LU R48, [R1+0x174c] ;  /* 0x00174c0001307983 */ /* 0x000f280000300800 */
[----:B------:R-:W4:Y:S04]  /*45e40*/  LDL.LU R56, [R1+0x1748] ;  /* 0x0017480001387983 */ /* 0x000f280000300800 */
[----:B--2---:R-:W-:Y:S04]  /*45e50*/  STS.U8 [R54+UR9+0x19480], R17 ;  /* 0x0194801136007988 */ /* 0x004fe80008000009 */
[----:B------:R-:W-:Y:S04]  /*45e60*/  STS.U8 [R54+UR9+0x19880], R16 ;  /* 0x0198801036007988 */ /* 0x000fe80008000009 */
[----:B------:R-:W-:Y:S04]  /*45e70*/  STS.U8 [R54+UR9+0x19c80], R13 ;  /* 0x019c800d36007988 */ /* 0x000fe80008000009 */
[----:B------:R-:W-:Y:S04]  /*45e80*/  STS.U8 [R54+UR9+0x1a080], R12 ;  /* 0x01a0800c36007988 */ /* 0x000fe80008000009 */
[----:B------:R-:W-:Y:S04]  /*45e90*/  STS.U8 [R54+UR9+0x1a480], R11 ;  /* 0x01a4800b36007988 */ /* 0x000fe80008000009 */
[----:B---3--:R-:W-:Y:S04]  /*45ea0*/  STS.U8 [R54+UR9+0x1a880], R10 ;  /* 0x01a8800a36007988 */ /* 0x008fe80008000009 */
[----:B------:R-:W-:Y:S04]  /*45eb0*/  STS.U8 [R54+UR9+0x1ac80], R9 ;  /* 0x01ac800936007988 */ /* 0x000fe80008000009 */
[----:B------:R-:W-:Y:S04]  /*45ec0*/  STS.U8 [R54+UR9+0x1b080], R8 ;  /* 0x01b0800836007988 */ /* 0x000fe80008000009 */
[----:B------:R0:W-:Y:S04]  /*45ed0*/  STS.U8 [R54+UR9+0x1b480], R5 ;  /* 0x01b4800536007988 */ /* 0x0001e80008000009 */
[----:B------:R1:W-:Y:S04]  /*45ee0*/  STS.U8 [R54+UR9+0x1b880], R0 ;  /* 0x01b8800036007988 */ /* 0x0003e80008000009 */
[----:B------:R2:W-:Y:S04]  /*45ef0*/  STS.U8 [R54+UR9+0x1bc80], R3 ;  /* 0x01bc800336007988 */ /* 0x0005e80008000009 */
[----:B------:R3:W-:Y:S04]  /*45f00*/  STS.U8 [R54+UR9+0x1c080], R2 ;  /* 0x01c0800236007988 */ /* 0x0007e80008000009 */
[----:B------:R2:W-:Y:S04]  /*45f10*/  STS.U8 [R54+UR9+0x1c480], R4 ;  /* 0x01c4800436007988 */ /* 0x0005e80008000009 */
[----:B0-----:R-:W4:Y:S04]  /*45f20*/  LDL.LU R5, [R1+0x7c] ;  /* 0x00007c0001057983 */ /* 0x001f280000300800 */
[----:B-1----:R-:W4:Y:S04]  /*45f30*/  LDL.LU R0, [R1+0x78] ;  /* 0x0000780001007983 */ /* 0x002f280000300800 */
[----:B--2---:R-:W2:Y:S04]  /*45f40*/  LDL.LU R3, [R1+0x74] ;  /* 0x0000740001037983 */ /* 0x004ea80000300800 */
[----:B---3--:R-:W3:Y:S04]  /*45f50*/  LDL.LU R2, [R1+0x70] ;  /* 0x0000700001027983 */ /* 0x008ee80000300800 */
[----:B------:R-:W3:Y:S04]  /*45f60*/  LDL.LU R4, [R1+0x6c] ;  /* 0x00006c0001047983 */ /* 0x000ee80000300800 */
[----:B------:R0:W-:Y:S04]  /*45f70*/  STS.U8 [R54+UR9+0x1c880], R46 ;  /* 0x01c8802e36007988 */ /* 0x0001e80008000009 */
[----:B------:R-:W3:Y:S01]  /*45f80*/  LDL.LU R17, [R1+0x60] ;  /* 0x0000600001117983 */ /* 0x000ee20000300800 */
[----:B0-----:R-:W0:Y:S03]  /*45f90*/  S2R R46, SR_TID.X ;  /* 0x00000000002e7919 */ /* 0x001e260000002100 */
[----:B----4-:R-:W-:Y:S04]  /*45fa0*/  STS.U8 [R54+UR9+0x1cc80], R56 ;  /* 0x01cc803836007988 */ /* 0x010fe80008000009 */
[----:B------:R-:W-:Y:S04]  /*45fb0*/  STS.U8 [R54+UR9+0x1d080], R48 ;  /* 0x01d0803036007988 */ /* 0x000fe80008000009 */
[----:B------:R-:W4:Y:S04]  /*45fc0*/  LDL.LU R16, [R1+0x5c] ;  /* 0x00005c0001107983 */ /* 0x000f280000300800 */
[----:B------:R-:W-:Y:S04]  /*45fd0*/  STS.U8 [R54+UR9+0x1d480], R18 ;  /* 0x01d4801236007988 */ /* 0x000fe80008000009 */
[----:B------:R-:W4:Y:S04]  /*45fe0*/  LDL.LU R13, [R1+0x58] ;  /* 0x00005800010d7983 */ /* 0x000f280000300800 */
[----:B------:R-:W-:Y:S04]  /*45ff0*/  STS.U8 [R54+UR9+0x1d880], R19 ;  /* 0x01d8801336007988 */ /* 0x000fe80008000009 */
[----:B------:R-:W4:Y:S04]  /*46000*/  LDL.LU R12, [R1+0x54] ;  /* 0x00005400010c7983 */ /* 0x000f280000300800 */
[----:B------:R1:W-:Y:S04]  /*46010*/  STS.U8 [R54+UR9+0x1dc80], R20 ;  /* 0x01dc801436007988 */ /* 0x0003e80008000009 */
[----:B------:R-:W4:Y:S04]  /*46020*/  LDL.LU R11, [R1+0x50] ;  /* 0x00005000010b7983 */ /* 0x000f280000300800 */
[----:B------:R0:W-:Y:S04]  /*46030*/  STS.U8 [R54+UR9+0x1e080], R21 ;  /* 0x01e0801536007988 */ /* 0x0001e80008000009 */
[----:B------:R-:W4:Y:S04]  /*46040*/  LDL.LU R10, [R1+0x4c] ;  /* 0x00004c00010a7983 */ /* 0x000f280000300800 */
[----:B------:R-:W-:Y:S04]  /*46050*/  STS.U8 [R54+UR9+0x1e480], R22 ;  /* 0x01e4801636007988 */ /* 0x000fe80008000009 */
[----:B------:R-:W4:Y:S04]  /*46060*/  LDL.LU R9, [R1+0x48] ;  /* 0x0000480001097983 */ /* 0x000f280000300800 */
[----:B------:R-:W-:Y:S04]  /*46070*/  STS.U8 [R54+UR9+0x1e880], R23 ;  /* 0x01e8801736007988 */ /* 0x000fe80008000009 */
[----:B------:R-:W-:Y:S04]  /*46080*/  STS.U8 [R54+UR9+0x1ec80], R24 ;  /* 0x01ec801836007988 */ /* 0x000fe80008000009 */
[----:B------:R-:W-:Y:S04]  /*46090*/  STS.U8 [R54+UR9+0x1f080], R25 ;  /* 0x01f0801936007988 */ /* 0x000fe80008000009 */
[----:B-1----:R-:W4:Y:S04]  /*460a0*/  LDL.LU R20, [R1+0x64] ;  /* 0x0000640001147983 */ /* 0x002f280000300800 */
[----:B0-----:R-:W4:Y:S04]  /*460b0*/  LDL.LU R21, [R1+0x68] ;  /* 0x0000680001157983 */ /* 0x001f280000300800 */
[----:B------:R-:W-:Y:S04]  /*460c0*/  STS.U8 [R54+UR9+0x1f480], R26 ;  /* 0x01f4801a36007988 */ /* 0x000fe80008000009 */
[----:B------:R-:W-:Y:S04]  /*460d0*/  STS.U8 [R54+UR9+0x1f880], R27 ;  /* 0x01f8801b36007988 */ /* 0x000fe80008000009 */
[----:B------:R0:W-:Y:S01]  /*460e0*/  STS.U8 [R54+UR9+0x1fc80], R28 ;  /* 0x01fc801c36007988 */ /* 0x0001e20008000009 */
[----:B------:R-:W-:-:S03]  /*460f0*/  LOP3.LUT R46, R46, 0x7f, RZ, 0xc0, !PT ;  /* 0x0000007f2e2e7812 */ /* 0x000fc600078ec0ff */
[----:B0-----:R-:W4:Y:S01]  /*46100*/  LDL.LU R54, [R1+0x1744] ;  /* 0x0017440001367983 */ /* 0x001f220000300800 */
[----:B------:R-:W-:-:S05]  /*46110*/  LOP3.LUT R8, R46, 0x20, RZ, 0x3c, !PT ;  /* 0x000000202e087812 */ /* 0x000fca00078e3cff */
[----:B------:R0:W-:Y:S04]  /*46120*/  STS.U8 [R8+UR9+0x18100], R5 ;  /* 0x0181000508007988 */ /* 0x0001e80008000009 */
[----:B------:R1:W-:Y:S04]  /*46130*/  STS.U8 [R8+UR9+0x18500], R0 ;  /* 0x0185000008007988 */ /* 0x0003e80008000009 */
[----:B--2---:R2:W-:Y:S04]  /*46140*/  STS.U8 [R8+UR9+0x18900], R3 ;  /* 0x0189000308007988 */ /* 0x0045e80008000009 */
[----:B---3--:R3:W-:Y:S04]  /*46150*/  STS.U8 [R8+UR9+0x18d00], R2 ;  /* 0x018d000208007988 */ /* 0x0087e80008000009 */
[----:B------:R2:W-:Y:S04]  /*46160*/  STS.U8 [R8+UR9+0x19100], R4 ;  /* 0x0191000408007988 */ /* 0x0005e80008000009 */
[----:B0-----:R-:W4:Y:S04]  /*46170*/  LDL.LU R5, [R1+0x1740] ;  /* 0x0017400001057983 */ /* 0x001f280000300800 */
[----:B-1----:R-:W4:Y:S04]  /*46180*/  LDL.LU R0, [R1+0x173c] ;  /* 0x00173c0001007983 */ /* 0x002f280000300800 */
[----:B--2---:R-:W2:Y:S04]  /*46190*/  LDL.LU R3, [R1+0x1738] ;  /* 0x0017380001037983 */ /* 0x004ea80000300800 */
[----:B---3--:R-:W3:Y:S04]  /*461a0*/  LDL.LU R2, [R1+0x1734] ;  /* 0x0017340001027983 */ /* 0x008ee80000300800 */
[----:B------:R-:W2:Y:S04]  /*461b0*/  LDL.LU R4, [R1+0x1730] ;  /* 0x0017300001047983 */ /* 0x000ea80000300800 */
        /* <DEDUP_REMOVED lines=10> */
[----:B--2---:R0:W-:Y:S04]  /*46260*/  STS.U8 [R8+UR9+0x1b900], R4 ;  /* 0x01b9000408007988 */ /* 0x0041e80008000009 */
[----:B---3--:R1:W-:Y:S04]  /*46270*/  STS.U8 [R8+UR9+0x1bd00], R2 ;  /* 0x01bd000208007988 */ /* 0x0083e80008000009 */
[----:B------:R2:W-:Y:S04]  /*46280*/  STS.U8 [R8+UR9+0x1c100], R3 ;  /* 0x01c1000308007988 */ /* 0x0005e80008000009 */
[----:B------:R3:W-:Y:S04]  /*46290*/  STS.U8 [R8+UR9+0x1c500], R0 ;  /* 0x01c5000008007988 */ /* 0x0007e80008000009 */
        /* <DEDUP_REMOVED lines=10> */
[----:B0-----:R-:W4:Y:S04]  /*46340*/  LDL.LU R4, [R1+0x172c] ;  /* 0x00172c0001047983 */ /* 0x001f280000300800 */
[----:B------:R-:W-:Y:S04]  /*46350*/  STS.U8 [R8+UR9+0x1f100], R37 ;  /* 0x01f1002508007988 */ /* 0x000fe80008000009 */
[----:B-1----:R-:W4:Y:S04]  /*46360*/  LDL.LU R2, [R1+0x1728] ;  /* 0x0017280001027983 */ /* 0x002f280000300800 */
[----:B------:R-:W-:Y:S04]  /*46370*/  STS.U8 [R8+UR9+0x1f500], R38 ;  /* 0x01f5002608007988 */ /* 0x000fe80008000009 */
[----:B--2---:R-:W2:Y:S04]  /*46380*/  LDL.LU R3, [R1+0x1724] ;  /* 0x0017240001037983 */ /* 0x004ea80000300800 */
[----:B------:R-:W-:Y:S04]  /*46390*/  STS.U8 [R8+UR9+0x1f900], R39 ;  /* 0x01f9002708007988 */ /* 0x000fe80008000009 */
[----:B---3--:R-:W3:Y:S04]  /*463a0*/  LDL.LU R0, [R1+0x1720] ;  /* 0x0017200001007983 */ /* 0x008ee80000300800 */
[----:B------:R-:W-:Y:S04]  /*463b0*/  STS.U8 [R8+UR9+0x1fd00], R40 ;  /* 0x01fd002808007988 */ /* 0x000fe80008000009 */
[----:B----4-:R-:W4:Y:S04]  /*463c0*/  LDL.LU R5, [R1+0x171c] ;  /* 0x00171c0001057983 */ /* 0x010f280000300800 */
[----:B------:R0:W-:Y:S04]  /*463d0*/  STS.U8 [R46+UR9+0x18180], R6 ;  /* 0x018180062e007988 */ /* 0x0001e80008000009 */
[----:B------:R1:W-:Y:S04]  /*463e0*/  STS.U8 [R46+UR9+0x18580], R64 ;  /* 0x018580402e007988 */ /* 0x0003e80008000009 */
[----:B0-----:R-:W2:Y:S04]  /*463f0*/  LDL.LU R6, [R1+0x1718] ;  /* 0x0017180001067983 */ /* 0x001ea80000300800 */
[----:B-1----:R-:W2:Y:S04]  /*46400*/  LDL.LU R64, [R1+0x1714] ;  /* 0x0017140001407983 */ /* 0x002ea80000300800 */
[----:B------:R-:W2:Y:S04]  /*46410*/  LDL R9, [R1+0x374] ;  /* 0x0003740001097983 */ /* 0x000ea80000100800 */
[----:B------:R-:W2:Y:S04]  /*46420*/  LDL R8, [R1+0x378] ;  /* 0x0003780001087983 */ /* 0x000ea80000100800 */
[----:B------:R-:W3:Y:S04]  /*46430*/  LDL R21, [R1+0x37c] ;  /* 0x00037c0001157983 */ /* 0x000ee80000100800 */
[----:B------:R-:W3:Y:S04]  /*46440*/  LDL R20, [R1+0x380] ;  /* 0x0003800001147983 */ /* 0x000ee80000100800 */
[----:B------:R-:W4:Y:S04]  /*46450*/  LDL R17, [R1+0x384] ;  /* 0x0003840001117983 */ /* 0x000f280000100800 */
[----:B------:R-:W4:Y:S04]  /*46460*/  LDL R16, [R1+0x388] ;  /* 0x0003880001107983 */ /* 0x000f280000100800 */
[----:B------:R-:W4:Y:S04]  /*46470*/  LDL R11, [R1+0x3b4] ;  /* 0x0003b400010b7983 */ /* 0x000f280000100800 */
[----:B------:R-:W4:Y:S01]  /*46480*/  LDL R10, [R1+0x3b8] ;  /* 0x0003b800010a7983 */ /* 0x000f220000100800 */
[----:B------:R-:W-:-:S03]  /*46490*/  PRMT R32, RZ, 0x7610, R32 ;  /* 0x00007610ff207816 */ /* 0x000fc60000000020 */
[----:B------:R-:W4:Y:S04]  /*464a0*/  LDL R13, [R1+0x3bc] ;  /* 0x0003bc00010d7983 */ /* 0x000f280000100800 */
[----:B------:R-:W4:Y:S01]  /*464b0*/  LDL R12, [R1+0x3c0] ;  /* 0x0003c000010c7983 */ /* 0x000f220000100800 */
[----:B------:R-:W-:Y:S02]  /*464c0*/  PRMT R31, RZ, 0x7610, R31 ;  /* 0x00007610ff1f7816 */ /* 0x000fe4000000001f */
[----:B------:R-:W-:Y:S01]  /*464d0*/  PRMT R30, RZ, 0x7610, R30 ;  /* 0x00007610ff1e7816 */ /* 0x000fe2000000001e */
[----:B--2---:R3:W2:Y:S02]  /*464e0*/  @!P1 LDG.E.U8 R32, desc[UR20][R8.64] ;  /* 0x0000001408209981 */ /* 0x0046a4000c1e1100 */
[----:B---3--:R-:W-:-:S02]  /*464f0*/  @!P1 IMAD.MOV.U32 R8, RZ, RZ, R20 ;  /* 0x000000ffff089224 */ /* 0x008fc400078e0014 */
[----:B------:R-:W-:Y:S01]  /*46500*/  @!P1 IMAD.MOV.U32 R9, RZ, RZ, R21 ;  /* 0x000000ffff099224 */ /* 0x000fe200078e0015 */
[----:B------:R-:W3:Y:S04]  /*46510*/  LDL R20, [R1+0x3c8] ;  /* 0x0003c80001147983 */ /* 0x000ee80000100800 */
[----:B------:R-:W2:Y:S04]  /*46520*/  LDL R21, [R1+0x3c4] ;  /* 0x0003c40001157983 */ /* 0x000ea80000100800 */
[----:B------:R4:W2:Y:S01]  /*46530*/  @!P1 LDG.E.U8 R31, desc[UR20][R8.64] ;  /* 0x00000014081f9981 */ /* 0x0008a2000c1e1100 */
[----:B------:R-:W-:Y:S01]  /*46540*/  PRMT R15, RZ, 0x7610, R15 ;  /* 0x00007610ff0f7816 */ /* 0x000fe2000000000f */
[----:B----4-:R-:W-:-:S02]  /*46550*/  @!P1 IMAD.MOV.U32 R8, RZ, RZ, R16 ;  /* 0x000000ffff089224 */ /* 0x010fc400078e0010 */
[----:B------:R-:W-:Y:S01]  /*46560*/  @!P1 IMAD.MOV.U32 R9, RZ, RZ, R17 ;  /* 0x000000ffff099224 */ /* 0x000fe200078e0011 */
[----:B------:R-:W-:Y:S02]  /*46570*/  PRMT R29, RZ, 0x7610, R29 ;  /* 0x00007610ff1d7816 */ /* 0x000fe4000000001d */
[----:B------:R-:W-:Y:S01]  /*46580*/  PRMT R23, RZ, 0x7610, R23 ;  /* 0x00007610ff177816 */ /* 0x000fe20000000017 */
[----:B------:R-:W4:Y:S04]  /*46590*/  LDL R17, [R1+0x3f4] ;  /* 0x0003f40001117983 */ /* 0x000f280000100800 */
[----:B------:R0:W4:Y:S04]  /*465a0*/  @!P1 LDG.E.U8 R30, desc[UR20][R8.64] ;  /* 0x00000014081e9981 */ /* 0x000128000c1e1100 */
[----:B------:R-:W4:Y:S01]  /*465b0*/  LDL R16, [R1+0x3f8] ;  /* 0x0003f80001107983 */ /* 0x000f220000100800 */
[----:B0-----:R-:W-:-:S02]  /*465c0*/  @!P1 IMAD.MOV.U32 R8, RZ, RZ, R10 ;  /* 0x000000ffff089224 */ /* 0x001fc400078e000a */
        /* <DEDUP_REMOVED lines=10> */
[----:B--2---:R-:W-:-:S05]  /*46670*/  @!P1 IMAD.MOV.U32 R9, RZ, RZ, R21 ;  /* 0x000000ffff099224 */ /* 0x004fca00078e0015 */
[----:B------:R4:W2:Y:S01]  /*46680*/  @!P1 LDG.E.U8 R23, desc[UR20][R8.64] ;  /* 0x0000001408179981 */ /* 0x0008a2000c1e1100 */
[----:B------:R-:W-:Y:S02]  /*46690*/  PRMT R28, RZ, 0x7610, R28 ;  /* 0x00007610ff1c7816 */ /* 0x000fe4000000001c */
[----:B------:R-:W-:Y:S01]  /*466a0*/  PRMT R24, RZ, 0x7610, R24 ;  /* 0x00007610ff187816 */ /* 0x000fe20000000018 */
[----:B----4-:R-:W-:Y:S02]  /*466b0*/  @!P1 IMAD.MOV.U32 R9, RZ, RZ, R17 ;  /* 0x000000ffff099224 */ /* 0x010fe400078e0011 */
[----:B------:R-:W-:-:S05]  /*466c0*/  @!P1 IMAD.MOV.U32 R8, RZ, RZ, R16 ;  /* 0x000000ffff089224 */ /* 0x000fca00078e0010 */
[----:B------:R0:W3:Y:S04]  /*466d0*/  @!P1 LDG.E.U8 R28, desc[UR20][R8.64] ;  /* 0x00000014081c9981 */ /* 0x0000e8000c1e1100 */
[----:B------:R1:W-:Y:S04]  /*466e0*/  STL [R1+0x60], R15 ;  /* 0x0000600f01007387 */ /* 0x0003e80000100800 */
[----:B------:R-:W4:Y:S04]  /*466f0*/  LDL R21, [R1+0x454] ;  /* 0x0004540001157983 */ /* 0x000f280000100800 */
[----:B------:R-:W3:Y:S04]  /*46700*/  LDL R20, [R1+0x460] ;  /* 0x0004600001147983 */ /* 0x000ee80000100800 */
[----:B-1----:R-:W3:Y:S01]  /*46710*/  LDL R15, [R1+0x458] ;  /* 0x00045800010f7983 */ /* 0x002ee20000100800 */
[----:B0-----:R-:W-:-:S02]  /*46720*/  @!P1 IMAD.MOV.U32 R8, RZ, RZ, R10 ;  /* 0x000000ffff089224 */ /* 0x001fc400078e000a */
[----:B------:R-:W-:Y:S01]  /*46730*/  @!P1 IMAD.MOV.U32 R9, RZ, RZ, R11 ;  /* 0x000000ffff099224 */ /* 0x000fe200078e000b */
[----:B------:R-:W-:-:S04]  /*46740*/  PRMT R2, RZ, 0x7610, R2 ;  /* 0x00007610ff027816 */ /* 0x000fc80000000002 */
[----:B------:R0:W3:Y:S02]  /*46750*/  @!P1 LDG.E.U8 R24, desc[UR20][R8.64] ;  /* 0x0000001408189981 */ /* 0x0000e4000c1e1100 */
[----:B0-----:R-:W-:Y:S02]  /*46760*/  @!P1 IMAD.MOV.U32 R8, RZ, RZ, R12 ;  /* 0x000000ffff089224 */ /* 0x001fe400078e000c */
[----:B------:R-:W-:-:S05]  /*46770*/  @!P1 IMAD.MOV.U32 R9, RZ, RZ, R13 ;  /* 0x000000ffff099224 */ /* 0x000fca00078e000d */
[----:B------:R4:W3:Y:S04]  /*46780*/  @!P1 LDG.E.U8 R2, desc[UR20][R8.64] ;  /* 0x0000001408029981 */ /* 0x0008e8000c1e1100 */
[----:B--2---:R0:W-:Y:S04]  /*46790*/  STL [R1+0x58], R23 ;  /* 0x0000581701007387 */ /* 0x0041e80000100800 */
[----:B0-----:R-:W2:Y:S04]  /*467a0*/  LDL R23, [R1+0x45c] ;  /* 0x00045c0001177983 */ /* 0x001ea80000100800 */
[----:B------:R-:W-:Y:S04]  /*467b0*/  STL [R1+0x6c], R32 ;  /* 0x00006c2001007387 */ /* 0x000fe80000100800 */
[----:B------:R-:W2:Y:S04]  /*467c0*/  LDL R17, [R1+0x464] ;  /* 0x0004640001117983 */ /* 0x000ea80000100800 */
[----:B------:R-:W2:Y:S01]  /*467d0*/  LDL R16, [R1+0x468] ;  /* 0x0004680001107983 */ /* 0x000ea20000100800 */
[----:B------:R-:W-:-:S02]  /*467e0*/  PRMT R27, RZ, 0x7610, R27 ;  /* 0x00007610ff1b7816 */ /* 0x000fc4000000001b */
[----:B------:R-:W-:Y:S01]  /*467f0*/  PRMT R22, RZ, 0x7610, R22 ;  /* 0x00007610ff167816 */ /* 0x000fe20000000016 */
[----:B----4-:R-:W-:Y:S02]  /*46800*/  @!P1 IMAD.MOV.U32 R9, RZ, RZ, R21 ;  /* 0x000000ffff099224 */ /* 0x010fe400078e0015 */
[----:B---3--:R-:W-:-:S05]  /*46810*/  @!P1 IMAD.MOV.U32 R8, RZ, RZ, R15 ;  /* 0x000000ffff089224 */ /* 0x008fca00078e000f */
[----:B------:R0:W3:Y:S04]  /*46820*/  @!P1 LDG.E.U8 R27, desc[UR20][R8.64] ;  /* 0x00000014081b9981 */ /* 0x0000e8000c1e1100 */
[----:B------:R-:W-:Y:S01]  /*46830*/  STL [R1+0x68], R31 ;  /* 0x0000681f01007387 */ /* 0x000fe20000100800 */
[----:B------:R-:W-:-:S03]  /*46840*/  PRMT R4, RZ, 0x7610, R4 ;  /* 0x00007610ff047816 */ /* 0x000fc60000000004 */
[----:B------:R-:W4:Y:S04]  /*46850*/  LDL R11, [R1+0x494] ;  /* 0x00049400010b7983 */ /* 0x000f280000100800 */
[----:B------:R-:W3:Y:S01]  /*46860*/  LDL R10, [R1+0x498] ;  /* 0x00049800010a7983 */ /* 0x000ee20000100800 */
[----:B0-----:R-:W-:-:S03]  /*46870*/  @!P1 IMAD.MOV.U32 R8, RZ, RZ, R20 ;  /* 0x000000ffff089224 */ /* 0x001fc600078e0014 */
[----:B------:R-:W-:Y:S04]  /*46880*/  STL [R1+0x64], R30 ;  /* 0x0000641e01007387 */ /* 0x000fe80000100800 */
[----:B------:R-:W3:Y:S04]  /*46890*/  LDL R13, [R1+0x49c] ;  /* 0x00049c00010d7983 */ /* 0x000ee80000100800 */
[----:B------:R-:W3:Y:S04]  /*468a0*/  LDL R12, [R1+0x4a0] ;  /* 0x0004a000010c7983 */ /* 0x000ee80000100800 */
[----:B------:R-:W-:Y:S04]  /*468b0*/  STL [R1+0x16f8], R2 ;  /* 0x0016f80201007387 */ /* 0x000fe80000100800 */
[----:B------:R0:W-:Y:S04]  /*468c0*/  STL [R1+0x50], R24 ;  /* 0x0000501801007387 */ /* 0x0001e80000100800 */
[----:B------:R-:W3:Y:S04]  /*468d0*/  LDL R21, [R1+0x4a8] ;  /* 0x0004a80001157983 */ /* 0x000ee80000100800 */
[----:B------:R-:W3:Y:S04]  /*468e0*/  LDL R15, [R1+0x4d8] ;  /* 0x0004d800010f7983 */ /* 0x000ee80000100800 */
[----:B0-----:R-:W3:Y:S01]  /*468f0*/  LDL R24, [R1+0x4a4] ;  /* 0x0004a40001187983 */ /* 0x001ee20000100800 */
[----:B--2---:R-:W-:-:S05]  /*46900*/  @!P1 IMAD.MOV.U32 R9, RZ, RZ, R23 ;  /* 0x000000ffff099224 */ /* 0x004fca00078e0017 */
[----:B------:R0:W2:Y:S02]  /*46910*/  @!P1 LDG.E.U8 R22, desc[UR20][R8.64] ;  /* 0x0000001408169981 */ /* 0x0000a4000c1e1100 */
[----:B0-----:R-:W-:Y:S02]  /*46920*/  @!P1 IMAD.MOV.U32 R8, RZ, RZ, R16 ;  /* 0x000000ffff089224 */ /* 0x001fe400078e0010 */
[----:B------:R-:W-:-:S05]  /*46930*/  @!P1 IMAD.MOV.U32 R9, RZ, RZ, R17 ;  /* 0x000000ffff099224 */ /* 0x000fca00078e0011 */
[----:B------:R4:W2:Y:S04]  /*46940*/  @!P1 LDG.E.U8 R4, desc[UR20][R8.64] ;  /* 0x0000001408049981 */ /* 0x0008a8000c1e1100 */
[----:B------:R-:W-:Y:S04]  /*46950*/  STL [R1+0x5c], R29 ;  /* 0x00005c1d01007387 */ /* 0x000fe80000100800 */
[----:B------:R-:W2:Y:S01]  /*46960*/  LDL R20, [R1+0x4d4] ;  /* 0x0004d40001147983 */ /* 0x000ea20000100800 */
[----:B------:R-:W-:-:S03]  /*46970*/  PRMT R26, RZ, 0x7610, R26 ;  /* 0x00007610ff1a7816 */ /* 0x000fc6000000001a */
[----:B------:R-:W2:Y:S01]  /*46980*/  LDL R23, [R1+0x4dc] ;  /* 0x0004dc0001177983 */ /* 0x000ea20000100800 */
[----:B------:R-:W-:Y:S01]  /*46990*/  PRMT R25, RZ, 0x7610, R25 ;  /* 0x00007610ff197816 */ /* 0x000fe20000000019 */
[----:B----4-:R-:W-:Y:S02]  /*469a0*/  @!P1 IMAD.MOV.U32 R9, RZ, RZ, R11 ;  /* 0x000000ffff099224 */ /* 0x010fe400078e000b */
[----:B---3--:R-:W-:-:S05]  /*469b0*/  @!P1 IMAD.MOV.U32 R8, RZ, RZ, R10 ;  /* 0x000000ffff089224 */ /* 0x008fca00078e000a */
[----:B------:R0:W3:Y:S01]  /*469c0*/  @!P1 LDG.E.U8 R26, desc[UR20][R8.64] ;  /* 0x00000014081a9981 */ /* 0x0000e2000c1e1100 */
[----:B------:R-:W-:Y:S01]  /*469d0*/  PRMT R0, RZ, 0x7610, R0 ;  /* 0x00007610ff007816 */ /* 0x000fe20000000000 */
[----:B0-----:R-:W-:Y:S02]  /*469e0*/  @!P1 IMAD.MOV.U32 R8, RZ, RZ, R12 ;  /* 0x000000ffff089224 */ /* 0x001fe400078e000c */
[----:B------:R-:W-:-:S05]  /*469f0*/  @!P1 IMAD.MOV.U32 R9, RZ, RZ, R13 ;  /* 0x000000ffff099224 */ /* 0x000fca00078e000d */
[----:B------:R0:W4:Y:S02]  /*46a00*/  @!P1 LDG.E.U8 R25, desc[UR20][R8.64] ;  /* 0x0000001408199981 */ /* 0x000124000c1e1100 */
[----:B0-----:R-:W-:Y:S02]  /*46a10*/  @!P1 IMAD.MOV.U32 R8, RZ, RZ, R21 ;  /* 0x000000ffff089224 */ /* 0x001fe400078e0015 */
[----:B------:R-:W-:-:S05]  /*46a20*/  @!P1 IMAD.MOV.U32 R9, RZ, RZ, R24 ;  /* 0x000000ffff099224 */ /* 0x000fca00078e0018 */
[----:B------:R0:W3:Y:S04]  /*46a30*/  @!P1 LDG.E.U8 R0, desc[UR20][R8.64] ;  /* 0x0000001408009981 */ /* 0x0000e8000c1e1100 */
[----:B--2---:R1:W-:Y:S04]  /*46a40*/  STL [R1+0x44], R22 ;  /* 0x0000441601007387 */ /* 0x0043e80000100800 */
[----:B------:R-:W2:Y:S04]  /*46a50*/  LDL R16, [R1+0x4e8] ;  /* 0x0004e80001107983 */ /* 0x000ea80000100800 */
[----:B-1----:R-:W2:Y:S04]  /*46a60*/  LDL R22, [R1+0x4e0] ;  /* 0x0004e00001167983 */ /* 0x002ea80000100800 */
[----:B------:R-:W-:Y:S04]  /*46a70*/  STL [R1+0x16fc], R4 ;  /* 0x0016fc0401007387 */ /* 0x000fe80000100800 */
[----:B------:R-:W-:Y:S04]  /*46a80*/  STL [R1+0x54], R28 ;  /* 0x0000541c01007387 */ /* 0x000fe80000100800 */
[----:B------:R-:W4:Y:S04]  /*46a90*/  LDL R17, [R1+0x4e4] ;  /* 0x0004e40001117983 */ /* 0x000f280000100800 */
[----:B------:R-:W4:Y:S04]  /*46aa0*/  LDL R11, [R1+0x514] ;  /* 0x00051400010b7983 */ /* 0x000f280000100800 */
[----:B------:R-:W4:Y:S04]  /*46ab0*/  LDL R10, [R1+0x518] ;  /* 0x00051800010a7983 */ /* 0x000f280000100800 */
[----:B------:R-:W4:Y:S04]  /*46ac0*/  LDL R13, [R1+0x51c] ;  /* 0x00051c00010d7983 */ /* 0x000f280000100800 */
[----:B------:R-:W4:Y:S01]  /*46ad0*/  LDL R12, [R1+0x520] ;  /* 0x00052000010c7983 */ /* 0x000f220000100800 */
[----:B------:R-:W-:Y:S01]  /*46ae0*/  PRMT R14, RZ, 0x7610, R14 ;  /* 0x00007610ff0e7816 */ /* 0x000fe2000000000e */
[----:B0-----:R-:W-:-:S02]  /*46af0*/  @!P1 IMAD.MOV.U32 R8, RZ, RZ, R15 ;  /* 0x000000ffff089224 */ /* 0x001fc400078e000f */
[----:B------:R-:W-:Y:S01]  /*46b00*/  @!P1 IMAD.MOV.U32 R9, RZ, RZ, R20 ;  /* 0x000000ffff099224 */ /* 0x000fe200078e0014 */
[----:B------:R-:W-:-:S04]  /*46b10*/  PRMT R19, RZ, 0x7610, R19 ;  /* 0x00007610ff137816 */ /* 0x000fc80000000013 */
[----:B------:R0:W4:Y:S01]  /*46b20*/  @!P1 LDG.E.U8 R14, desc[UR20][R8.64] ;  /* 0x00000014080e9981 */ /* 0x000122000c1e1100 */
[----:B------:R-:W-:Y:S01]  /*46b30*/  PRMT R3, RZ, 0x7610, R3 ;  /* 0x00007610ff037816 */ /* 0x000fe20000000003 */
[----:B0-----:R-:W-:Y:S01]  /*46b40*/  @!P1 IMAD.MOV.U32 R9, RZ, RZ, R23 ;  /* 0x000000ffff099224 */ /* 0x001fe200078e0017 */
[----:B------:R-:W-:Y:S01]  /*46b50*/  PRMT R18, RZ, 0x7610, R18 ;  /* 0x00007610ff127816 */ /* 0x000fe20000000012 */
[----:B---3--:R0:W-:Y:S04]  /*46b60*/  STL [R1+0x1700], R0 ;  /* 0x0017000001007387 */ /* 0x0081e80000100800 */
[----:B------:R-:W3:Y:S04]  /*46b70*/  LDL R21, [R1+0x524] ;  /* 0x0005240001157983 */ /* 0x000ee80000100800 */
[----:B------:R-:W3:Y:S01]  /*46b80*/  LDL R20, [R1+0x528] ;  /* 0x0005280001147983 */ /* 0x000ee20000100800 */
[----:B0-----:R-:W-:Y:S01]  /*46b90*/  PRMT R0, RZ, 0x7610, R0 ;  /* 0x00007610ff007816 */ /* 0x001fe20000000000 */
[----:B--2---:R-:W-:-:S05]  /*46ba0*/  @!P1 IMAD.MOV.U32 R8, RZ, RZ, R22 ;  /* 0x000000ffff089224 */ /* 0x004fca00078e0016 */
[----:B------:R0:W2:Y:S02]  /*46bb0*/  @!P1 LDG.E.U8 R19, desc[UR20][R8.64] ;  /* 0x0000001408139981 */ /* 0x0000a4000c1e1100 */
[----:B0-----:R-:W-:Y:S02]  /*46bc0*/  @!P1 IMAD.MOV.U32 R8, RZ, RZ, R16 ;  /* 0x000000ffff089224 */ /* 0x001fe400078e0010 */
[----:B----4-:R-:W-:-:S05]  /*46bd0*/  @!P1 IMAD.MOV.U32 R9, RZ, RZ, R17 ;  /* 0x000000ffff099224 */ /* 0x010fca00078e0011 */
[----:B------:R0:W4:Y:S02]  /*46be0*/  @!P1 LDG.E.U8 R3, desc[UR20][R8.64] ;  /* 0x0000001408039981 */ /* 0x000124000c1e1100 */
[----:B0-----:R-:W-:Y:S02]  /*46bf0*/  @!P1 IMAD.MOV.U32 R8, RZ, RZ, R10 ;  /* 0x000000ffff089224 */ /* 0x001fe400078e000a */
[----:B------:R-:W-:-:S05]  /*46c00*/  @!P1 IMAD.MOV.U32 R9, RZ, RZ, R11 ;  /* 0x000000ffff099224 */ /* 0x000fca00078e000b */
[----:B------:R0:W2:Y:S02]  /*46c10*/  @!P1 LDG.E.U8 R18, desc[UR20][R8.64] ;  /* 0x0000001408129981 */ /* 0x0000a4000c1e1100 */
[----:B0-----:R-:W-:Y:S02]  /*46c20*/  @!P1 IMAD.MOV.U32 R8, RZ, RZ, R12 ;  /* 0x000000ffff089224 */ /* 0x001fe400078e000c */
[----:B------:R-:W-:-:S05]  /*46c30*/  @!P1 IMAD.MOV.U32 R9, RZ, RZ, R13 ;  /* 0x000000ffff099224 */ /* 0x000fca00078e000d */
[----:B------:R0:W2:Y:S04]  /*46c40*/  @!P1 LDG.E.U8 R0, desc[UR20][R8.64] ;  /* 0x0000001408009981 */ /* 0x0000a8000c1e1100 */
[----:B------:R-:W-:Y:S04]  /*46c50*/  STL [R1+0x48], R27 ;  /* 0x0000481b01007387 */ /* 0x000fe80000100800 */
[----:B------:R-:W2:Y:S04]  /*46c60*/  LDL R15, [R1+0x554] ;  /* 0x00055400010f7983 */ /* 0x000ea80000100800 */
[----:B------:R1:W-:Y:S04]  /*46c70*/  STL [R1+0x30], R14 ;  /* 0x0000300e01007387 */ /* 0x0003e80000100800 */
[----:B------:R-:W2:Y:S04]  /*46c80*/  LDL R17, [R1+0x55c] ;  /* 0x00055c0001117983 */ /* 0x000ea80000100800 */
[----:B------:R-:W2:Y:S04]  /*46c90*/  LDL R16, [R1+0x560] ;  /* 0x0005600001107983 */ /* 0x000ea80000100800 */
[----:B-1----:R-:W2:Y:S01]  /*46ca0*/  LDL R14, [R1+0x558] ;  /* 0x00055800010e7983 */ /* 0x002ea20000100800 */
[----:B0-----:R-:W-:-:S02]  /*46cb0*/  PRMT R8, RZ, 0x7610, R8 ;  /* 0x00007610ff087816 */ /* 0x001fc40000000008 */
[----:B------:R-:W-:Y:S01]  /*46cc0*/  PRMT R64, RZ, 0x7610, R64 ;  /* 0x00007610ff407816 */ /* 0x000fe20000000040 */
[----:B---3--:R-:W-:Y:S01]  /*46cd0*/  @!P1 IMAD.MOV.U32 R9, RZ, RZ, R21 ;  /* 0x000000ffff099224 */ /* 0x008fe200078e0015 */
[----:B----4-:R-:W-:Y:S04]  /*46ce0*/  STL [R1+0x1704], R3 ;  /* 0x0017040301007387 */ /* 0x010fe80000100800 */
[----:B------:R-:W3:Y:S04]  /*46cf0*/  LDL R11, [R1+0x564] ;  /* 0x00056400010b7983 */ /* 0x000ee80000100800 */
[----:B------:R-:W4:Y:S04]  /*46d00*/  LDL R10, [R1+0x568] ;  /* 0x00056800010a7983 */ /* 0x000f280000100800 */
[----:B------:R-:W-:Y:S04]  /*46d10*/  STL [R1+0x3c], R26 ;  /* 0x00003c1a01007387 */ /* 0x000fe80000100800 */
[----:B--2---:R0:W-:Y:S04]  /*46d20*/  STL [R1+0x2c], R19 ;  /* 0x00002c1301007387 */ /* 0x0041e80000100800 */
[----:B0-----:R-:W2:Y:S04]  /*46d30*/  LDL R19, [R1+0x594] ;  /* 0x0005940001137983 */ /* 0x001ea80000100800 */
[----:B------:R0:W-:Y:S04]  /*46d40*/  STL [R1+0x24], R18 ;  /* 0x0000241201007387 */ /* 0x0001e80000100800 */
[----:B------:R-:W-:Y:S04]  /*46d50*/  STL [R1+0x38], R25 ;  /* 0x0000381901007387 */ /* 0x000fe80000100800 */
[----:B0-----:R-:W2:Y:S04]  /*46d60*/  LDL R18, [R1+0x598] ;  /* 0x0005980001127983 */ /* 0x001ea80000100800 */
[----:B------:R-:W-:Y:S04]  /*46d70*/  STL [R1+0x1708], R0 ;  /* 0x0017080001007387 */ /* 0x000fe80000100800 */
[----:B------:R-:W2:Y:S04]  /*46d80*/  LDL R13, [R1+0x59c] ;  /* 0x00059c00010d7983 */ /* 0x000ea80000100800 */
[----:B------:R-:W2:Y:S04]  /*46d90*/  LDL R12, [R1+0x5a0] ;  /* 0x0005a000010c7983 */ /* 0x000ea80000100800 */
[----:B------:R0:W-:Y:S04]  /*46da0*/  STL.S16 [R1+0x18], R8 ;  /* 0x0000180801007387 */ /* 0x0001e80000100600 */
[----:B------:R-:W2:Y:S01]  /*46db0*/  LDL R23, [R1+0x5a4] ;  /* 0x0005a40001177983 */ /* 0x000ea20000100800 */
[----:B0-----:R-:W-:-:S03]  /*46dc0*/  @!P1 IMAD.MOV.U32 R8, RZ, RZ, R20 ;  /* 0x000000ffff089224 */ /* 0x001fc600078e0014 */
[----:B------:R-:W2:Y:S04]  /*46dd0*/  LDL R20, [R1+0x5a8] ;  /* 0x0005a80001147983 */ /* 0x000ea80000100800 */
[----:B------:R-:W2:Y:S04]  /*46de0*/  @!P1 LDG.E.U8 R64, desc[UR20][R8.64] ;  /* 0x0000001408409981 */ /* 0x000ea8000c1e1100 */
[----:B--2---:R0:W-:Y:S04]  /*46df0*/  STL [R1+0x170c], R64 ;  /* 0x00170c4001007387 */ /* 0x0041e80000100800 */
[----:B0-----:R-:W2:Y:S01]  /*46e00*/  LDL.LU R64, [R1+0x18] ;  /* 0x0000180001407983 */ /* 0x001ea20000300800 */
[----:B------:R-:W-:-:S02]  /*46e10*/  @!P1 IMAD.MOV.U32 R8, RZ, RZ, R14 ;  /* 0x000000ffff089224 */ /* 0x000fc400078e000e */
[----:B------:R-:W-:Y:S01]  /*46e20*/  @!P1 IMAD.MOV.U32 R9, RZ, RZ, R15 ;  /* 0x000000ffff099224 */ /* 0x000fe200078e000f */
[----:B------:R-:W3:Y:S04]  /*46e30*/  LDL R14, [R1+0x5d8] ;  /* 0x0005d800010e7983 */ /* 0x000ee80000100800 */
[----:B------:R-:W3:Y:S04]  /*46e40*/  LDL R15, [R1+0x5d4] ;  /* 0x0005d400010f7983 */ /* 0x000ee80000100800 */
[----:B------:R-:W3:Y:S04]  /*46e50*/  LDL R22, [R1+0x5dc] ;  /* 0x0005dc0001167983 */ /* 0x000ee80000100800 */
[----:B------:R-:W3:Y:S04]  /*46e60*/  LDL R21, [R1+0x5e0] ;  /* 0x0005e00001157983 */ /* 0x000ee80000100800 */
[----:B--2---:R0:W2:Y:S01]  /*46e70*/  @!P1 LDG.E.U8 R64, desc[UR20][R8.64] ;  /* 0x0000001408409981 */ /* 0x0040a2000c1e1100 */
[----:B------:R-:W-:-:S02]  /*46e80*/  PRMT R4, RZ, 0x7610, R4 ;  /* 0x00007610ff047816 */ /* 0x000fc40000000004 */
[----:B------:R-:W-:Y:S01]  /*46e90*/  PRMT R6, RZ, 0x7610, R6 ;  /* 0x00007610ff067816 */ /* 0x000fe20000000006 */
[----:B0-----:R-:W-:Y:S02]  /*46ea0*/  @!P1 IMAD.MOV.U32 R8, RZ, RZ, R16 ;  /* 0x000000ffff089224 */ /* 0x001fe400078e0010 */
[----:B------:R-:W-:-:S05]  /*46eb0*/  @!P1 IMAD.MOV.U32 R9, RZ, RZ, R17 ;  /* 0x000000ffff099224 */ /* 0x000fca00078e0011 */
[----:B------:R4:W2:Y:S01]  /*46ec0*/  @!P1 LDG.E.U8 R4, desc[UR20][R8.64] ;  /* 0x0000001408049981 */ /* 0x0008a2000c1e1100 */
[----:B------:R-:W-:Y:S01]  /*46ed0*/  PRMT R0, RZ, 0x7610, R0 ;  /* 0x00007610ff007816 */ /* 0x000fe20000000000 */
[----:B----4-:R-:W-:Y:S02]  /*46ee0*/  @!P1 IMAD.MOV.U32 R8, RZ, RZ, R10 ;  /* 0x000000ffff089224 */ /* 0x010fe400078e000a */
[----:B---3--:R-:W-:-:S05]  /*46ef0*/  @!P1 IMAD.MOV.U32 R9, RZ, RZ, R11 ;  /* 0x000000ffff099224 */ /* 0x008fca00078e000b */
[----:B------:R0:W3:Y:S02]  /*46f00*/  @!P1 LDG.E.U8 R6, desc[UR20][R8.64] ;  /* 0x0000001408069981 */ /* 0x0000e4000c1e1100 */
[----:B0-----:R-:W-:Y:S02]  /*46f10*/  @!P1 IMAD.MOV.U32 R8, RZ, RZ, R18 ;  /* 0x000000ffff089224 */ /* 0x001fe400078e0012 */
[----:B------:R-:W-:-:S05]  /*46f20*/  @!P1 IMAD.MOV.U32 R9, RZ, RZ, R19 ;  /* 0x000000ffff099224 */ /* 0x000fca00078e0013 */
[----:B------:R0:W4:Y:S02]  /*46f30*/  @!P1 LDG.E.U8 R0, desc[UR20][R8.64] ;  /* 0x0000001408009981 */ /* 0x000124000c1e1100 */
[----:B0-----:R-:W-:Y:S02]  /*46f40*/  @!P1 IMAD.MOV.U32 R8, RZ, RZ, R12 ;  /* 0x000000ffff089224 */ /* 0x001fe400078e000c */
[----:B------:R-:W-:Y:S01]  /*46f50*/  @!P1 IMAD.MOV.U32 R9, RZ, RZ, R13 ;  /* 0x000000ffff099224 */ /* 0x000fe200078e000d */
[----:B--2---:R-:W-:Y:S04]  /*46f60*/  STL [R1+0x1710], R64 ;  /* 0x0017104001007387 */ /* 0x004fe80000100800 */
        /* <DEDUP_REMOVED lines=8> */
[----:B------:R0:W-:Y:S04]  /*46ff0*/  STS.U8 [R46+UR9+0x18980], R92 ;  /* 0x0189805c2e007988 */ /* 0x0001e80008000009 */
[----:B------:R1:W-:Y:S04]  /*47000*/  STS.U8 [R46+UR9+0x18d80], R90 ;  /* 0x018d805a2e007988 */ /* 0x0003e80008000009 */
[----:B------:R-:W-:Y:S04]  /*47010*/  STS.U8 [R46+UR9+0x19180], R88 ;  /* 0x019180582e007988 */ /* 0x000fe80008000009 */
[----:B------:R0:W-:Y:S04]  /*47020*/  STS.U8 [R46+UR9+0x19580], R86 ;  /* 0x019580562e007988 */ /* 0x0001e80008000009 */
[----:B------:R0:W-:Y:S04]  /*47030*/  STS.U8 [R46+UR9+0x19980], R84 ;  /* 0x019980542e007988 */ /* 0x0001e80008000009 */
        /* <DEDUP_REMOVED lines=24> */
[----:B------:R-:W-:Y:S01]  /*471c0*/  STS.U8 [R46+UR9+0x1f980], R59 ;  /* 0x01f9803b2e007988 */ /* 0x000fe20008000009 */
[----:B------:R-:W-:-:S03]  /*471d0*/  PRMT R2, RZ, 0x7610, R2 ;  /* 0x00007610ff027816 */ /* 0x000fc60000000002 */
[----:B------:R-:W-:Y:S04]  /*471e0*/  STS.U8 [R46+UR9+0x1fd80], R61 ;  /* 0x01fd803d2e007988 */ /* 0x000fe80008000009 */
[----:B------:R-:W-:Y:S04]  /*471f0*/  STS.U8 [R47+UR9+0x18200], R63 ;  /* 0x0182003f2f007988 */ /* 0x000fe80008000009 */
[----:B------:R-:W-:Y:S04]  /*47200*/  STS.U8 [R47+UR9+0x18600], R65 ;  /* 0x018600412f007988 */ /* 0x000fe80008000009 */
[----:B------:R-:W-:Y:S04]  /*47210*/  STS.U8 [R47+UR9+0x18a00], R67 ;  /* 0x018a00432f007988 */ /* 0x000fe80008000009 */
[----:B------:R-:W-:Y:S04]  /*47220*/  STS.U8 [R47+UR9+0x18e00], R69 ;  /* 0x018e00452f007988 */ /* 0x000fe80008000009 */
[----:B------:R-:W-:Y:S01]  /*47230*/  STS.U8 [R47+UR9+0x19200], R71 ;  /* 0x019200472f007988 */ /* 0x000fe20008000009 */
[----:B------:R-:W-:-:S03]  /*47240*/  PRMT R5, RZ, 0x7610, R5 ;  /* 0x00007610ff057816 */ /* 0x000fc60000000005 */
[----:B------:R0:W3:Y:S04]  /*47250*/  @!P1 LDG.E.U8 R2, desc[UR20][R8.64] ;  /* 0x0000001408029981 */ /* 0x0000e8000c1e1100 */
[----:B------:R-:W-:Y:S04]  /*47260*/  STS.U8 [R47+UR9+0x19600], R73 ;  /* 0x019600492f007988 */ /* 0x000fe80008000009 */
[----:B------:R-:W-:Y:S04]  /*47270*/  STS.U8 [R47+UR9+0x19a00], R75 ;  /* 0x019a004b2f007988 */ /* 0x000fe80008000009 */
[----:B------:R-:W-:Y:S04]  /*47280*/  STS.U8 [R47+UR9+0x19e00], R77 ;  /* 0x019e004d2f007988 */ /* 0x000fe80008000009 */
[----:B------:R-:W-:Y:S04]  /*47290*/  STS.U8 [R47+UR9+0x1a200], R79 ;  /* 0x01a2004f2f007988 */ /* 0x000fe80008000009 */
[----:B------:R-:W-:Y:S01]  /*472a0*/  STS.U8 [R47+UR9+0x1a600], R81 ;  /* 0x01a600512f007988 */ /* 0x000fe20008000009 */
[----:B------:R-:W-:-:S02]  /*472b0*/  PRMT R3, RZ, 0x7610, R3 ;  /* 0x00007610ff037816 */ /* 0x000fc40000000003 */
[----:B0-----:R-:W-:Y:S02]  /*472c0*/  PRMT R92, RZ, 0x7610, R92 ;  /* 0x00007610ff5c7816 */ /* 0x001fe4000000005c */
[----:B-1----:R-:W-:Y:S02]  /*472d0*/  PRMT R90, RZ, 0x7610, R90 ;  /* 0x00007610ff5a7816 */ /* 0x002fe4000000005a */
[----:B------:R-:W-:Y:S01]  /*472e0*/  PRMT R86, RZ, 0x7610, R86 ;  /* 0x00007610ff567816 */ /* 0x000fe20000000056 */
[----:B------:R-:W-:Y:S02]  /*472f0*/  @!P1 IMAD.MOV.U32 R8, RZ, RZ, R20 ;  /* 0x000000ffff089224 */ /* 0x000fe400078e0014 */
[----:B------:R-:W-:Y:S01]  /*47300*/  @!P1 IMAD.MOV.U32 R9, RZ, RZ, R23 ;  /* 0x000000ffff099224 */ /* 0x000fe200078e0017 */
[----:B------:R-:W3:Y:S04]  /*47310*/  LDL R20, [R1+0x658] ;  /* 0x0006580001147983 */ /* 0x000ee80000100800 */
[----:B------:R-:W4:Y:S04]  /*47320*/  LDL R23, [R1+0x654] ;  /* 0x0006540001177983 */ /* 0x000f280000100800 */
[----:B------:R-:W-:Y:S04]  /*47330*/  STS.U8 [R47+UR9+0x1aa00], R83 ;  /* 0x01aa00532f007988 */ /* 0x000fe80008000009 */
[----:B------:R0:W4:Y:S04]  /*47340*/  @!P1 LDG.E.U8 R5, desc[UR20][R8.64] ;  /* 0x0000001408059981 */ /* 0x000128000c1e1100 */
[----:B------:R-:W-:Y:S04]  /*47350*/  STS.U8 [R47+UR9+0x1ae00], R85 ;  /* 0x01ae00552f007988 */ /* 0x000fe80008000009 */
[----:B------:R-:W-:Y:S04]  /*47360*/  STS.U8 [R47+UR9+0x1b200], R87 ;  /* 0x01b200572f007988 */ /* 0x000fe80008000009 */
[----:B------:R-:W-:Y:S04]  /*47370*/  STS.U8 [R47+UR9+0x1b600], R89 ;  /* 0x01b600592f007988 */ /* 0x000fe80008000009 */
[----:B------:R-:W-:Y:S04]  /*47380*/  STS.U8 [R47+UR9+0x1ba00], R91 ;  /* 0x01ba005b2f007988 */ /* 0x000fe80008000009 */
[----:B------:R1:W-:Y:S01]  /*47390*/  STS.U8 [R47+UR9+0x1be00], R93 ;  /* 0x01be005d2f007988 */ /* 0x0003e20008000009 */
[----:B------:R-:W-:-:S02]  /*473a0*/  PRMT R84, RZ, 0x7610, R84 ;  /* 0x00007610ff547816 */ /* 0x000fc40000000054 */
[----:B------:R-:W-:Y:S02]  /*473b0*/  PRMT R82, RZ, 0x7610, R82 ;  /* 0x00007610ff527816 */ /* 0x000fe40000000052 */
[----:B------:R-:W-:Y:S02]  /*473c0*/  PRMT R80, RZ, 0x7610, R80 ;  /* 0x00007610ff507816 */ /* 0x000fe40000000050 */
[----:B------:R-:W-:Y:S01]  /*473d0*/  PRMT R78, RZ, 0x7610, R78 ;  /* 0x00007610ff4e7816 */ /* 0x000fe2000000004e */
[----:B0-----:R-:W-:Y:S02]  /*473e0*/  @!P1 IMAD.MOV.U32 R8, RZ, RZ, R14 ;  /* 0x000000ffff089224 */ /* 0x001fe400078e000e */
[----:B------:R-:W-:Y:S01]  /*473f0*/  @!P1 IMAD.MOV.U32 R9, RZ, RZ, R15 ;  /* 0x000000ffff099224 */ /* 0x000fe200078e000f */
[----:B------:R-:W4:Y:S04]  /*47400*/  LDL R14, [R1+0x660] ;  /* 0x00066000010e7983 */ /* 0x000f280000100800 */
[----:B------:R-:W4:Y:S04]  /*47410*/  LDL R15, [R1+0x65c] ;  /* 0x00065c00010f7983 */ /* 0x000f280000100800 */
[----:B------:R0:W4:Y:S01]  /*47420*/  @!P1 LDG.E.U8 R3, desc[UR20][R8.64] ;  /* 0x0000001408039981 */ /* 0x000122000c1e1100 */
[----:B-1----:R-:W-:-:S02]  /*47430*/  PRMT R93, RZ, 0x7610, R93 ;  /* 0x00007610ff5d7816 */ /* 0x002fc4000000005d */
[----:B------:R-:W-:Y:S02]  /*47440*/  PRMT R91, RZ, 0x7610, R91 ;  /* 0x00007610ff5b7816 */ /* 0x000fe4000000005b */
[----:B------:R-:W-:Y:S02]  /*47450*/  PRMT R76, RZ, 0x7610, R76 ;  /* 0x00007610ff4c7816 */ /* 0x000fe4000000004c */
[----:B------:R-:W-:Y:S02]  /*47460*/  PRMT R74, RZ, 0x7610, R74 ;  /* 0x00007610ff4a7816 */ /* 0x000fe4000000004a */
[----:B------:R-:W-:Y:S02]  /*47470*/  PRMT R72, RZ, 0x7610, R72 ;  /* 0x00007610ff487816 */ /* 0x000fe40000000048 */
[----:B------:R-:W-:Y:S02]  /*47480*/  PRMT R70, RZ, 0x7610, R70 ;  /* 0x00007610ff467816 */ /* 0x000fe40000000046 */
[----:B------:R-:W-:-:S02]  /*47490*/  PRMT R68, RZ, 0x7610, R68 ;  /* 0x00007610ff447816 */ /* 0x000fc40000000044 */
[----:B------:R-:W-:Y:S02]  /*474a0*/  PRMT R66, RZ, 0x7610, R66 ;  /* 0x00007610ff427816 */ /* 0x000fe40000000042 */
[----:B------:R-:W-:Y:S01]  /*474b0*/  PRMT R62, RZ, 0x7610, R62 ;  /* 0x00007610ff3e7816 */ /* 0x000fe2000000003e */
[----:B0-----:R-:W-:Y:S02]  /*474c0*/  @!P1 IMAD.MOV.U32 R8, RZ, RZ, R21 ;  /* 0x000000ffff089224 */ /* 0x001fe400078e0015 */
[----:B------:R-:W-:Y:S01]  /*474d0*/  @!P1 IMAD.MOV.U32 R9, RZ, RZ, R22 ;  /* 0x000000ffff099224 */ /* 0x000fe200078e0016 */
[----:B------:R-:W4:Y:S04]  /*474e0*/  LDL R21, [R1+0x668] ;  /* 0x0006680001157983 */ /* 0x000f280000100800 */
[----:B------:R-:W4:Y:S04]  /*474f0*/  LDL R22, [R1+0x664] ;  /* 0x0006640001167983 */ /* 0x000f280000100800 */
[----:B------:R2:W4:Y:S01]  /*47500*/  @!P1 LDG.E.U8 R93, desc[UR20][R8.64] ;  /* 0x00000014085d9981 */ /* 0x000522000c1e1100 */
[----:B------:R-:W-:-:S02]  /*47510*/  PRMT R60, RZ, 0x7610, R60 ;  /* 0x00007610ff3c7816 */ /* 0x000fc4000000003c */
[----:B------:R-:W-:Y:S01]  /*47520*/  PRMT R58, RZ, 0x7610, R58 ;  /* 0x00007610ff3a7816 */ /* 0x000fe2000000003a */
[----:B------:R-:W4:Y:S01]  /*47530*/  LDL R24, [R1+0x7e4] ;  /* 0x0007e40001187983 */ /* 0x000f220000100800 */
[----:B------:R-:W-:Y:S02]  /*47540*/  PRMT R56, RZ, 0x7610, R56 ;  /* 0x00007610ff387816 */ /* 0x000fe40000000038 */
[----:B------:R-:W-:Y:S02]  /*47550*/  PRMT R54, RZ, 0x7610, R54 ;  /* 0x00007610ff367816 */ /* 0x000fe40000000036 */
[----:B------:R-:W-:Y:S02]  /*47560*/  PRMT R52, RZ, 0x7610, R52 ;  /* 0x00007610ff347816 */ /* 0x000fe40000000034 */
[----:B------:R-:W-:Y:S02]  /*47570*/  PRMT R50, RZ, 0x7610, R50 ;  /* 0x00007610ff327816 */ /* 0x000fe40000000032 */
[----:B------:R-:W-:Y:S01]  /*47580*/  PRMT R48, RZ, 0x7610, R48 ;  /* 0x00007610ff307816 */ /* 0x000fe20000000030 */
[----:B------:R-:W4:Y:S01]  /*47590*/  LDL R26, [R1+0x814] ;  /* 0x00081400011a7983 */ /* 0x000f220000100800 */
[----:B------:R-:W-:-:S03]  /*475a0*/  PRMT R7, RZ, 0x7610, R7 ;  /* 0x00007610ff077816 */ /* 0x000fc60000000007 */
[----:B------:R-:W4:Y:S04]  /*475b0*/  LDL R25, [R1+0x854] ;  /* 0x0008540001197983 */ /* 0x000f280000100800 */
        /* <DEDUP_REMOVED lines=21> */
[----:B------:R-:W4:Y:S01]  /*47710*/  LDL R46, [R1+0xae0] ;  /* 0x000ae000012e7983 */ /* 0x000f220000100800 */
[----:B--2---:R-:W-:-:S02]  /*47720*/  @!P1 IMAD.MOV.U32 R9, RZ, RZ, R17 ;  /* 0x000000ffff099224 */ /* 0x004fc400078e0011 */
[----:B------:R-:W-:Y:S01]  /*47730*/  @!P1 IMAD.MOV.U32 R8, RZ, RZ, R16 ;  /* 0x000000ffff089224 */ /* 0x000fe200078e0010 */
[----:B------:R-:W2:Y:S04]  /*47740*/  LDL R17, [R1+0x694] ;  /* 0x0006940001117983 */ /* 0x000ea80000100800 */
[----:B------:R-:W2:Y:S04]  /*47750*/  LDL R16, [R1+0x698] ;  /* 0x0006980001107983 */ /* 0x000ea80000100800 */
[----:B------:R0:W2:Y:S02]  /*47760*/  @!P1 LDG.E.U8 R92, desc[UR20][R8.64] ;  /* 0x00000014085c9981 */ /* 0x0000a4000c1e1100 */
[----:B0-----:R-:W-:-:S02]  /*47770*/  @!P1 IMAD.MOV.U32 R8, RZ, RZ, R10 ;  /* 0x000000ffff089224 */ /* 0x001fc400078e000a */
        /* <DEDUP_REMOVED lines=14> */
[----:B---3--:R-:W-:-:S02]  /*47860*/  @!P1 IMAD.MOV.U32 R8, RZ, RZ, R20 ;  /* 0x000000ffff089224 */ /* 0x008fc400078e0014 */
[----:B----4-:R-:W-:Y:S01]  /*47870*/  @!P1 IMAD.MOV.U32 R9, RZ, RZ, R23 ;  /* 0x000000ffff099224 */ /* 0x010fe200078e0017 */
[----:B------:R-:W3:Y:S04]  /*47880*/  LDL R20, [R1+0x6e0] ;  /* 0x0006e00001147983 */ /* 0x000ee80000100800 */
[----:B------:R-:W4:Y:S04]  /*47890*/  LDL R23, [R1+0x6dc] ;  /* 0x0006dc0001177983 */ /* 0x000f280000100800 */
[----:B------:R0:W4:Y:S02]  /*478a0*/  @!P1 LDG.E.U8 R84, desc[UR20][R8.64] ;  /* 0x0000001408549981 */ /* 0x000124000c1e1100 */
        /* <DEDUP_REMOVED lines=85> */
[----:B0-----:R-:W-:-:S02]  /*47e00*/  PRMT R9, RZ, 0x7610, R9 ;  /* 0x00007610ff097816 */ /* 0x001fc40000000009 */
[----:B------:R0:W2:Y:S02]  /*47e10*/  @!P1 LDG.E.U8 R7, desc[UR20][R10.64] ;  /* 0x000000140a079981 */ /* 0x0000a4000c1e1100 */
[----:B0-----:R-:W-:Y:S02]  /*47e20*/  @!P1 IMAD.MOV.U32 R10, RZ, RZ, R18 ;  /* 0x000000ffff0a9224 */ /* 0x001fe400078e0012 */
[----:B------:R-:W-:Y:S01]  /*47e30*/  @!P1 IMAD.MOV.U32 R11, RZ, RZ, R19 ;  /* 0x000000ffff0b9224 */ /* 0x000fe200078e0013 */
[----:B------:R-:W2:Y:S04]  /*47e40*/  LDL R18, [R1+0x830] ;  /* 0x0008300001127983 */ /* 0x000ea80000100800 */
[----:B------:R-:W2:Y:S04]  /*47e50*/  LDL R19, [R1+0x82c] ;  /* 0x00082c0001137983 */ /* 0x000ea80000100800 */
[----:B------:R0:W2:Y:S02]  /*47e60*/  @!P1 LDG.E.U8 R9, desc[UR20][R12.64] ;  /* 0x000000140c099981 */ /* 0x0000a4000c1e1100 */
[----:B0-----:R-:W-:-:S02]  /*47e70*/  @!P1 IMAD.MOV.U32 R13, RZ, RZ, R24 ;  /* 0x000000ffff0d9224 */ /* 0x001fc400078e0018 */
[----:B------:R-:W2:Y:S01]  /*47e80*/  LDL R24, [R1+0x858] ;  /* 0x0008580001187983 */ /* 0x000ea20000100800 */
[----:B------:R-:W-:Y:S01]  /*47e90*/  PRMT R8, RZ, 0x7610, R8 ;  /* 0x00007610ff087816 */ /* 0x000fe20000000008 */
[----:B---3--:R-:W-:Y:S02]  /*47ea0*/  @!P1 IMAD.MOV.U32 R12, RZ, RZ, R20 ;  /* 0x000000ffff0c9224 */ /* 0x008fe400078e0014 */
[----:B------:R-:W3:Y:S04]  /*47eb0*/  LDL R20, [R1+0x860] ;  /* 0x0008600001147983 */ /* 0x000ee80000100800 */
[----:B------:R0:W3:Y:S02]  /*47ec0*/  @!P1 LDG.E.U8 R8, desc[UR20][R10.64] ;  /* 0x000000140a089981 */ /* 0x0000e4000c1e1100 */
[----:B0-----:R-:W-:-:S02]  /*47ed0*/  PRMT R10, RZ, 0x7610, R10 ;  /* 0x00007610ff0a7816 */ /* 0x001fc4000000000a */
[----:B------:R-:W-:-:S04]  /*47ee0*/  PRMT R11, RZ, 0x7610, R11 ;  /* 0x00007610ff0b7816 */ /* 0x000fc8000000000b */
[----:B------:R0:W3:Y:S04]  /*47ef0*/  @!P1 LDG.E.U8 R10, desc[UR20][R12.64] ;  /* 0x000000140c0a9981 */ /* 0x0000e8000c1e1100 */
[----:B----4-:R1:W4:Y:S01]  /*47f00*/  @!P1 LDG.E.U8 R11, desc[UR20][R14.64] ;  /* 0x000000140e0b9981 */ /* 0x010322000c1e1100 */
[----:B0-----:R-:W-:Y:S01]  /*47f10*/  PRMT R12, RZ, 0x7610, R12 ;  /* 0x00007610ff0c7816 */ /* 0x001fe2000000000c */
[----:B-1----:R-:W-:Y:S02]  /*47f20*/  @!P1 IMAD.MOV.U32 R14, RZ, RZ, R21 ;  /* 0x000000ffff0e9224 */ /* 0x002fe400078e0015 */
[----:B------:R-:W-:Y:S01]  /*47f30*/  @!P1 IMAD.MOV.U32 R15, RZ, RZ, R26 ;  /* 0x000000ffff0f9224 */ /* 0x000fe200078e001a */
[----:B------:R-:W3:Y:S04]  /*47f40*/  LDL R21, [R1+0x85c] ;  /* 0x00085c0001157983 */ /* 0x000ee80000100800 */
[----:B------:R-:W4:Y:S04]  /*47f50*/  LDL R26, [R1+0x868] ;  /* 0x00086800011a7983 */ /* 0x000f280000100800 */
[----:B------:R0:W4:Y:S02]  /*47f60*/  @!P1 LDG.E.U8 R12, desc[UR20][R14.64] ;  /* 0x000000140e0c9981 */ /* 0x000124000c1e1100 */
[----:B0-----:R-:W-:-:S02]  /*47f70*/  PRMT R15, RZ, 0x7610, R15 ;  /* 0x00007610ff0f7816 */ /* 0x001fc4000000000f */
[----:B------:R-:W-:-:S06]  /*47f80*/  PRMT R13, RZ, 0x7610, R13 ;  /* 0x00007610ff0d7816 */ /* 0x000fcc000000000d */
[----:B--2---:R-:W2:Y:S04]  /*47f90*/  @!P1 LDG.E.U8 R13, desc[UR20][R16.64] ;  /* 0x00000014100d9981 */ /* 0x004ea8000c1e1100 */
[----:B------:R0:W2:Y:S02]  /*47fa0*/  @!P1 LDG.E.U8 R15, desc[UR20][R18.64] ;  /* 0x00000014120f9981 */ /* 0x0000a4000c1e1100 */
[----:B0-----:R-:W-:Y:S02]  /*47fb0*/  @!P1 IMAD.MOV.U32 R19, RZ, RZ, R25 ;  /* 0x000000ffff139224 */ /* 0x001fe400078e0019 */
[----:B------:R-:W2:Y:S01]  /*47fc0*/  LDL R25, [R1+0x89c] ;  /* 0x00089c0001197983 */ /* 0x000ea20000100800 */
[----:B------:R-:W-:-:S03]  /*47fd0*/  @!P1 IMAD.MOV.U32 R18, RZ, RZ, R24 ;  /* 0x000000ffff129224 */ /* 0x000fc600078e0018 */
[----:B------:R-:W2:Y:S01]  /*47fe0*/  LDL R24, [R1+0x8a0] ;  /* 0x0008a00001187983 */ /* 0x000ea20000100800 */
[----:B------:R-:W-:Y:S02]  /*47ff0*/  @!P1 IMAD.MOV.U32 R16, RZ, RZ, R22 ;  /* 0x000000ffff109224 */ /* 0x000fe400078e0016 */
[----:B------:R-:W-:Y:S01]  /*48000*/  @!P1 IMAD.MOV.U32 R17, RZ, RZ, R23 ;  /* 0x000000ffff119224 */ /* 0x000fe200078e0017 */
[----:B------:R-:W2:Y:S04]  /*48010*/  LDL R22, [R1+0x870] ;  /* 0x0008700001167983 */ /* 0x000ea80000100800 */
[----:B------:R-:W2:Y:S01]  /*48020*/  LDL R23, [R1+0x86c] ;  /* 0x00086c0001177983 */ /* 0x000ea20000100800 */
[----:B------:R-:W-:-:S06]  /*48030*/  PRMT R14, RZ, 0x7610, R14 ;  /* 0x00007610ff0e7816 */ /* 0x000fcc000000000e */
[----:B------:R0:W2:Y:S02]  /*48040*/  @!P1 LDG.E.U8 R14, desc[UR20][R16.64] ;  /* 0x00000014100e9981 */ /* 0x0000a4000c1e1100 */
[----:B0-----:R-:W-:Y:S02]  /*48050*/  PRMT R16, RZ, 0x7610, R16 ;  /* 0x00007610ff107816 */ /* 0x001fe40000000010 */
[----:B------:R-:W-:-:S04]  /*48060*/  PRMT R17, RZ, 0x7610, R17 ;  /* 0x00007610ff117816 */ /* 0x000fc80000000011 */
[----:B------:R0:W2:Y:S04]  /*48070*/  @!P1 LDG.E.U8 R16, desc[UR20][R18.64] ;  /* 0x0000001412109981 */ /* 0x0000a8000c1e1100 */
[----:B---3--:R4:W3:Y:S01]  /*48080*/  @!P1 LDG.E.U8 R17, desc[UR20][R20.64] ;  /* 0x0000001414119981 */ /* 0x0088e2000c1e1100 */
[----:B0-----:R-:W-:Y:S01]  /*48090*/  PRMT R18, RZ, 0x7610, R18 ;  /* 0x00007610ff127816 */ /* 0x001fe20000000012 */
[----:B----4-:R-:W-:Y:S02]  /*480a0*/  @!P1 IMAD.MOV.U32 R20, RZ, RZ, R26 ;  /* 0x000000ffff149224 */ /* 0x010fe400078e001a */
[----:B------:R-:W-:Y:S01]  /*480b0*/  @!P1 IMAD.MOV.U32 R21, RZ, RZ, R27 ;  /* 0x000000ffff159224 */ /* 0x000fe200078e001b */
[----:B------:R-:W4:Y:S04]  /*480c0*/  LDL R26, [R1+0x8b0] ;  /* 0x0008b000011a7983 */ /* 0x000f280000100800 */
[----:B------:R-:W4:Y:S04]  /*480d0*/  LDL R27, [R1+0x8ac] ;  /* 0x0008ac00011b7983 */ /* 0x000f280000100800 */
[----:B------:R0:W3:Y:S02]  /*480e0*/  @!P1 LDG.E.U8 R18, desc[UR20][R20.64] ;  /* 0x0000001414129981 */ /* 0x0000e4000c1e1100 */
[----:B0-----:R-:W-:-:S02]  /*480f0*/  PRMT R21, RZ, 0x7610, R21 ;  /* 0x00007610ff157816 */ /* 0x001fc40000000015 */
[----:B------:R-:W-:-:S04]  /*48100*/  PRMT R19, RZ, 0x7610, R19 ;  /* 0x00007610ff137816 */ /* 0x000fc80000000013 */
[----:B--2---:R0:W2:Y:S04]  /*48110*/  @!P1 LDG.E.U8 R21, desc[UR20][R24.64] ;  /* 0x0000001418159981 */ /* 0x0040a8000c1e1100 */
[----:B------:R1:W2:Y:S01]  /*48120*/  @!P1 LDG.E.U8 R19, desc[UR20][R22.64] ;  /* 0x0000001416139981 */ /* 0x0002a2000c1e1100 */
[----:B0-----:R-:W-:Y:S02]  /*48130*/  @!P1 IMAD.MOV.U32 R24, RZ, RZ, R30 ;  /* 0x000000ffff189224 */ /* 0x001fe400078e001e */
[----:B------:R-:W-:Y:S01]  /*48140*/  @!P1 IMAD.MOV.U32 R25, RZ, RZ, R31 ;  /* 0x000000ffff199224 */ /* 0x000fe200078e001f */
[----:B------:R-:W2:Y:S04]  /*48150*/  LDL R30, [R1+0x998] ;  /* 0x00099800011e7983 */ /* 0x000ea80000100800 */
[----:B------:R-:W2:Y:S01]  /*48160*/  LDL R31, [R1+0x994] ;  /* 0x00099400011f7983 */ /* 0x000ea20000100800 */
[----:B-1----:R-:W-:-:S02]  /*48170*/  @!P1 IMAD.MOV.U32 R22, RZ, RZ, R28 ;  /* 0x000000ffff169224 */ /* 0x002fc400078e001c */
[----:B------:R-:W-:Y:S01]  /*48180*/  @!P1 IMAD.MOV.U32 R23, RZ, RZ, R29 ;  /* 0x000000ffff179224 */ /* 0x000fe200078e001d */
[----:B------:R-:W3:Y:S04]  /*48190*/  LDL R28, [R1+0x918] ;  /* 0x00091800011c7983 */ /* 0x000ee80000100800 */
[----:B------:R-:W3:Y:S01]  /*481a0*/  LDL R29, [R1+0x914] ;  /* 0x00091400011d7983 */ /* 0x000ee20000100800 */
[----:B------:R-:W-:-:S06]  /*481b0*/  PRMT R20, RZ, 0x7610, R20 ;  /* 0x00007610ff147816 */ /* 0x000fcc0000000014 */
[----:B------:R0:W3:Y:S02]  /*481c0*/  @!P1 LDG.E.U8 R20, desc[UR20][R22.64] ;  /* 0x0000001416149981 */ /* 0x0000e4000c1e1100 */
[----:B0-----:R-:W-:Y:S02]  /*481d0*/  PRMT R22, RZ, 0x7610, R22 ;  /* 0x00007610ff167816 */ /* 0x001fe40000000016 */
[----:B------:R-:W-:-:S04]  /*481e0*/  PRMT R23, RZ, 0x7610, R23 ;  /* 0x00007610ff177816 */ /* 0x000fc80000000017 */
[----:B------:R0:W3:Y:S04]  /*481f0*/  @!P1 LDG.E.U8 R22, desc[UR20][R24.64] ;  /* 0x0000001418169981 */ /* 0x0000e8000c1e1100 */
[----:B----4-:R1:W4:Y:S01]  /*48200*/  @!P1 LDG.E.U8 R23, desc[UR20][R26.64] ;  /* 0x000000141a179981 */ /* 0x010322000c1e1100 */
[----:B0-----:R-:W-:Y:S01]  /*48210*/  PRMT R24, RZ, 0x7610, R24 ;  /* 0x00007610ff187816 */ /* 0x001fe20000000018 */
[----:B-1----:R-:W-:Y:S02]  /*48220*/  @!P1 IMAD.MOV.U32 R26, RZ, RZ, R32 ;  /* 0x000000ffff1a9224 */ /* 0x002fe400078e0020 */
[----:B------:R-:W-:Y:S01]  /*48230*/  @!P1 IMAD.MOV.U32 R27, RZ, RZ, R33 ;  /* 0x000000ffff1b9224 */ /* 0x000fe200078e0021 */
[----:B------:R-:W4:Y:S04]  /*48240*/  LDL R32, [R1+0xa18] ;  /* 0x000a180001207983 */ /* 0x000f280000100800 */
[----:B------:R-:W4:Y:S04]  /*48250*/  LDL R33, [R1+0xa14] ;  /* 0x000a140001217983 */ /* 0x000f280000100800 */
[----:B------:R0:W4:Y:S02]  /*48260*/  @!P1 LDG.E.U8 R24, desc[UR20][R26.64] ;  /* 0x000000141a189981 */ /* 0x000124000c1e1100 */
[----:B0-----:R-:W-:-:S02]  /*48270*/  PRMT R27, RZ, 0x7610, R27 ;  /* 0x00007610ff1b7816 */ /* 0x001fc4000000001b */
[----:B------:R-:W-:-:S04]  /*48280*/  PRMT R25, RZ, 0x7610, R25 ;  /* 0x00007610ff197816 */ /* 0x000fc80000000019 */
[----:B--2---:R0:W2:Y:S04]  /*48290*/  @!P1 LDG.E.U8 R27, desc[UR20][R30.64] ;  /* 0x000000141e1b9981 */ /* 0x0040a8000c1e1100 */
[----:B---3--:R1:W3:Y:S01]  /*482a0*/  @!P1 LDG.E.U8 R25, desc[UR20][R28.64] ;  /* 0x000000141c199981 */ /* 0x0082e2000c1e1100 */
        /* <DEDUP_REMOVED lines=10> */
[----:B0-----:R-:W-:-:S06]  /*48350*/  PRMT R28, RZ, 0x7610, R28 ;  /* 0x00007610ff1c7816 */ /* 0x001fcc000000001c */
[----:B------:R0:W3:Y:S01]  /*48360*/  @!P1 LDG.E.U8 R28, desc[UR20][R30.64] ;  /* 0x000000141e1c9981 */ /* 0x0000e2000c1e1100 */
[----:B------:R-:W-:-:S06]  /*48370*/  PRMT R29, RZ, 0x7610, R29 ;  /* 0x00007610ff1d7816 */ /* 0x000fcc000000001d */
[----:B----4-:R1:W4:Y:S01]  /*48380*/  @!P1 LDG.E.U8 R29, desc[UR20][R32.64] ;  /* 0x00000014201d9981 */ /* 0x010322000c1e1100 */
[----:B0-----:R-:W-:Y:S02]  /*48390*/  PRMT R31, RZ, 0x7610, R31 ;  /* 0x00007610ff1f7816 */ /* 0x001fe4000000001f */
[----:B------:R-:W-:Y:S01]  /*483a0*/  PRMT R30, RZ, 0x7610, R30 ;  /* 0x00007610ff1e7816 */ /* 0x000fe2000000001e */
[----:B-1----:R-:W-:Y:S02]  /*483b0*/  @!P1 IMAD.MOV.U32 R32, RZ, RZ, R38 ;  /* 0x000000ffff209224 */ /* 0x002fe400078e0026 */
[----:B------:R-:W-:Y:S01]  /*483c0*/  @!P1 IMAD.MOV.U32 R33, RZ, RZ, R39 ;  /* 0x000000ffff219224 */ /* 0x000fe200078e0027 */
[----:B------:R-:W4:Y:S04]  /*483d0*/  LDL R38, [R1+0x8e0] ;  /* 0x0008e00001267983 */ /* 0x000f280000100800 */
[----:B------:R-:W4:Y:S04]  /*483e0*/  LDL R39, [R1+0x8dc] ;  /* 0x0008dc0001277983 */ /* 0x000f280000100800 */
[----:B------:R0:W4:Y:S02]  /*483f0*/  @!P1 LDG.E.U8 R30, desc[UR20][R32.64] ;  /* 0x00000014201e9981 */ /* 0x000124000c1e1100 */
[----:B0-----:R-:W-:-:S02]  /*48400*/  PRMT R33, RZ, 0x7610, R33 ;  /* 0x00007610ff217816 */ /* 0x001fc40000000021 */
        /* <DEDUP_REMOVED lines=24> */
[----:B--2---:R-:W2:Y:S04]  /*48590*/  @!P1 LDG.E.U8 R37, desc[UR20][R40.64] ;  /* 0x0000001428259981 */ /* 0x004ea8000c1e1100 */
[----:B---3--:R0:W3:Y:S04]  /*485a0*/  @!P1 LDG.E.U8 R39, desc[UR20][R42.64] ;  /* 0x000000142a279981 */ /* 0x0080e8000c1e1100 */
[----:B------:R-:W2:Y:S04]  /*485b0*/  LDL R40, [R1+0x99c] ;  /* 0x00099c0001287983 */ /* 0x000ea80000100800 */
[----:B------:R-:W2:Y:S04]  /*485c0*/  LDL R41, [R1+0x9a0] ;  /* 0x0009a00001297983 */ /* 0x000ea80000100800 */
[----:B------:R-:W3:Y:S01]  /*485d0*/  LDL R43, [R1+0xa1c] ;  /* 0x000a1c00012b7983 */ /* 0x000ee20000100800 */
[----:B------:R-:W-:Y:S01]  /*485e0*/  PRMT R38, RZ, 0x7610, R38 ;  /* 0x00007610ff267816 */ /* 0x000fe20000000026 */
[----:B0-----:R-:W-:Y:S01]  /*485f0*/  @!P1 IMAD.MOV.U32 R42, RZ, RZ, R64 ;  /* 0x000000ffff2a9224 */ /* 0x001fe200078e0040 */
[----:B------:R-:W-:Y:S01]  /*48600*/  PRMT R49, RZ, 0x7610, R49 ;  /* 0x00007610ff317816 */ /* 0x000fe20000000031 */
[----:B------:R-:W3:Y:S01]  /*48610*/  LDL R64, [R1+0x928] ;  /* 0x0009280001407983 */ /* 0x000ee20000100800 */
[----:B--2---:R-:W-:-:S04]  /*48620*/  @!P1 LOP3.LUT R41, R41, R40, RZ, 0x3c, !PT ;  /* 0x0000002829299212 */ /* 0x004fc800078e3cff */
[----:B------:R-:W-:-:S04]  /*48630*/  @!P1 LOP3.LUT R40, R41, R40, RZ, 0x3c, !PT ;  /* 0x0000002829289212 */ /* 0x000fc800078e3cff */
[----:B------:R-:W-:-:S05]  /*48640*/  @!P1 LOP3.LUT R41, R41, R40, RZ, 0x3c, !PT ;  /* 0x0000002829299212 */ /* 0x000fca00078e3cff */
[----:B------:R0:W2:Y:S02]  /*48650*/  @!P1 LDG.E.U8 R38, desc[UR20][R40.64] ;  /* 0x0000001428269981 */ /* 0x0000a4000c1e1100 */
[----:B0-----:R-:W-:Y:S02]  /*48660*/  PRMT R40, RZ, 0x7610, R40 ;  /* 0x00007610ff287816 */ /* 0x001fe40000000028 */
[----:B------:R-:W-:-:S04]  /*48670*/  PRMT R41, RZ, 0x7610, R41 ;  /* 0x00007610ff297816 */ /* 0x000fc80000000029 */
[----:B---3--:R0:W3:Y:S04]  /*48680*/  @!P1 LDG.E.U8 R40, desc[UR20][R42.64] ;  /* 0x000000142a289981 */ /* 0x0080e8000c1e1100 */
[----:B----4-:R1:W4:Y:S01]  /*48690*/  @!P1 LDG.E.U8 R41, desc[UR20][R44.64] ;  /* 0x000000142c299981 */ /* 0x010322000c1e1100 */
[----:B0-----:R-:W-:-:S03]  /*486a0*/  PRMT R43, RZ, 0x7610, R43 ;  /* 0x00007610ff2b7816 */ /* 0x001fc6000000002b */
[----:B------:R-:W1:Y:S04]  /*486b0*/  LDL R44, [R1+0xa9c] ;  /* 0x000a9c00012c7983 */ /* 0x000e680000100800 */
[----:B------:R-:W1:Y:S04]  /*486c0*/  LDL R45, [R1+0xaa0] ;  /* 0x000aa000012d7983 */ /* 0x000e680000100800 */
[----:B------:R0:W2:Y:S04]  /*486d0*/  @!P1 LDG.E.U8 R43, desc[UR20][R46.64] ;  /* 0x000000142e2b9981 */ /* 0x0000a8000c1e1100 */
[----:B------:R-:W0:Y:S04]  /*486e0*/  LDL R46, [R1+0xb14] ;  /* 0x000b1400012e7983 */ /* 0x000e280000100800 */
[----:B------:R-:W0:Y:S01]  /*486f0*/  LDL R47, [R1+0xb18] ;  /* 0x000b1800012f7983 */ /* 0x000e220000100800 */
[----:B------:R-:W-:-:S02]  /*48700*/  PRMT R42, RZ, 0x7610, R42 ;  /* 0x00007610ff2a7816 */ /* 0x000fc4000000002a */
[----:B-1----:R-:W-:-:S04]  /*48710*/  @!P1 LOP3.LUT R45, R45, R44, RZ, 0x3c, !PT ;  /* 0x0000002c2d2d9212 */ /* 0x002fc800078e3cff */
[----:B------:R-:W-:-:S04]  /*48720*/  @!P1 LOP3.LUT R44, R45, R44, RZ, 0x3c, !PT ;  /* 0x0000002c2d2c9212 */ /* 0x000fc800078e3cff */
[----:B------:R-:W-:-:S05]  /*48730*/  @!P1 LOP3.LUT R45, R45, R44, RZ, 0x3c, !PT ;  /* 0x0000002c2d2d9212 */ /* 0x000fca00078e3cff */
[----:B------:R1:W2:Y:S01]  /*48740*/  @!P1 LDG.E.U8 R42, desc[UR20][R44.64] ;  /* 0x000000142c2a9981 */ /* 0x0002a2000c1e1100 */
[----:B0-----:R-:W-:-:S04]  /*48750*/  @!P1 LOP3.LUT R47, R47, R46, RZ, 0x3c, !PT ;  /* 0x0000002e2f2f9212 */ /* 0x001fc800078e3cff */
[C---:B------:R-:W-:Y:S02]  /*48760*/  @!P1 LOP3.LUT R46, R47.reuse, R46, RZ, 0x3c, !PT ;  /* 0x0000002e2f2e9212 */ /* 0x040fe400078e3cff */
[----:B-1----:R-:W-:Y:S02]  /*48770*/  PRMT R44, RZ, 0x7610, R44 ;  /* 0x00007610ff2c7816 */ /* 0x002fe4000000002c */
[----:B------:R-:W-:-:S05]  /*48780*/  @!P1 LOP3.LUT R47, R47, R46, RZ, 0x3c, !PT ;  /* 0x0000002e2f2f9212 */ /* 0x000fca00078e3cff */
[----:B------:R0:W2:Y:S04]  /*48790*/  @!P1 LDG.E.U8 R44, desc[UR20][R46.64] ;  /* 0x000000142e2c9981 */ /* 0x0000a8000c1e1100 */
[----:B------:R-:W0:Y:S04]  /*487a0*/  LDL R46, [R1+0xb4c] ;  /* 0x000b4c00012e7983 */ /* 0x000e280000100800 */
[----:B------:R-:W0:Y:S01]  /*487b0*/  LDL R47, [R1+0xb50] ;  /* 0x000b5000012f7983 */ /* 0x000e220000100800 */
[----:B------:R-:W-:Y:S02]  /*487c0*/  PRMT R45, RZ, 0x7610, R45 ;  /* 0x00007610ff2d7816 */ /* 0x000fe4000000002d */
        /* <DEDUP_REMOVED lines=10> */
[----:B------:R-:W2:Y:S01]  /*48870*/  LDL R47, [R1+0x924] ;  /* 0x00092400012f7983 */ /* 0x000ea20000100800 */
[----:B------:R-:W-:Y:S01]  /*48880*/  PRMT R51, RZ, 0x7610, R51 ;  /* 0x00007610ff337816 */ /* 0x000fe20000000033 */
[----:B0-----:R-:W-:Y:S01]  /*48890*/  @!P1 IMAD.MOV.U32 R46, RZ, RZ, R64 ;  /* 0x000000ffff2e9224 */ /* 0x001fe200078e0040 */
[----:B------:R-:W-:Y:S02]  /*488a0*/  PRMT R53, RZ, 0x7610, R53 ;  /* 0x00007610ff357816 */ /* 0x000fe40000000035 */
[----:B------:R-:W-:Y:S02]  /*488b0*/  PRMT R55, RZ, 0x7610, R55 ;  /* 0x00007610ff377816 */ /* 0x000fe40000000037 */
[----:B------:R-:W-:-:S02]  /*488c0*/  PRMT R57, RZ, 0x7610, R57 ;  /* 0x00007610ff397816 */ /* 0x000fc40000000039 */
[----:B------:R-:W-:Y:S02]  /*488d0*/  PRMT R59, RZ, 0x7610, R59 ;  /* 0x00007610ff3b7816 */ /* 0x000fe4000000003b */
[----:B------:R-:W-:Y:S01]  /*488e0*/  PRMT R61, RZ, 0x7610, R61 ;  /* 0x00007610ff3d7816 */ /* 0x000fe2000000003d */
[----:B------:R-:W3:Y:S04]  /*488f0*/  LDL R64, [R1+0xaa8] ;  /* 0x000aa80001407983 */ /* 0x000ee80000100800 */
[----:B--2---:R0:W2:Y:S04]  /*48900*/  @!P1 LDG.E.U8 R51, desc[UR20][R46.64] ;  /* 0x000000142e339981 */ /* 0x0040a8000c1e1100 */
        /* <DEDUP_REMOVED lines=32> */
[----:B---3--:R-:W-:Y:S01]  /*48b10*/  @!P1 IMAD.MOV.U32 R46, RZ, RZ, R64 ;  /* 0x000000ffff2e9224 */ /* 0x008fe200078e0040 */
        /* <DEDUP_REMOVED lines=79> */
[----:B---3--:R-:W-:-:S05]  /*49010*/  @!P1 IMAD.MOV.U32 R46, RZ, RZ, R64 ;  /* 0x000000ffff2e9224 */ /* 0x008fca00078e0040 */
[----:B--2---:R0:W2:Y:S04]  /*49020*/  @!P1 LDG.E.U8 R87, desc[UR20][R46.64] ;  /* 0x000000142e579981 */ /* 0x0040a8000c1e1100 */
[----:B------:R-:W0:Y:S04]  /*49030*/  LDL R46, [R1+0x40c] ;  /* 0x00040c00012e7983 */ /* 0x000e280000100800 */
[----:B------:R-:W0:Y:S01]  /*49040*/  LDL R47, [R1+0x410] ;  /* 0x00041000012f7983 */ /* 0x000e220000100800 */
[----:B------:R-:W-:Y:S01]  /*49050*/  PRMT R88, RZ, 0x7610, R88 ;  /* 0x00007610ff587816 */ /* 0x000fe20000000058 */
[----:B------:R-:W1:Y:S01]  /*49060*/  S2R R64, SR_TID.X ;  /* 0x0000000000407919 */ /* 0x000e620000002100 */
[----:B0-----:R-:W-:-:S04]  /*49070*/  @!P1 LOP3.LUT R47, R47, R46, RZ, 0x3c, !PT ;  /* 0x0000002e2f2f9212 */ /* 0x001fc800078e3cff */
[----:B------:R-:W-:-:S04]  /*49080*/  @!P1 LOP3.LUT R46, R47, R46, RZ, 0x3c, !PT ;  /* 0x0000002e2f2e9212 */ /* 0x000fc800078e3cff */
[----:B------:R-:W-:-:S05]  /*49090*/  @!P1 LOP3.LUT R47, R47, R46, RZ, 0x3c, !PT ;  /* 0x0000002e2f2f9212 */ /* 0x000fca00078e3cff */
[----:B------:R0:W3:Y:S04]  /*490a0*/  @!P1 LDG.E.U8 R88, desc[UR20][R46.64] ;  /* 0x000000142e589981 */ /* 0x0000e8000c1e1100 */
[----:B------:R-:W0:Y:S04]  /*490b0*/  LDL R46, [R1+0x404] ;  /* 0x00040400012e7983 */ /* 0x000e280000100800 */
[----:B------:R-:W0:Y:S01]  /*490c0*/  LDL R47, [R1+0x408] ;  /* 0x00040800012f7983 */ /* 0x000e220000100800 */
[----:B-1----:R-:W-:Y:S02]  /*490d0*/  LOP3.LUT R64, R64, 0x7f, RZ, 0xc0, !PT ;  /* 0x0000007f40407812 */ /* 0x002fe400078ec0ff */
[----:B------:R-:W-:-:S02]  /*490e0*/  PRMT R89, RZ, 0x7610, R89 ;  /* 0x00007610ff597816 */ /* 0x000fc40000000059 */
[----:B------:R-:W-:-:S05]  /*490f0*/  LOP3.LUT R64, R64, 0x40, RZ, 0x3c, !PT ;  /* 0x0000004040407812 */ /* 0x000fca00078e3cff */
[----:B------:R-:W-:Y:S04]  /*49100*/  STS.U8 [R64+UR9+0x1c200], R52 ;  /* 0x01c2003440007988 */ /* 0x000fe80008000009 */
[----:B------:R-:W-:Y:S04]  /*49110*/  STS.U8 [R64+UR9+0x1c600], R8 ;  /* 0x01c6000840007988 */ /* 0x000fe80008000009 */
[----:B------:R-:W-:Y:S04]  /*49120*/  STS.U8 [R64+UR9+0x1ca00], R12 ;  /* 0x01ca000c40007988 */ /* 0x000fe80008000009 */
[----:B------:R-:W-:Y:S04]  /*49130*/  STS.U8 [R64+UR9+0x1ce00], R16 ;  /* 0x01ce001040007988 */ /* 0x000fe80008000009 */
[----:B------:R-:W-:Y:S04]  /*49140*/  STS.U8 [R64+UR9+0x1d200], R20 ;  /* 0x01d2001440007988 */ /* 0x000fe80008000009 */
[----:B------:R1:W-:Y:S02]  /*49150*/  STS.U8 [R64+UR9+0x1d600], R24 ;  /* 0x01d6001840007988 */ /* 0x0003e40008000009 */
[----:B-1----:R-:W1:Y:S01]  /*49160*/  S2R R24, SR_TID.X ;  /* 0x0000000000187919 */ /* 0x002e620000002100 */
[----:B0-----:R-:W-:-:S04]  /*49170*/  @!P1 LOP3.LUT R47, R47, R46, RZ, 0x3c, !PT ;  /* 0x0000002e2f2f9212 */ /* 0x001fc800078e3cff */
[----:B------:R-:W-:-:S04]  /*49180*/  @!P1 LOP3.LUT R46, R47, R46, RZ, 0x3c, !PT ;  /* 0x0000002e2f2e9212 */ /* 0x000fc800078e3cff */
[----:B------:R-:W-:-:S05]  /*49190*/  @!P1 LOP3.LUT R47, R47, R46, RZ, 0x3c, !PT ;  /* 0x0000002e2f2f9212 */ /* 0x000fca00078e3cff */
[----:B------:R0:W2:Y:S04]  /*491a0*/  @!P1 LDG.E.U8 R89, desc[UR20][R46.64] ;  /* 0x000000142e599981 */ /* 0x0000a8000c1e1100 */
[----:B------:R-:W2:Y:S04]  /*491b0*/  LDL.LU R46, [R1+0x30] ;  /* 0x00003000012e7983 */ /* 0x000ea80000300800 */
[----:B------:R-:W2:Y:S04]  /*491c0*/  LDL.LU R47, [R1+0x24] ;  /* 0x00002400012f7983 */ /* 0x000ea80000300800 */
[----:B------:R-:W2:Y:S04]  /*491d0*/  LDL.LU R52, [R1+0x3c] ;  /* 0x00003c0001347983 */ /* 0x000ea80000300800 */
[----:B------:R-:W2:Y:S04]  /*491e0*/  LDL.LU R8, [R1+0x48] ;  /* 0x0000480001087983 */ /* 0x000ea80000300800 */
[----:B------:R-:W2:Y:S04]  /*491f0*/  LDL.LU R12, [R1+0x54] ;  /* 0x00005400010c7983 */ /* 0x000ea80000300800 */
[----:B------:R-:W2:Y:S04]  /*49200*/  LDL.LU R16, [R1+0x60] ;  /* 0x0000600001107983 */ /* 0x000ea80000300800 */
[----:B------:R-:W2:Y:S04]  /*49210*/  LDL.LU R20, [R1+0x6c] ;  /* 0x00006c0001147983 */ /* 0x000ea80000300800 */
[----:B------:R-:W3:Y:S01]  /*49220*/  LDL.LU R64, [R1+0x1710] ;  /* 0x0017100001407983 */ /* 0x000ee20000300800 */
[----:B-1----:R-:W-:-:S04]  /*49230*/  LOP3.LUT R24, R24, 0x7f, RZ, 0xc0, !PT ;  /* 0x0000007f18187812 */ /* 0x002fc800078ec0ff */
[----:B------:R-:W-:-:S05]  /*49240*/  LOP3.LUT R24, R24, 0x40, RZ, 0x3c, !PT ;  /* 0x0000004018187812 */ /* 0x000fca00078e3cff */
[----:B------:R1:W-:Y:S02]  /*49250*/  STS.U8 [R24+UR9+0x1da00], R25 ;  /* 0x01da001918007988 */ /* 0x0003e40008000009 */
[----:B-1----:R-:W1:Y:S02]  /*49260*/  S2R R25, SR_TID.X ;  /* 0x0000000000197919 */ /* 0x002e640000002100 */
        /* <DEDUP_REMOVED lines=9> */
[----:B-1----:R-:W-:-:S04]  /*49300*/  LOP3.LUT R25, R25, 0x7f, RZ, 0xc0, !PT ;  /* 0x0000007f19197812 */ /* 0x002fc800078ec0ff */
[----:B------:R-:W-:-:S05]  /*49310*/  LOP3.LUT R25, R25, 0x50, RZ, 0x3c, !PT ;  /* 0x0000005019197812 */ /* 0x000fca00078e3cff */
[----:B--2---:R-:W-:Y:S04]  /*49320*/  STS.U8 [R25+UR9+0x18280], R20 ;  /* 0x0182801419007988 */ /* 0x004fe80008000009 */
[----:B------:R-:W-:Y:S04]  /*49330*/  STS.U8 [R25+UR9+0x18680], R16 ;  /* 0x0186801019007988 */ /* 0x000fe80008000009 */
[----:B------:R-:W-:Y:S04]  /*49340*/  STS.U8 [R25+UR9+0x18a80], R12 ;  /* 0x018a800c19007988 */ /* 0x000fe80008000009 */
[----:B------:R-:W-:Y:S04]  /*49350*/  STS.U8 [R25+UR9+0x18e80], R8 ;  /* 0x018e800819007988 */ /* 0x000fe80008000009 */
[----:B------:R-:W-:Y:S04]  /*49360*/  STS.U8 [R25+UR9+0x19280], R52 ;  /* 0x0192803419007988 */ /* 0x000fe80008000009 */
[----:B------:R-:W-:Y:S04]  /*49370*/  STS.U8 [R25+UR9+0x19680], R46 ;  /* 0x0196802e19007988 */ /* 0x000fe80008000009 */
[----:B------:R-:W-:Y:S04]  /*49380*/  STS.U8 [R25+UR9+0x19a80], R47 ;  /* 0x019a802f19007988 */ /* 0x000fe80008000009 */
[----:B---3--:R1:W-:Y:S04]  /*49390*/  STS.U8 [R25+UR9+0x19e80], R64 ;  /* 0x019e804019007988 */ /* 0x0083e80008000009 */
[----:B------:R2:W-:Y:S04]  /*493a0*/  STS.U8 [R25+UR9+0x1a280], R0 ;  /* 0x01a2800019007988 */ /* 0x0005e80008000009 */
[----:B------:R3:W-:Y:S04]  /*493b0*/  STS.U8 [R25+UR9+0x1a680], R3 ;  /* 0x01a6800319007988 */ /* 0x0007e80008000009 */
[----:B-1----:R-:W4:Y:S04]  /*493c0*/  LDL.LU R64, [R1+0x170c] ;  /* 0x00170c0001407983 */ /* 0x002f280000300800 */
[----:B--2---:R-:W2:Y:S04]  /*493d0*/  LDL.LU R0, [R1+0x1708] ;  /* 0x0017080001007983 */ /* 0x004ea80000300800 */
[----:B---3--:R-:W3:Y:S04]  /*493e0*/  LDL.LU R3, [R1+0x1704] ;  /* 0x0017040001037983 */ /* 0x008ee80000300800 */
[----:B------:R-:W2:Y:S04]  /*493f0*/  LDL.LU R24, [R1+0x68] ;  /* 0x0000680001187983 */ /* 0x000ea80000300800 */
[----:B------:R-:W3:Y:S04]  /*49400*/  LDL.LU R20, [R1+0x5c] ;  /* 0x00005c0001147983 */ /* 0x000ee80000300800 */
[----:B------:R-:W3:Y:S04]  /*49410*/  LDL.LU R52, [R1+0x50] ;  /* 0x0000500001347983 */ /* 0x000ee80000300800 */
[----:B------:R-:W3:Y:S04]  /*49420*/  LDL.LU R46, [R1+0x44] ;  /* 0x00004400012e7983 */ /* 0x000ee80000300800 */
[----:B------:R-:W3:Y:S04]  /*49430*/  LDL.LU R16, [R1+0x38] ;  /* 0x0000380001107983 */ /* 0x000ee80000300800 */
[----:B------:R-:W3:Y:S01]  /*49440*/  LDL.LU R12, [R1+0x2c] ;  /* 0x00002c00010c7983 */ /* 0x000ee20000300800 */
[----:B0-----:R-:W0:Y:S03]  /*49450*/  S2R R47, SR_TID.X ;  /* 0x00000000002f7919 */ /* 0x001e260000002100 */
        /* <DEDUP_REMOVED lines=20> */
[----:B------:R-:W-:Y:S04]  /*495a0*/  STS.U8 [R25+UR9+0x1fa80], R44 ;  /* 0x01fa802c19007988 */ /* 0x000fe80008000009 */
[----:B------:R-:W-:Y:S01]  /*495b0*/  STS.U8 [R25+UR9+0x1fe80], R45 ;  /* 0x01fe802d19007988 */ /* 0x000fe20008000009 */
[----:B0-----:R-:W-:-:S04]  /*495c0*/  LOP3.LUT R47, R47, 0x7f, RZ, 0xc0, !PT ;  /* 0x0000007f2f2f7812 */ /* 0x001fc800078ec0ff */
[----:B------:R-:W-:-:S05]  /*495d0*/  LOP3.LUT R8, R47, 0x60, RZ, 0x3c, !PT ;  /* 0x000000602f087812 */ /* 0x000fca00078e3cff */
[----:B--2---:R-:W-:Y:S04]  /*495e0*/  STS.U8 [R8+UR9+0x18300], R24 ;  /* 0x0183001808007988 */ /* 0x004fe80008000009 */
[----:B---3--:R-:W-:Y:S04]  /*495f0*/  STS.U8 [R8+UR9+0x18700], R20 ;  /* 0x0187001408007988 */ /* 0x008fe80008000009 */
[----:B------:R0:W-:Y:S04]  /*49600*/  STS.U8 [R8+UR9+0x18b00], R52 ;  /* 0x018b003408007988 */ /* 0x0001e80008000009 */
[----:B------:R1:W-:Y:S04]  /*49610*/  STS.U8 [R8+UR9+0x18f00], R46 ;  /* 0x018f002e08007988 */ /* 0x0003e80008000009 */
[----:B------:R-:W-:Y:S04]  /*49620*/  STS.U8 [R8+UR9+0x19300], R16 ;  /* 0x0193001008007988 */ /* 0x000fe80008000009 */
[----:B------:R-:W-:Y:S04]  /*49630*/  STS.U8 [R8+UR9+0x19700], R12 ;  /* 0x0197000c08007988 */ /* 0x000fe80008000009 */
[----:B------:R2:W-:Y:S04]  /*49640*/  STS.U8 [R8+UR9+0x19b00], R0 ;  /* 0x019b000008007988 */ /* 0x0005e80008000009 */
[----:B------:R3:W-:Y:S04]  /*49650*/  STS.U8 [R8+UR9+0x19f00], R4 ;  /* 0x019f000408007988 */ /* 0x0007e80008000009 */
[----:B------:R4:W-:Y:S04]  /*49660*/  STS.U8 [R8+UR9+0x1a300], R2 ;  /* 0x01a3000208007988 */ /* 0x0009e80008000009 */
[----:B0-----:R-:W4:Y:S04]  /*49670*/  LDL.LU R52, [R1+0x64] ;  /* 0x0000640001347983 */ /* 0x001f280000300800 */
[----:B-1----:R-:W4:Y:S04]  /*49680*/  LDL.LU R46, [R1+0x58] ;  /* 0x00005800012e7983 */ /* 0x002f280000300800 */
[----:B--2---:R-:W2:Y:S04]  /*49690*/  LDL.LU R0, [R1+0x1700] ;  /* 0x0017000001007983 */ /* 0x004ea80000300800 */
[----:B---3--:R-:W3:Y:S04]  /*496a0*/  LDL.LU R4, [R1+0x16fc] ;  /* 0x0016fc0001047983 */ /* 0x008ee80000300800 */
[----:B----4-:R-:W4:Y:S04]  /*496b0*/  LDL.LU R2, [R1+0x16f8] ;  /* 0x0016f80001027983 */ /* 0x010f280000300800 */
        /* <DEDUP_REMOVED lines=26> */
[----:B----4-:R0:W-:Y:S04]  /*49860*/  STS.U8 [R47+UR9+0x18b80], R2 ;  /* 0x018b80022f007988 */ /* 0x0101e80008000009 */
[----:B---3--:R1:W-:Y:S04]  /*49870*/  STS.U8 [R47+UR9+0x18f80], R4 ;  /* 0x018f80042f007988 */ /* 0x0083e80008000009 */
[----:B--2---:R2:W-:Y:S04]  /*49880*/  STS.U8 [R47+UR9+0x19380], R0 ;  /* 0x019380002f007988 */ /* 0x0045e80008000009 */
[----:B------:R3:W-:Y:S04]  /*49890*/  STS.U8 [R47+UR9+0x19780], R3 ;  /* 0x019780032f007988 */ /* 0x0007e80008000009 */
[----:B------:R4:W-:Y:S04]  /*498a0*/  STS.U8 [R47+UR9+0x19b80], R64 ;  /* 0x019b80402f007988 */ /* 0x0009e80008000009 */
[----:B------:R2:W-:Y:S04]  /*498b0*/  STS.U8 [R47+UR9+0x19f80], R6 ;  /* 0x019f80062f007988 */ /* 0x0005e80008000009 */
[----:B0-----:R0:W5:Y:S04]  /*498c0*/  LDL.LU R2, [R1+0x16f4] ;  /* 0x0016f40001027983 */ /* 0x0011680000300800 */
[----:B-1----:R0:W5:Y:S04]  /*498d0*/  LDL.LU R4, [R1+0x16f0] ;  /* 0x0016f00001047983 */ /* 0x0021680000300800 */
[----:B--2---:R0:W5:Y:S04]  /*498e0*/  LDL.LU R0, [R1+0x16ec] ;  /* 0x0016ec0001007983 */ /* 0x0041680000300800 */
[----:B---3--:R0:W5:Y:S04]  /*498f0*/  LDL.LU R3, [R1+0x16e8] ;  /* 0x0016e80001037983 */ /* 0x0081680000300800 */
[----:B----4-:R0:W5:Y:S04]  /*49900*/  LDL.LU R64, [R1+0x16e4] ;  /* 0x0016e40001407983 */ /* 0x0101680000300800 */
[----:B------:R0:W5:Y:S04]  /*49910*/  LDL.LU R6, [R1+0x16e0] ;  /* 0x0016e00001067983 */ /* 0x0001680000300800 */
[----:B------:R1:W-:Y:S04]  /*49920*/  STS.U8 [R47+UR9+0x1a380], R5 ;  /* 0x01a380052f007988 */ /* 0x0003e80008000009 */
[----:B-1----:R0:W5:Y:S04]  /*49930*/  LDL.LU R5, [R1+0x16dc] ;  /* 0x0016dc0001057983 */ /* 0x0021680000300800 */
        /* <DEDUP_REMOVED lines=24> */
[----:B-1----:R-:W1:Y:S01]  /*49ac0*/  FENCE.VIEW.ASYNC.S ;  /* 0x00000000000073c6 */ /* 0x002e620000000000 */
[----:B------:R-:W-:Y:S01]  /*49ad0*/  ULEA UR11, UR18, UR9, 0x3 ;  /* 0x00000009120b7291 */ /* 0x000fe2000f8e18ff */
[----:B------:R-:W-:-:S03]  /*49ae0*/  UMOV UR4, UR5 ;  /* 0x0000000500047c82 */ /* 0x000fc60008000000 */
[----:B------:R-:W-:Y:S01]  /*49af0*/  UIADD3 UR11, UPT, UPT, UR11, 0x20000, URZ ;  /* 0x000200000b0b7890 */ /* 0x000fe2000fffe0ff */
[----:B-1----:R-:W-:Y:S06]  /*49b00*/  BAR.SYNC.DEFER_BLOCKING 0x0 ;  /* 0x0000000000007b1d */ /* 0x002fec0000010000 */
[----:B0-----:R-:W-:Y:S05]  /*49b10*/  @P0 BRA `(.L_x_9) ;  /* 0x0000000000880947 */ /* 0x001fea0003800000 */
[----:B------:R-:W-:Y:S02]  /*49b20*/  UIADD3 UR19, UPT, UPT, UR8, 0x100, URZ ;  /* 0x0000010008137890 */ /* 0x000fe4000fffe0ff */
[----:B------:R-:W-:Y:S02]  /*49b30*/  UIADD3 UR50, UPT, UPT, UR8, 0x100, URZ ;  /* 0x0000010008327890 */ /* 0x000fe4000fffe0ff */
[----:B------:R-:W-:Y:S01]  /*49b40*/  UIADD3 UR51, UPT, UPT, UR8, 0x100, URZ ;  /* 0x0000010008337890 */ /* 0x000fe2000fffe0ff */
[----:B------:R-:W-:Y:S01]  /*49b50*/  UMOV UR16, 0x0 ;  /* 0x0000000000107882 */ /* 0x000fe20000000000 */
[----:B------:R-:W-:Y:S01]  /*49b60*/  UMOV UR17, 0x8408010 ;  /* 0x0840801000117882 */ /* 0x000fe20000000000 */
[----:B------:R-:W-:Y:S01]  /*49b70*/  UMOV UR15, 0x40004040 ;  /* 0x40004040000f7882 */ /* 0x000fe20000000000 */
[----:B------:R-:W-:Y:S02]  /*49b80*/  UIADD3 UR56, UPT, UPT, UR8, 0x100, URZ ;  /* 0x0000010008387890 */ /* 0x000fe4000fffe0ff */
[----:B------:R0:W-:Y:S01]  /*49b90*/  UTCQMMA gdesc[UR14], gdesc[UR12], tmem[UR8], tmem[UR16], idesc[UR17], UPT ;  /* 0x00ff100c0e0075ea */ /* 0x0001e2000b800308 */
[----:B------:R-:W-:Y:S01]  /*49ba0*/  UMOV UR42, 0x0 ;  /* 0x00000000002a7882 */ /* 0x000fe20000000000 */
[----:B------:R-:W-:Y:S01]  /*49bb0*/  UMOV UR43, 0x8408010 ;  /* 0x08408010002b7882 */ /* 0x000fe20000000000 */
[----:B------:R-:W-:Y:S01]  /*49bc0*/  UMOV UR44, 0x0 ;  /* 0x00000000002c7882 */ /* 0x000fe20000000000 */
[----:B------:R-:W-:Y:S01]  /*49bd0*/  UMOV UR45, 0x8408010 ;  /* 0x08408010002d7882 */ /* 0x000fe20000000000 */
        /* <DEDUP_REMOVED lines=11> */
[----:B------:R-:W-:Y:S01]  /*49c90*/  UMOV UR6, UR11 ;  /* 0x0000000b00067c82 */ /* 0x000fe20008000000 */
[----:B------:R-:W-:Y:S01]  /*49ca0*/  UMOV UR7, URZ ;  /* 0x000000ff00077c82 */ /* 0x000fe20008000000 */
[----:B------:R0:W-:Y:S01]  /*49cb0*/  UTCQMMA gdesc[UR34], gdesc[UR12], tmem[UR19], tmem[UR48], idesc[UR49], UPT ;  /* 0x00ff300c220075ea */ /* 0x0001e2000b800313 */
[----:B------:R-:W-:Y:S01]  /*49cc0*/  UMOV UR58, 0x0 ;  /* 0x00000000003a7882 */ /* 0x000fe20000000000 */
[----:B------:R-:W-:Y:S01]  /*49cd0*/  UMOV UR59, 0x8408010 ;  /* 0x08408010003b7882 */ /* 0x000fe20000000000 */
[----:B------:R0:W-:Y:S01]  /*49ce0*/  UTCQMMA gdesc[UR36], gdesc[UR24], tmem[UR50], tmem[UR52], idesc[UR53], UPT ;  /* 0x00ff3418240075ea */ /* 0x0001e2000b800332 */
[----:B------:R-:W-:Y:S01]  /*49cf0*/  UMOV UR5, UR6 ;  /* 0x0000000600057c82 */ /* 0x000fe20008000000 */
[----:B------:R0:W-:Y:S01]  /*49d00*/  UTCQMMA gdesc[UR38], gdesc[UR28], tmem[UR51], tmem[UR54], idesc[UR55], UPT ;  /* 0x00ff361c260075ea */ /* 0x0001e2000b800333 */
[----:B------:R0:W-:Y:S01]  /*49d10*/  UTCQMMA gdesc[UR40], gdesc[UR32], tmem[UR56], tmem[UR58], idesc[UR59], UPT ;  /* 0x00ff3a20280075ea */ /* 0x0001e2000b800338 */
[----:B------:R0:W-:Y:S01]  /*49d20*/  UTCBAR [UR5], URZ ;  /* 0x000000ff050073e9 */ /* 0x0001e200080000ff */
[----:B------:R-:W-:Y:S01]  /*49d30*/  NOP ;  /* 0x0000000000007918 */ /* 0x000fe20000000000 */
.L_x_9:
[----:B------:R-:W2:Y:S04]  /*49d40*/  LDL R8, [R1+0x12dc] ;  /* 0x0012dc0001087983 */ /* 0x000ea80000100800 */
[----:B------:R-:W2:Y:S01]  /*49d50*/  LDL.LU R7, [R1+0x12d4] ;  /* 0x0012d40001077983 */ /* 0x000ea20000300800 */
[----:B------:R-:W-:-:S04]  /*49d60*/  UIADD3 UR18, UPT, UPT, UR18, 0x1, URZ ;  /* 0x0000000112127890 */ /* 0x000fc8000fffe0ff */
[----:B------:R-:W-:-:S04]  /*49d70*/  UISETP.GT.AND UP1, UPT, UR18, 0x1, UPT ;  /* 0x000000011200788c */ /* 0x000fc8000bf24270 */
[----:B0-----:R-:W-:Y:S02]  /*49d80*/  USEL UR5, URZ, 0x1, !UP1 ;  /* 0x00000001ff057887 */ /* 0x001fe4000c800000 */
[----:B------:R-:W-:Y:S02]  /*49d90*/  USEL UR18, UR18, URZ, !UP1 ;  /* 0x000000ff12127287 */ /* 0x000fe4000c800000 */
[----:B------:R-:W-:Y:S01]  /*49da0*/  ULOP3.LUT UR5, UR4, UR5, URZ, 0x3c, !UPT ;  /* 0x0000000504057292 */ /* 0x000fe2000f8e3cff */
[----:B--2---:R-:W-:Y:S02]  /*49db0*/  ISETP.NE.U32.AND P1, PT, R7, R8, PT ;  /* 0x000000080700720c */ /* 0x004fe40003f25070 */
[----:B------:R-:W2:Y:S01]  /*49dc0*/  LDL.LU R7, [R1+0x12d8] ;  /* 0x0012d80001077983 */ /* 0x000ea20000300800 */
[----:B------:R-:W-:-:S03]  /*49dd0*/  IMAD.U32 R8, RZ, RZ, UR4 ;  /* 0x00000004ff087e24 */ /* 0x000fc6000f8e00ff */
[----:B--2---:R0:W-:Y:S07]  /*49de0*/  STL [R1+0x12d4], R7 ;  /* 0x0012d40701007387 */ /* 0x0041ee0000100800 */
[----:B------:R-:W-:Y:S05]  /*49df0*/  @P1 BRA `(.L_x_10) ;  /* 0xfffffe1800f01947 */ /* 0x000fea000383ffff */
.L_x_7:
[----:B------:R-:W2:Y:S01]  /*49e00*/  LDL R12, [R1+0x700] ;  /* 0x00070000010c7983 */ /* 0x000ea20000100800 */
[----:B------:R-:W1:Y:S01]  /*49e10*/  LDC R11, c[0x0][0x3a0] ;  /* 0x0000e800ff0b7b82 */ /* 0x000e620000000800 */
[----:B------:R-:W3:Y:S02]  /*49e20*/  LDCU UR26, c[0x0][0x3b8] ;  /* 0x00007700ff1a77ac */ /* 0x000ee40008000800 */
[----:B------:R-:W4:Y:S01]  /*49e30*/  LDL.LU R10, [R1+0x12e0] ;  /* 0x0012e000010a7983 */ /* 0x000f220000300800 */
[----:B------:R-:W0:Y:S03]  /*49e40*/  LDCU UR5, c[0x0][0x39c] ;  /* 0x00007380ff0577ac */ /* 0x000e260008000800 */
[----:B------:R-:W4:Y:S01]  /*49e50*/  LDL.LU R9, [R1+0x12e4] ;  /* 0x0012e40001097983 */ /* 0x000f220000300800 */
[----:B-----5:R-:W2:Y:S01]  /*49e60*/  LDC R3, c[0x0][0x3b4] ;  /* 0x0000ed00ff037b82 */ /* 0x020ea20000000800 */
[----:B------:R-:W4:Y:S02]  /*49e70*/  LDCU.64 UR28, c[0x0][0x398] ;  /* 0x00007300ff1c77ac */ /* 0x000f240008000a00 */
[----:B0-----:R-:W4:Y:S01]  /*49e80*/  LDL.LU R7, [R1+0x1334] ;  /* 0x0013340001077983 */ /* 0x001f220000300800 */
[----:B------:R-:W0:Y:S01]  /*49e90*/  LDCU.64 UR18, c[0x0][0x398] ;  /* 0x00007300ff1277ac */ /* 0x000e220008000a00 */
[----:B------:R-:W0:Y:S01]  /*49ea0*/  LDCU.128 UR12, c[0x0][0x390] ;  /* 0x00007200ff0c77ac */ /* 0x000e220008000c00 */
[----:B---3--:R-:W-:Y:S01]  /*49eb0*/  IMAD R84, R64, UR26, RZ ;  /* 0x0000001a40547c24 */ /* 0x008fe2000f8e02ff */
[----:B------:R-:W3:Y:S03]  /*49ec0*/  LDCU UR16, c[0x0][0x39c] ;  /* 0x00007380ff1077ac */ /* 0x000ee60008000800 */
[----:B------:R-:W-:Y:S01]  /*49ed0*/  VIADD R80, R84, UR26 ;  /* 0x0000001a54507c36 */ /* 0x000fe20008000000 */
[----:B------:R-:W-:Y:S01]  /*49ee0*/  SHF.R.S32.HI R6, RZ, 0x1f, R84 ;  /* 0x0000001fff067819 */ /* 0x000fe20000011454 */
[----:B-1----:R-:W-:Y:S01]  /*49ef0*/  VIADD R11, R11, 0x7f ;  /* 0x0000007f0b0b7836 */ /* 0x002fe20000000000 */
[----:B------:R-:W1:Y:S04]  /*49f00*/  LDCU UR17, c[0x0][0x39c] ;  /* 0x00007380ff1177ac */ /* 0x000e680008000800 */
[----:B------:R-:W-:Y:S01]  /*49f10*/  ISETP.GE.AND P5, PT, R11, 0x80, PT ;  /* 0x000000800b00780c */ /* 0x000fe20003fa6270 */
[----:B------:R-:W0:Y:S01]  /*49f20*/  LDCU UR22, c[0x0][0x39c] ;  /* 0x00007380ff1677ac */ /* 0x000e220008000800 */
[----:B------:R-:W0:Y:S01]  /*49f30*/  LDCU.64 UR30, c[0x0][0x398] ;  /* 0x00007300ff1e77ac */ /* 0x000e220008000a00 */
[----:B--2---:R-:W-:-:S04]  /*49f40*/  IMAD R0, R12, R3, RZ ;  /* 0x000000030c007224 */ /* 0x004fc800078e02ff */
[----:B------:R-:W-:Y:S01]  /*49f50*/  IMAD R3, R3, 0x80, R0 ;  /* 0x0000008003037824 */ /* 0x000fe200078e0200 */
[----:B----4-:R-:W-:Y:S02]  /*49f60*/  ISETP.GE.AND P1, PT, R10, UR29, PT ;  /* 0x0000001d0a007c0c */ /* 0x010fe4000bf26270 */
[----:B0-----:R-:W-:Y:S02]  /*49f70*/  IADD3 R2, P0, PT, R0, UR12, RZ ;  /* 0x0000000c00027c10 */ /* 0x001fe4000ff1e0ff */
[----:B------:R-:W-:Y:S02]  /*49f80*/  ISETP.GE.AND P3, PT, R9, UR19, PT ;  /* 0x0000001309007c0c */ /* 0x000fe4000bf66270 */
[----:B------:R-:W-:Y:S02]  /*49f90*/  IADD3 R68, P6, PT, R3, UR12, RZ ;  /* 0x0000000c03447c10 */ /* 0x000fe4000ffde0ff */
[----:B------:R-:W-:Y:S01]  /*49fa0*/  ISETP.GE.AND P2, PT, R7, UR5, PT ;  /* 0x0000000507007c0c */ /* 0x000fe2000bf46270 */
[----:B-1-3--:R-:W-:-:S12]  /*49fb0*/  @!P5 BRA `(.L_x_11) ;  /* 0x000000000010d947 */ /* 0x00afd80003800000 */
[----:B------:R-:W-:-:S06]  /*49fc0*/  USHF.L.U32 UR4, UR4, 0x1f, URZ ;  /* 0x0000001f04047899 */ /* 0x000fcc00080006ff */
[----:B------:R-:W-:-:S04]  /*49fd0*/  IMAD.U32 R4, RZ, RZ, UR4 ;  /* 0x00000004ff047e24 */ /* 0x000fc8000f8e00ff */
[----:B------:R-:W0:Y:S02]  /*49fe0*/  SYNCS.PHASECHK.TRANS64.TRYWAIT P5, [UR11], R4 ;  /* 0x00000004ff0075a7 */ /* 0x000e2400080a110b */
[----:B0-----:R-:W-:Y:S05]  /*49ff0*/  @!P5 BRA `(.L_x_12) ;  /* 0x00000170000cd947 */ /* 0x001fea0003800000 */
.L_x_11:
[----:B------:R-:W2:Y:S01]  /*4a000*/  LDL R13, [R1+0x700] ;  /* 0x00070000010d7983 */ /* 0x000ea20000100800 */
[----:B------:R-:W-:Y:S01]  /*4a010*/  VIADD R76, R80, UR26 ;  /* 0x0000001a504c7c36 */ /* 0x000fe20008000000 */
[----:B------:R-:W-:Y:S01]  /*4a020*/  LEA.HI.X.SX32 R0, R0, UR13, 0x1, P0 ;  /* 0x0000000d00007c11 */ /* 0x000fe200080f0eff */
[----:B------:R-:W0:Y:S01]  /*4a030*/  LDCU.64 UR6, c[0x0][0x398] ;  /* 0x00007300ff0677ac */ /* 0x000e220008000a00 */
[----:B------:R-:W-:Y:S01]  /*4a040*/  BAR.SYNC.DEFER_BLOCKING 0x0 ;  /* 0x0000000000007b1d */ /* 0x000fe20000010000 */
[----:B------:R-:W-:Y:S01]  /*4a050*/  VIADD R72, R76, UR26 ;  /* 0x0000001a4c487c36 */ /* 0x000fe20008000000 */
[----:B------:R-:W-:Y:S02]  /*4a060*/  SHF.R.S32.HI R4, RZ, 0x1f, R80 ;  /* 0x0000001fff047819 */ /* 0x000fe40000011450 */
[-C--:B------:R-:W-:Y:S02]  /*4a070*/  IADD3 R86, P0, PT, R84, R2.reuse, RZ ;  /* 0x0000000254567210 */ /* 0x080fe40007f1e0ff */
[----:B------:R-:W-:Y:S01]  /*4a080*/  IADD3 R82, P5, PT, R80, R2, RZ ;  /* 0x0000000250527210 */ /* 0x000fe20007fbe0ff */
[----:B------:R-:W1:Y:S01]  /*4a090*/  LDCU.64 UR4, c[0x0][0x398] ;  /* 0x00007300ff0477ac */ /* 0x000e620008000a00 */
[----:B------:R-:W-:Y:S01]  /*4a0a0*/  LEA.HI.X.SX32 R3, R3, UR13, 0x1, P6 ;  /* 0x0000000d03037c11 */ /* 0x000fe2000b0f0eff */
[----:B------:R-:W-:Y:S01]  /*4a0b0*/  STL [R1+0x183c], R72 ;  /* 0x00183c4801007387 */ /* 0x000fe20000100800 */
[----:B------:R-:W-:Y:S01]  /*4a0c0*/  IADD3 R84, P6, PT, R84, R68, RZ ;  /* 0x0000004454547210 */ /* 0x000fe20007fde0ff */
[----:B------:R-:W-:Y:S01]  /*4a0d0*/  IMAD.X R83, R4, 0x1, R0, P5 ;  /* 0x0000000104537824 */ /* 0x000fe200028e0600 */
[----:B------:R-:W-:Y:S01]  /*4a0e0*/  SHF.R.S32.HI R5, RZ, 0x1f, R76 ;  /* 0x0000001fff057819 */ /* 0x000fe2000001144c */
[----:B------:R-:W-:Y:S01]  /*4a0f0*/  STL [R1+0x1838], R68 ;  /* 0x0018384401007387 */ /* 0x000fe20000100800 */
[--C-:B------:R-:W-:Y:S01]  /*4a100*/  IMAD.X R87, R6, 0x1, R0.reuse, P0 ;  /* 0x0000000106577824 */ /* 0x100fe200000e0600 */
[----:B------:R-:W-:Y:S01]  /*4a110*/  IADD3 R78, P5, PT, R76, R2, RZ ;  /* 0x000000024c4e7210 */ /* 0x000fe20007fbe0ff */
[--C-:B------:R-:W-:Y:S01]  /*4a120*/  IMAD.X R85, R6, 0x1, R3.reuse, P6 ;  /* 0x0000000106557824 */ /* 0x100fe200030e0603 */
[----:B------:R-:W-:Y:S01]  /*4a130*/  STL [R1+0x1834], R64 ;  /* 0x0018344001007387 */ /* 0x000fe20000100800 */
[-C--:B------:R-:W-:Y:S01]  /*4a140*/  IADD3 R80, P0, PT, R80, R68.reuse, RZ ;  /* 0x0000004450507210 */ /* 0x080fe20007f1e0ff */
[----:B------:R-:W3:Y:S01]  /*4a150*/  LDCU.64 UR12, c[0x0][0x398] ;  /* 0x00007300ff0c77ac */ /* 0x000ee20008000a00 */
[----:B------:R-:W-:Y:S01]  /*4a160*/  IADD3 R76, P6, PT, R76, R68, RZ ;  /* 0x000000444c4c7210 */ /* 0x000fe20007fde0ff */
[----:B------:R-:W4:Y:S01]  /*4a170*/  LDCU.64 UR24, c[0x0][0x398] ;  /* 0x00007300ff1877ac */ /* 0x000f220008000a00 */
[----:B------:R-:W5:Y:S02]  /*4a180*/  @!P4 SYNCS.CCTL.IV [UR9+0x20000] ;  /* 0x02000000ff00c9b1 */ /* 0x000f640008000009 */
[----:B-----5:R-:W-:Y:S06]  /*4a190*/  BAR.SYNC.DEFER_BLOCKING 0x0 ;  /* 0x0000000000007b1d */ /* 0x020fec0000010000 */
[----:B--2---:R2:W-:Y:S01]  /*4a1a0*/  STL [R1+0x1830], R13 ;  /* 0x0018300d01007387 */ /* 0x0045e20000100800 */
[----:B------:R-:W-:Y:S01]  /*4a1b0*/  IMAD.X R81, R4, 0x1, R3, P0 ;  /* 0x0000000104517824 */ /* 0x000fe200000e0603 */
[----:B------:R-:W5:Y:S01]  /*4a1c0*/  @!P4 SYNCS.CCTL.IV [UR9+0x20008] ;  /* 0x02000800ff00c9b1 */ /* 0x000f620008000009 */
[----:B------:R-:W-:Y:S01]  /*4a1d0*/  IMAD.X R79, R5, 0x1, R0, P5 ;  /* 0x00000001054f7824 */ /* 0x000fe200028e0600 */
[----:B------:R-:W0:Y:S01]  /*4a1e0*/  LDCU UR9, c[0x0][0x39c] ;  /* 0x00007380ff0977ac */ /* 0x000e220008000800 */
[----:B--2---:R-:W2:Y:S02]  /*4a1f0*/  LDTM.x64 R12, tmem[UR10] ;  /* 0x0000000a000c79ee */ /* 0x004ea40008340000 */
[----:B--2---:R-:W-:Y:S01]  /*4a200*/  STL.64 [R1+0x608], R14 ;  /* 0x0006080e01007387 */ /* 0x004fe20000100a00 */
[----:B------:R-:W-:-:S02]  /*4a210*/  IMAD.MOV.U32 R9, RZ, RZ, R12 ;  /* 0x000000ffff097224 */ /* 0x000fc400078e000c */
[----:B------:R-:W-:Y:S01]  /*4a220*/  IMAD.MOV.U32 R8, RZ, RZ, R13 ;  /* 0x000000ffff087224 */ /* 0x000fe200078e000d */
[----:B------:R-:W-:Y:S01]  /*4a230*/  STL.64 [R1+0x618], R18 ;  /* 0x0006181201007387 */ /* 0x000fe20000100a00 */
[----:B------:R-:W-:Y:S02]  /*4a240*/  IMAD.MOV.U32 R92, RZ, RZ, R16 ;  /* 0x000000ffff5c7224 */ /* 0x000fe400078e0010 */
[----:B------:R-:W-:Y:S01]  /*4a250*/  IMAD.MOV.U32 R91, RZ, RZ, R17 ;  /* 0x000000ffff5b7224 */ /* 0x000fe200078e0011 */
        /* <DEDUP_REMOVED lines=27> */
[----:B------:R2:W-:Y:S04]  /*4a410*/  STL.64 [R1+0x6f8], R74 ;  /* 0x0006f84a01007387 */ /* 0x0005e80000100a00 */
[----:B------:R-:W-:Y:S01]  /*4a420*/  STL [R1+0x182c], R92 ;  /* 0x00182c5c01007387 */ /* 0x000fe20000100800 */
[----:B--2---:R-:W2:Y:S03]  /*4a430*/  LDTM.x64 R12, tmem[UR10+0x40] ;  /* 0x0000400a000c79ee */ /* 0x004ea60008340000 */
[----:B--2---:R-:W-:Y:S04]  /*4a440*/  STL.64 [R1+0x500], R12 ;  /* 0x0005000c01007387 */ /* 0x004fe80000100a00 */
        /* <DEDUP_REMOVED lines=30> */
[----:B------:R2:W-:Y:S02]  /*4a630*/  STL.64 [R1+0x5f8], R74 ;  /* 0x0005f84a01007387 */ /* 0x0005e40000100a00 */
[----:B--2---:R-:W2:Y:S02]  /*4a640*/  LDTM.x64 R12, tmem[UR10+0x80] ;  /* 0x0000800a000c79ee */ /* 0x004ea40008340000 */
        /* <DEDUP_REMOVED lines=66> */
[----:B--2---:R-:W-:Y:S01]  /*4aa70*/  STL.64 [R1+0x210], R16 ;  /* 0x0002101001007387 */ /* 0x004fe20000100a00 */
[----:B------:R-:W-:-:S02]  /*4aa80*/  IMAD.MOV.U32 R6, RZ, RZ, R13 ;  /* 0x000000ffff067224 */ /* 0x000fc400078e000d */
[----:B------:R-:W-:Y:S01]  /*4aa90*/  IMAD.MOV.U32 R7, RZ, RZ, R12 ;  /* 0x000000ffff077224 */ /* 0x000fe200078e000c */
[----:B------:R-:W-:Y:S01]  /*4aaa0*/  STL.64 [R1+0x218], R18 ;  /* 0x0002181201007387 */ /* 0x000fe20000100a00 */
[----:B------:R-:W-:Y:S01]  /*4aab0*/  IMAD.X R77, R5, 0x1, R3, P6 ;  /* 0x00000001054d7824 */ /* 0x000fe200030e0603 */
[----:B------:R-:W-:Y:S01]  /*4aac0*/  F2FP.SATFINITE.E4M3.F32.PACK_AB_MERGE_C R90, R8, R9, RZ ;  /* 0x00000009085a723e */ /* 0x000fe200048070ff */
[----:B------:R-:W-:Y:S01]  /*4aad0*/  IMAD.MOV.U32 R92, RZ, RZ, R14 ;  /* 0x000000ffff5c7224 */ /* 0x000fe200078e000e */
[----:B------:R-:W-:Y:S01]  /*4aae0*/  STL.64 [R1+0x220], R20 ;  /* 0x0002201401007387 */ /* 0x000fe20000100a00 */
[----:B------:R-:W-:-:S03]  /*4aaf0*/  IMAD.MOV.U32 R93, RZ, RZ, R15 ;  /* 0x000000ffff5d7224 */ /* 0x000fc600078e000f */
        /* <DEDUP_REMOVED lines=26> */
[----:B------:R0:W-:Y:S04]  /*4aca0*/  STL.64 [R1+0x2f8], R74 ;  /* 0x0002f84a01007387 */ /* 0x0001e80000100a00 */
[----:B--2---:R-:W2:Y:S04]  /*4acb0*/  LDL.LU R72, [R1+0x183c] ;  /* 0x00183c0001487983 */ /* 0x004ea80000300800 */
[----:B------:R-:W3:Y:S04]  /*4acc0*/  LDL.LU R68, [R1+0x1838] ;  /* 0x0018380001447983 */ /* 0x000ee80000300800 */
[----:B------:R-:W3:Y:S04]  /*4acd0*/  LDL.LU R64, [R1+0x1834] ;  /* 0x0018340001407983 */ /* 0x000ee80000300800 */
[----:B------:R-:W4:Y:S04]  /*4ace0*/  LDL.LU R13, [R1+0x1830] ;  /* 0x00183000010d7983 */ /* 0x000f280000300800 */
[----:B------:R-:W5:Y:S04]  /*4acf0*/  LDL.LU R12, [R1+0x133c] ;  /* 0x00133c00010c7983 */ /* 0x000f680000300800 */
[----:B------:R-:W5:Y:S04]  /*4ad00*/  LDL R11, [R1+0x704] ;  /* 0x00070400010b7983 */ /* 0x000f680000100800 */
[----:B------:R-:W5:Y:S01]  /*4ad10*/  LDL.LU R10, [R1+0x1338] ;  /* 0x00133800010a7983 */ /* 0x000f620000300800 */
[----:B------:R-:W-:-:S02]  /*4ad20*/  F2FP.SATFINITE.E4M3.F32.PACK_AB_MERGE_C R89, R6, R7, RZ ;  /* 0x000000070659723e */ /* 0x000fc400048070ff */
[----:B--2---:R-:W-:Y:S01]  /*4ad30*/  SHF.R.S32.HI R4, RZ, 0x1f, R72 ;  /* 0x0000001fff047819 */ /* 0x004fe20000011448 */
[C---:B------:R-:W-:Y:S01]  /*4ad40*/  VIADD R69, R72.reuse, UR26 ;  /* 0x0000001a48457c36 */ /* 0x040fe20008000000 */
[----:B0-----:R-:W-:-:S04]  /*4ad50*/  IADD3 R74, P5, PT, R72, R2, RZ ;  /* 0x00000002484a7210 */ /* 0x001fc80007fbe0ff */
[----:B------:R-:W-:Y:S01]  /*4ad60*/  SHF.R.S32.HI R88, RZ, 0x1f, R69 ;  /* 0x0000001fff587819 */ /* 0x000fe20000011445 */
[--C-:B------:R-:W-:Y:S01]  /*4ad70*/  IMAD.X R75, R4, 0x1, R0.reuse, P5 ;  /* 0x00000001044b7824 */ /* 0x100fe200028e0600 */
[----:B---3--:R-:W-:Y:S02]  /*4ad80*/  IADD3 R72, P5, PT, R72, R68, RZ ;  /* 0x0000004448487210 */ /* 0x008fe40007fbe0ff */
[----:B------:R-:W-:Y:S02]  /*4ad90*/  IADD3 R70, P4, PT, R69, R2, RZ ;  /* 0x0000000245467210 */ /* 0x000fe40007f9e0ff */
[----:B----4-:R-:W-:Y:S01]  /*4ada0*/  ISETP.GE.AND P0, PT, R13, UR14, PT ;  /* 0x0000000e0d007c0c */ /* 0x010fe2000bf06270 */
[----:B------:R-:W-:Y:S01]  /*4adb0*/  IMAD.X R73, R4, 0x1, R3, P5 ;  /* 0x0000000104497824 */ /* 0x000fe200028e0603 */
[----:B------:R-:W-:Y:S01]  /*4adc0*/  ISETP.GE.AND P6, PT, R64, UR15, PT ;  /* 0x0000000f40007c0c */ /* 0x000fe2000bfc6270 */
[----:B------:R-:W-:Y:S01]  /*4add0*/  IMAD.X R71, R88, 0x1, R0, P4 ;  /* 0x0000000158477824 */ /* 0x000fe200020e0600 */
[----:B------:R-:W-:Y:S01]  /*4ade0*/  ISETP.LT.AND P0, PT, R64, UR31, !P0 ;  /* 0x0000001f40007c0c */ /* 0x000fe2000c701270 */
[----:B------:R-:W0:Y:S01]  /*4adf0*/  LDCU.64 UR14, c[0x0][0x398] ;  /* 0x00007300ff0e77ac */ /* 0x000e220008000a00 */
[----:B-----5:R-:W-:-:S02]  /*4ae00*/  ISETP.GE.AND P5, PT, R12, UR16, PT ;  /* 0x000000100c007c0c */ /* 0x020fc4000bfa6270 */
[----:B------:R-:W-:Y:S01]  /*4ae10*/  ISETP.LT.AND P6, PT, R11, UR18, !P6 ;  /* 0x000000120b007c0c */ /* 0x000fe2000f7c1270 */
[----:B------:R-:W2:Y:S01]  /*4ae20*/  LDCU.64 UR18, c[0x0][0x398] ;  /* 0x00007300ff1277ac */ /* 0x000ea20008000a00 */
[----:B------:R-:W-:Y:S01]  /*4ae30*/  ISETP.GE.AND P4, PT, R10, UR17, PT ;  /* 0x000000110a007c0c */ /* 0x000fe2000bf86270 */
[----:B------:R-:W3:Y:S01]  /*4ae40*/  LDCU.64 UR16, c[0x0][0x398] ;  /* 0x00007300ff1077ac */ /* 0x000ee20008000a00 */
[----:B------:R-:W4:Y:S02]  /*4ae50*/  LDTM.x64 R4, tmem[UR10+0x140] ;  /* 0x0001400a000479ee */ /* 0x000f240008340000 */
[----:B----4-:R-:W-:Y:S04]  /*4ae60*/  STL.64 [R1+0x100], R4 ;  /* 0x0001000401007387 */ /* 0x010fe80000100a00 */
        /* <DEDUP_REMOVED lines=31> */
[----:B----4-:R-:W4:Y:S02]  /*4b060*/  LDTM.x64 R4, tmem[UR10+0x180] ;  /* 0x0001800a000479ee */ /* 0x010f240008340000 */
[----:B----4-:R-:W-:Y:S04]  /*4b070*/  STL.64 [R1], R4 ;  /* 0x0000000401007387 */ /* 0x010fe80000100a00 */
        /* <DEDUP_REMOVED lines=31> */
[----:B----4-:R-:W4:Y:S01]  /*4b270*/  LDTM.x64 R4, tmem[UR10+0x1c0] ;  /* 0x0001c00a000479ee */ /* 0x010f220008340000 */
[----:B------:R-:W-:Y:S01]  /*4b280*/  NOP ;  /* 0x0000000000007918 */ /* 0x000fe20000000000 */
[----:B------:R-:W5:Y:S01]  /*4b290*/  LDCU.64 UR10, c[0x0][0x398] ;  /* 0x00007300ff0a77ac */ /* 0x000f620008000a00 */
[----:B----4-:R4:W-:Y:S04]  /*4b2a0*/  STL.64 [R1+0x1808], R4 ;  /* 0x0018080401007387 */ /* 0x0109e80000100a00 */
[----:B----4-:R-:W4:Y:S04]  /*4b2b0*/  LDL.LU R4, [R1+0x1378] ;  /* 0x0013780001047983 */ /* 0x010f280000300800 */
[----:B------:R-:W1:Y:S04]  /*4b2c0*/  LDL R5, [R1+0x704] ;  /* 0x0007040001057983 */ /* 0x000e680000100800 */
[----:B------:R0:W-:Y:S04]  /*4b2d0*/  STL.64 [R1+0x17f8], R6 ;  /* 0x0017f80601007387 */ /* 0x0001e80000100a00 */
[----:B0-----:R-:W2:Y:S04]  /*4b2e0*/  LDL.LU R6, [R1+0x608] ;  /* 0x0006080001067983 */ /* 0x001ea80000300800 */
[----:B------:R-:W2:Y:S04]  /*4b2f0*/  LDL.LU R7, [R1+0x60c] ;  /* 0x00060c0001077983 */ /* 0x000ea80000300800 */
[----:B------:R0:W-:Y:S04]  /*4b300*/  STL.64 [R1+0x17f0], R8 ;  /* 0x0017f00801007387 */ /* 0x0001e80000100a00 */
[----:B0-----:R-:W2:Y:S04]  /*4b310*/  LDL.LU R8, [R1+0x1374] ;  /* 0x0013740001087983 */ /* 0x001ea80000300800 */
[----:B------:R-:W2:Y:S04]  /*4b320*/  LDL R9, [R1+0x700] ;  /* 0x0007000001097983 */ /* 0x000ea80000100800 */
[----:B------:R-:W-:Y:S04]  /*4b330*/  STL [R1+0x17e8], R12 ;  /* 0x0017e80c01007387 */ /* 0x000fe80000100800 */
[----:B------:R-:W-:Y:S04]  /*4b340*/  STL.64 [R1+0x17d8], R10 ;  /* 0x0017d80a01007387 */ /* 0x000fe80000100a00 */
        /* <DEDUP_REMOVED lines=10> */
[----:B------:R0:W-:Y:S04]  /*4b3f0*/  @P0 STG.E.U8 desc[UR20][R86.64], R90 ;  /* 0x0000005a56000986 */ /* 0x0001e8000c101114 */
[----:B------:R-:W-:Y:S04]  /*4b400*/  STL.64 [R1+0x1770], R32 ;  /* 0x0017702001007387 */ /* 0x000fe80000100a00 */
[----:B------:R-:W-:Y:S01]  /*4b410*/  STL.64 [R1+0x1768], R34 ;  /* 0x0017682201007387 */ /* 0x000fe20000100a00 */
[----:B0-----:R-:W-:-:S03]  /*4b420*/  PRMT R90, R90, 0x9910, RZ ;  /* 0x000099105a5a7816 */ /* 0x001fc600000000ff */
[----:B------:R-:W-:Y:S04]  /*4b430*/  STL.64 [R1+0x1760], R36 ;  /* 0x0017602401007387 */ /* 0x000fe80000100a00 */
[----:B------:R-:W-:Y:S04]  /*4b440*/  STL.64 [R1+0x1758], R38 ;  /* 0x0017582601007387 */ /* 0x000fe80000100a00 */
[----:B------:R-:W-:Y:S04]  /*4b450*/  STL.64 [R1+0x1750], R40 ;  /* 0x0017502801007387 */ /* 0x000fe80000100a00 */
[----:B------:R0:W-:Y:S04]  /*4b460*/  @P6 STG.E.U8 desc[UR20][R84.64], R89 ;  /* 0x0000005954006986 */ /* 0x0001e8000c101114 */
[----:B------:R-:W-:Y:S04]  /*4b470*/  STL.64 [R1+0x1748], R42 ;  /* 0x0017482a01007387 */ /* 0x000fe80000100a00 */
[----:B------:R-:W-:Y:S01]  /*4b480*/  STL.64 [R1+0x1740], R44 ;  /* 0x0017402c01007387 */ /* 0x000fe20000100a00 */
[----:B0-----:R-:W-:-:S03]  /*4b490*/  IMAD.MOV.U32 R84, RZ, RZ, R90 ;  /* 0x000000ffff547224 */ /* 0x001fc600078e005a */
[----:B------:R-:W-:Y:S01]  /*4b4a0*/  STL.64 [R1+0x1738], R46 ;  /* 0x0017382e01007387 */ /* 0x000fe20000100a00 */
[----:B------:R-:W-:-:S03]  /*4b4b0*/  PRMT R85, R89, 0x9910, RZ ;  /* 0x0000991059557816 */ /* 0x000fc600000000ff */
[----:B------:R-:W-:Y:S01]  /*4b4c0*/  STL.64 [R1+0x1730], R48 ;  /* 0x0017303001007387 */ /* 0x000fe20000100a00 */
[----:B------:R-:W-:Y:S02]  /*4b4d0*/  SHF.R.S32.HI R84, RZ, 0x8, R84 ;  /* 0x00000008ff547819 */ /* 0x000fe40000011454 */
[----:B------:R-:W-:Y:S01]  /*4b4e0*/  SHF.R.S32.HI R85, RZ, 0x8, R85 ;  /* 0x00000008ff557819 */ /* 0x000fe20000011455 */
        /* <DEDUP_REMOVED lines=8> */
[----:B------:R-:W-:Y:S01]  /*4b570*/  STL.64 [R1+0x16e8], R66 ;  /* 0x0016e84201007387 */ /* 0x000fe20000100a00 */
[----:B--2---:R-:W-:Y:S01]  /*4b580*/  ISETP.LT.AND P0, PT, R9, UR6, !P2 ;  /* 0x0000000609007c0c */ /* 0x004fe2000d701270 */
[----:B------:R-:W0:Y:S01]  /*4b590*/  LDCU UR6, c[0x0][0x39c] ;  /* 0x00007380ff0677ac */ /* 0x000e220008000800 */
[----:B-1----:R-:W-:-:S02]  /*4b5a0*/  ISETP.LT.AND P2, PT, R5, UR4, !P2 ;  /* 0x0000000405007c0c */ /* 0x002fc4000d741270 */
[----:B------:R-:W-:Y:S01]  /*4b5b0*/  ISETP.LT.AND P6, PT, R9, UR12, !P5 ;  /* 0x0000000c09007c0c */ /* 0x000fe2000efc1270 */
[----:B------:R-:W1:Y:S01]  /*4b5c0*/  LDCU UR4, c[0x0][0x39c] ;  /* 0x00007380ff0477ac */ /* 0x000e620008000800 */
[----:B------:R-:W-:Y:S01]  /*4b5d0*/  ISETP.LT.AND P5, PT, R5, UR14, !P5 ;  /* 0x0000000e05007c0c */ /* 0x000fe2000efa1270 */
[----:B------:R-:W2:Y:S06]  /*4b5e0*/  LDCU UR12, c[0x0][0x398] ;  /* 0x00007300ff0c77ac */ /* 0x000eac0008000800 */
[----:B------:R0:W-:Y:S01]  /*4b5f0*/  @P0 STG.E.U8 desc[UR20][R82.64], R84 ;  /* 0x0000005452000986 */ /* 0x0001e2000c101114 */
[----:B------:R-:W-:Y:S01]  /*4b600*/  ISETP.GE.AND P0, PT, R8, UR22, PT ;  /* 0x0000001608007c0c */ /* 0x000fe2000bf06270 */
[----:B------:R-:W1:Y:S02]  /*4b610*/  LDCU.64 UR22, c[0x0][0x398] ;  /* 0x00007300ff1677ac */ /* 0x000e640008000a00 */
[----:B------:R2:W-:Y:S01]  /*4b620*/  @P2 STG.E.U8 desc[UR20][R80.64], R85 ;  /* 0x0000005550002986 */ /* 0x0005e2000c101114 */
[----:B----4-:R-:W-:Y:S01]  /*4b630*/  ISETP.GE.AND P2, PT, R4, UR9, PT ;  /* 0x0000000904007c0c */ /* 0x010fe2000bf46270 */
[----:B------:R-:W4:Y:S01]  /*4b640*/  LDCU UR9, c[0x0][0x398] ;  /* 0x00007300ff0977ac */ /* 0x000f220008000800 */
[----:B------:R-:W1:Y:S01]  /*4b650*/  LDCU UR14, c[0x0][0x398] ;  /* 0x00007300ff0e77ac */ /* 0x000e620008000800 */
[----:B0-----:R-:W-:-:S02]  /*4b660*/  F2FP.SATFINITE.E4M3.F32.PACK_AB_MERGE_C R82, R7, R6, RZ ;  /* 0x000000060752723e */ /* 0x001fc400048070ff */
[----:B--2---:R-:W-:Y:S02]  /*4b670*/  F2FP.SATFINITE.E4M3.F32.PACK_AB_MERGE_C R80, R93, R92, RZ ;  /* 0x0000005c5d50723e */ /* 0x004fe400048070ff */
[----:B------:R-:W2:Y:S04]  /*4b680*/  LDL.LU R92, [R1+0x182c] ;  /* 0x00182c00015c7983 */ /* 0x000ea80000300800 */
[----:B------:R0:W-:Y:S01]  /*4b690*/  @P6 STG.E.U8 desc[UR20][R78.64], R82 ;  /* 0x000000524e006986 */ /* 0x0001e2000c101114 */
[----:B------:R-:W-:Y:S01]  /*4b6a0*/  ISETP.LT.AND P6, PT, R9, UR18, !P4 ;  /* 0x0000001209007c0c */ /* 0x000fe2000e7c1270 */
[----:B------:R-:W1:Y:S01]  /*4b6b0*/  LDCU UR18, c[0x0][0x398] ;  /* 0x00007300ff1277ac */ /* 0x000e620008000800 */
[----:B-----5:R-:W-:Y:S01]  /*4b6c0*/  ISETP.LT.AND P4, PT, R5, UR10, !P4 ;  /* 0x0000000a05007c0c */ /* 0x020fe2000e781270 */
[----:B------:R5:W-:Y:S01]  /*4b6d0*/  @P5 STG.E.U8 desc[UR20][R76.64], R80 ;  /* 0x000000504c005986 */ /* 0x000be2000c101114 */
[----:B---3--:R-:W-:Y:S01]  /*4b6e0*/  ISETP.LT.AND P5, PT, R9, UR16, !P0 ;  /* 0x0000001009007c0c */ /* 0x008fe2000c7a1270 */
[----:B------:R-:W3:Y:S01]  /*4b6f0*/  LDCU UR10, c[0x0][0x398] ;  /* 0x00007300ff0a77ac */ /* 0x000ee20008000800 */
[----:B------:R-:W1:Y:S01]  /*4b700*/  LDCU UR16, c[0x0][0x398] ;  /* 0x00007300ff1077ac */ /* 0x000e620008000800 */
[----:B0-----:R-:W-:-:S02]  /*4b710*/  PRMT R82, R82, 0x9910, RZ ;  /* 0x0000991052527816 */ /* 0x001fc400000000ff */
[----:B------:R-:W-:-:S03]  /*4b720*/  PRMT R78, R80, 0x9910, RZ ;  /* 0x00009910504e7816 */ /* 0x000fc600000000ff */
[----:B-----5:R-:W-:Y:S02]  /*4b730*/  IMAD.MOV.U32 R77, RZ, RZ, R82 ;  /* 0x000000ffff4d7224 */ /* 0x020fe400078e0052 */
[----:B------:R-:W-:Y:S02]  /*4b740*/  IMAD.MOV.U32 R76, RZ, RZ, R78 ;  /* 0x000000ffff4c7224 */ /* 0x000fe400078e004e */
[C---:B------:R-:W-:Y:S01]  /*4b750*/  VIADD R82, R69.reuse, UR26 ;  /* 0x0000001a45527c36 */ /* 0x040fe20008000000 */
[----:B------:R-:W-:Y:S02]  /*4b760*/  SHF.R.S32.HI R77, RZ, 0x8, R77 ;  /* 0x00000008ff4d7819 */ /* 0x000fe4000001144d */
[----:B------:R-:W-:Y:S01]  /*4b770*/  SHF.R.S32.HI R76, RZ, 0x8, R76 ;  /* 0x00000008ff4c7819 */ /* 0x000fe2000001144c */
[----:B------:R-:W-:Y:S02]  /*4b780*/  VIADD R78, R82, UR26 ;  /* 0x0000001a524e7c36 */ /* 0x000fe40008000000 */
[----:B------:R0:W-:Y:S04]  /*4b790*/  @P6 STG.E.U8 desc[UR20][R74.64], R77 ;  /* 0x0000004d4a006986 */ /* 0x0001e8000c101114 */
[----:B------:R-:W-:Y:S01]  /*4b7a0*/  @P4 STG.E.U8 desc[UR20][R72.64], R76 ;  /* 0x0000004c48004986 */ /* 0x000fe2000c101114 */
[----:B------:R-:W-:-:S02]  /*4b7b0*/  IADD3 R86, P4, PT, R69, R68, RZ ;  /* 0x0000004445567210 */ /* 0x000fc40007f9e0ff */
[----:B------:R-:W-:-:S03]  /*4b7c0*/  SHF.R.S32.HI R69, RZ, 0x1f, R78 ;  /* 0x0000001fff457819 */ /* 0x000fc6000001144e */
[----:B------:R-:W-:Y:S01]  /*4b7d0*/  IMAD.X R87, R88, 0x1, R3, P4 ;  /* 0x0000000158577824 */ /* 0x000fe200020e0603 */
[----:B------:R-:W-:Y:S01]  /*4b7e0*/  IADD3 R84, P4, PT, R82, R2, RZ ;  /* 0x0000000252547210 */ /* 0x000fe20007f9e0ff */
[----:B0-----:R-:W-:-:S03]  /*4b7f0*/  VIADD R74, R78, UR26 ;  /* 0x0000001a4e4a7c36 */ /* 0x001fc60008000000 */
[----:B------:R-:W-:Y:S01]  /*4b800*/  STL [R1+0x1828], R87 ;  /* 0x0018285701007387 */ /* 0x000fe20000100800 */
[----:B--2---:R-:W-:-:S05]  /*4b810*/  F2FP.SATFINITE.E4M3.F32.PACK_AB_MERGE_C R24, R91, R92, RZ ;  /* 0x0000005c5b18723e */ /* 0x004fca00048070ff */
[----:B------:R0:W-:Y:S02]  /*4b820*/  @P5 STG.E.U8 desc[UR20][R70.64], R24 ;  /* 0x0000001846005986 */ /* 0x0001e4000c101114 */
[----:B0-----:R-:W-:Y:S02]  /*4b830*/  SHF.R.S32.HI R70, RZ, 0x1f, R82 ;  /* 0x0000001fff467819 */ /* 0x001fe40000011452 */
[----:B------:R-:W-:Y:S02]  /*4b840*/  IADD3 R82, P5, PT, R82, R68, RZ ;  /* 0x0000004452527210 */ /* 0x000fe40007fbe0ff */
[----:B------:R-:W-:Y:S01]  /*4b850*/  SHF.R.S32.HI R71, RZ, 0x1f, R74 ;  /* 0x0000001fff477819 */ /* 0x000fe2000001144a */
[----:B------:R-:W-:Y:S01]  /*4b860*/  IMAD.X R85, R70, 0x1, R0, P4 ;  /* 0x0000000146557824 */ /* 0x000fe200020e0600 */
[----:B------:R-:W-:Y:S01]  /*4b870*/  IADD3 R80, P4, PT, R78, R2, RZ ;  /* 0x000000024e507210 */ /* 0x000fe20007f9e0ff */
[----:B------:R-:W-:Y:S01]  /*4b880*/  IMAD.X R83, R70, 0x1, R3, P5 ;  /* 0x0000000146537824 */ /* 0x000fe200028e0603 */
[----:B------:R-:W-:Y:S01]  /*4b890*/  IADD3 R78, P5, PT, R78, R68, RZ ;  /* 0x000000444e4e7210 */ /* 0x000fe20007fbe0ff */
[----:B------:R-:W-:-:S02]  /*4b8a0*/  VIADD R70, R74, UR26 ;  /* 0x0000001a4a467c36 */ /* 0x000fc40008000000 */
[C---:B------:R-:W-:Y:S01]  /*4b8b0*/  IMAD.X R81, R69.reuse, 0x1, R0, P4 ;  /* 0x0000000145517824 */ /* 0x040fe200020e0600 */
[C---:B------:R-:W-:Y:S01]  /*4b8c0*/  IADD3 R76, P4, PT, R74.reuse, R2, RZ ;  /* 0x000000024a4c7210 */ /* 0x040fe20007f9e0ff */
[--C-:B------:R-:W-:Y:S01]  /*4b8d0*/  IMAD.X R79, R69, 0x1, R3.reuse, P5 ;  /* 0x00000001454f7824 */ /* 0x100fe200028e0603 */
[----:B------:R-:W-:Y:S01]  /*4b8e0*/  IADD3 R74, P5, PT, R74, R68, RZ ;  /* 0x000000444a4a7210 */ /* 0x000fe20007fbe0ff */
[C---:B------:R-:W-:Y:S01]  /*4b8f0*/  VIADD R69, R70.reuse, UR26 ;  /* 0x0000001a46457c36 */ /* 0x040fe20008000000 */
[----:B------:R-:W-:Y:S01]  /*4b900*/  SHF.R.S32.HI R88, RZ, 0x1f, R70 ;  /* 0x0000001fff587819 */ /* 0x000fe20000011446 */
[C-C-:B------:R-:W-:Y:S01]  /*4b910*/  IMAD.X R77, R71.reuse, 0x1, R0.reuse, P4 ;  /* 0x00000001474d7824 */ /* 0x140fe200020e0600 */
[C---:B------:R-:W-:Y:S01]  /*4b920*/  IADD3 R72, P4, PT, R70.reuse, R2, RZ ;  /* 0x0000000246487210 */ /* 0x040fe20007f9e0ff */
[----:B------:R-:W-:Y:S01]  /*4b930*/  IMAD.X R75, R71, 0x1, R3, P5 ;  /* 0x00000001474b7824 */ /* 0x000fe200028e0603 */
[----:B------:R-:W-:Y:S01]  /*4b940*/  IADD3 R70, P5, PT, R70, R68, RZ ;  /* 0x0000004446467210 */ /* 0x000fe20007fbe0ff */
[----:B------:R-:W-:Y:S01]  /*4b950*/  VIADD R90, R69, UR26 ;  /* 0x0000001a455a7c36 */ /* 0x000fe20008000000 */
[----:B------:R-:W-:Y:S01]  /*4b960*/  SHF.R.S32.HI R91, RZ, 0x1f, R69 ;  /* 0x0000001fff5b7819 */ /* 0x000fe20000011445 */
[----:B------:R-:W-:-:S02]  /*4b970*/  IMAD.X R73, R88, 0x1, R0, P4 ;  /* 0x0000000158497824 */ /* 0x000fc400020e0600 */
[--C-:B------:R-:W-:Y:S01]  /*4b980*/  IMAD.X R71, R88, 0x1, R3.reuse, P5 ;  /* 0x0000000158477824 */ /* 0x100fe200028e0603 */
[C---:B------:R-:W-:Y:S02]  /*4b990*/  IADD3 R88, P4, PT, R69.reuse, R2, RZ ;  /* 0x0000000245587210 */ /* 0x040fe40007f9e0ff */
[----:B------:R-:W-:Y:S01]  /*4b9a0*/  IADD3 R14, P5, PT, R69, R68, RZ ;  /* 0x00000044450e7210 */ /* 0x000fe20007fbe0ff */
[C---:B------:R-:W-:Y:S01]  /*4b9b0*/  VIADD R69, R90.reuse, UR26 ;  /* 0x0000001a5a457c36 */ /* 0x040fe20008000000 */
[----:B------:R-:W-:Y:S01]  /*4b9c0*/  SHF.R.S32.HI R4, RZ, 0x1f, R90 ;  /* 0x0000001fff047819 */ /* 0x000fe2000001145a */
[C-C-:B------:R-:W-:Y:S01]  /*4b9d0*/  IMAD.X R89, R91.reuse, 0x1, R0.reuse, P4 ;  /* 0x000000015b597824 */ /* 0x140fe200020e0600 */
[C---:B------:R-:W-:Y:S01]  /*4b9e0*/  IADD3 R92, P4, PT, R90.reuse, R2, RZ ;  /* 0x000000025a5c7210 */ /* 0x040fe20007f9e0ff */
[----:B------:R-:W-:Y:S01]  /*4b9f0*/  IMAD.X R15, R91, 0x1, R3, P5 ;  /* 0x000000015b0f7824 */ /* 0x000fe200028e0603 */
[----:B------:R-:W-:Y:S01]  /*4ba00*/  IADD3 R90, P5, PT, R90, R68, RZ ;  /* 0x000000445a5a7210 */ /* 0x000fe20007fbe0ff */
[C---:B------:R-:W-:Y:S01]  /*4ba10*/  VIADD R6, R69.reuse, UR26 ;  /* 0x0000001a45067c36 */ /* 0x040fe20008000000 */
[----:B------:R-:W-:Y:S01]  /*4ba20*/  SHF.R.S32.HI R7, RZ, 0x1f, R69 ;  /* 0x0000001fff077819 */ /* 0x000fe20000011445 */
[C---:B------:R-:W-:Y:S01]  /*4ba30*/  IMAD.X R93, R4.reuse, 0x1, R0, P4 ;  /* 0x00000001045d7824 */ /* 0x040fe200020e0600 */
[C---:B------:R-:W-:Y:S01]  /*4ba40*/  IADD3 R10, P4, PT, R69.reuse, R2, RZ ;  /* 0x00000002450a7210 */ /* 0x040fe20007f9e0ff */
[--C-:B------:R-:W-:Y:S01]  /*4ba50*/  IMAD.X R91, R4, 0x1, R3.reuse, P5 ;  /* 0x00000001045b7824 */ /* 0x100fe200028e0603 */
[----:B------:R-:W-:Y:S01]  /*4ba60*/  IADD3 R60, P5, PT, R69, R68, RZ ;  /* 0x00000044453c7210 */ /* 0x000fe20007fbe0ff */
[C---:B------:R-:W-:Y:S01]  /*4ba70*/  VIADD R69, R6.reuse, UR26 ;  /* 0x0000001a06457c36 */ /* 0x040fe20008000000 */
[----:B------:R-:W-:Y:S01]  /*4ba80*/  SHF.R.S32.HI R4, RZ, 0x1f, R6 ;  /* 0x0000001fff047819 */ /* 0x000fe20000011406 */
[C---:B------:R-:W-:Y:S01]  /*4ba90*/  IMAD.X R11, R7.reuse, 0x1, R0, P4 ;  /* 0x00000001070b7824 */ /* 0x040fe200020e0600 */
[----:B------:R-:W-:Y:S01]  /*4baa0*/  IADD3 R12, P4, PT, R6, R2, RZ ;  /* 0x00000002060c7210 */ /* 0x000fe20007f9e0ff */
[----:B------:R-:W-:Y:S01]  /*4bab0*/  IMAD.X R61, R7, 0x1, R3, P5 ;  /* 0x00000001073d7824 */ /* 0x000fe200028e0603 */
[----:B------:R-:W-:-:S02]  /*4bac0*/  SHF.R.S32.HI R7, RZ, 0x1f, R69 ;  /* 0x0000001fff077819 */ /* 0x000fc40000011445 */
[----:B------:R0:W-:Y:S01]  /*4bad0*/  STL.64 [R1+0x708], R10 ;  /* 0x0007080a01007387 */ /* 0x0001e20000100a00 */
[----:B------:R-:W-:-:S05]  /*4bae0*/  IMAD.X R13, R4, 0x1, R0, P4 ;  /* 0x00000001040d7824 */ /* 0x000fca00020e0600 */
[----:B------:R2:W-:Y:S01]  /*4baf0*/  STL.64 [R1+0x608], R12 ;  /* 0x0006080c01007387 */ /* 0x0005e20000100a00 */
[----:B0-----:R-:W-:Y:S01]  /*4bb00*/  IADD3 R10, P5, PT, R6, R68, RZ ;  /* 0x00000044060a7210 */ /* 0x001fe20007fbe0ff */
[----:B------:R-:W-:-:S04]  /*4bb10*/  VIADD R6, R69, UR26 ;  /* 0x0000001a45067c36 */ /* 0x000fc80008000000 */
[----:B------:R-:W-:Y:S01]  /*4bb20*/  IMAD.X R11, R4, 0x1, R3, P5 ;  /* 0x00000001040b7824 */ /* 0x000fe200028e0603 */
[-C--:B--2---:R-:W-:Y:S02]  /*4bb30*/  IADD3 R12, P4, PT, R69, R2.reuse, RZ ;  /* 0x00000002450c7210 */ /* 0x084fe40007f9e0ff */
[----:B------:R-:W-:Y:S02]  /*4bb40*/  SHF.R.S32.HI R4, RZ, 0x1f, R6 ;  /* 0x0000001fff047819 */ /* 0x000fe40000011406 */
[----:B------:R0:W-:Y:S01]  /*4bb50*/  STL.64 [R1+0x600], R10 ;  /* 0x0006000a01007387 */ /* 0x0001e20000100a00 */
[----:B------:R-:W-:Y:S01]  /*4bb60*/  IMAD.X R13, R7, 0x1, R0, P4 ;  /* 0x00000001070d7824 */ /* 0x000fe200020e0600 */
[----:B------:R-:W-:-:S05]  /*4bb70*/  IADD3 R64, P4, PT, R6, R2, RZ ;  /* 0x0000000206407210 */ /* 0x000fca0007f9e0ff */
[----:B------:R-:W-:Y:S01]  /*4bb80*/  IMAD.X R65, R4, 0x1, R0, P4 ;  /* 0x0000000104417824 */ /* 0x000fe200020e0600 */
[----:B0-----:R-:W-:Y:S01]  /*4bb90*/  IADD3 R10, P5, PT, R69, R68, RZ ;  /* 0x00000044450a7210 */ /* 0x001fe20007fbe0ff */
[----:B------:R-:W-:-:S04]  /*4bba0*/  VIADD R69, R6, UR26 ;  /* 0x0000001a06457c36 */ /* 0x000fc80008000000 */
[----:B------:R-:W-:Y:S01]  /*4bbb0*/  IMAD.X R11, R7, 0x1, R3, P5 ;  /* 0x00000001070b7824 */ /* 0x000fe200028e0603 */
[----:B------:R-:W-:-:S04]  /*4bbc0*/  SHF.R.S32.HI R7, RZ, 0x1f, R69 ;  /* 0x0000001fff077819 */ /* 0x000fc80000011445 */
[----:B------:R0:W-:Y:S04]  /*4bbd0*/  STL.64 [R1+0x720], R10 ;  /* 0x0007200a01007387 */ /* 0x0001e80000100a00 */
[----:B------:R2:W-:Y:S01]  /*4bbe0*/  STL.64 [R1+0x728], R12 ;  /* 0x0007280c01007387 */ /* 0x0005e20000100a00 */
[----:B0-----:R-:W-:Y:S01]  /*4bbf0*/  IADD3 R10, P5, PT, R6, R68, RZ ;  /* 0x00000044060a7210 */ /* 0x001fe20007fbe0ff */
[----:B------:R-:W-:-:S04]  /*4bc00*/  VIADD R6, R69, UR26 ;  /* 0x0000001a45067c36 */ /* 0x000fc80008000000 */
[--C-:B------:R-:W-:Y:S01]  /*4bc10*/  IMAD.X R11, R4, 0x1, R3.reuse, P5 ;  /* 0x00000001040b7824 */ /* 0x100fe200028e0603 */
[-C--:B--2---:R-:W-:Y:S02]  /*4bc20*/  IADD3 R12, P5, PT, R69, R68.reuse, RZ ;  /* 0x00000044450c7210 */ /* 0x084fe40007fbe0ff */
[----:B------:R-:W-:Y:S02]  /*4bc30*/  SHF.R.S32.HI R4, RZ, 0x1f, R6 ;  /* 0x0000001fff047819 */ /* 0x000fe40000011406 */
[----:B------:R0:W-:Y:S01]  /*4bc40*/  STL.64 [R1+0x710], R10 ;  /* 0x0007100a01007387 */ /* 0x0001e20000100a00 */
[----:B------:R-:W-:Y:S01]  /*4bc50*/  IMAD.X R13, R7, 0x1, R3, P5 ;  /* 0x00000001070d7824 */ /* 0x000fe200028e0603 */
[----:B------:R-:W-:-:S04]  /*4bc60*/  IADD3 R62, P5, PT, R6, R68, RZ ;  /* 0x00000044063e7210 */ /* 0x000fc80007fbe0ff */
[----:B------:R2:W-:Y:S01]  /*4bc70*/  STL.64 [R1+0x748], R12 ;  /* 0x0007480c01007387 */ /* 0x0005e20000100a00 */
[----:B------:R-:W-:Y:S01]  /*4bc80*/  IMAD.X R63, R4, 0x1, R3, P5 ;  /* 0x00000001043f7824 */ /* 0x000fe200028e0603 */
[----:B0-----:R-:W-:Y:S01]  /*4bc90*/  IADD3 R10, P4, PT, R69, R2, RZ ;  /* 0x00000002450a7210 */ /* 0x001fe20007f9e0ff */
[----:B------:R-:W-:-:S04]  /*4bca0*/  VIADD R69, R6, UR26 ;  /* 0x0000001a06457c36 */ /* 0x000fc80008000000 */
[--C-:B------:R-:W-:Y:S01]  /*4bcb0*/  IMAD.X R11, R7, 0x1, R0.reuse, P4 ;  /* 0x00000001070b7824 */ /* 0x100fe200020e0600 */
[----:B------:R-:W-:Y:S01]  /*4bcc0*/  IADD3 R66, P4, PT, R6, R2, RZ ;  /* 0x0000000206427210 */ /* 0x000fe20007f9e0ff */
[C---:B------:R-:W-:Y:S01]  /*4bcd0*/  VIADD R6, R69.reuse, UR26 ;  /* 0x0000001a45067c36 */ /* 0x040fe20008000000 */
[----:B------:R-:W-:Y:S02]  /*4bce0*/  SHF.R.S32.HI R7, RZ, 0x1f, R69 ;  /* 0x0000001fff077819 */ /* 0x000fe40000011445 */
        /* <DEDUP_REMOVED lines=20> */
[----:B--2---:R-:W-:Y:S01]  /*4be30*/  IADD3 R12, P4, PT, R6, R2, RZ ;  /* 0x00000002060c7210 */ /* 0x004fe20007f9e0ff */
        /* <DEDUP_REMOVED lines=10> */
[----:B------:R-:W-:Y:S01]  /*4bee0*/  IMAD.X R47, R7, 0x1, R0, P4 ;  /* 0x00000001072f7824 */ /* 0x000fe200020e0600 */
[----:B------:R-:W-:Y:S01]  /*4bef0*/  IADD3 R42, P4, PT, R6, R2, RZ ;  /* 0x00000002062a7210 */ /* 0x000fe20007f9e0ff */
[----:B------:R-:W-:Y:S01]  /*4bf00*/  VIADD R7, R69, UR26 ;  /* 0x0000001a45077c36 */ /* 0x000fe20008000000 */
[----:B------:R-:W-:Y:S01]  /*4bf10*/  SHF.R.S32.HI R16, RZ, 0x1f, R69 ;  /* 0x0000001fff107819 */ /* 0x000fe20000011445 */
[----:B------:R-:W-:-:S02]  /*4bf20*/  IMAD.X R41, R4, 0x1, R3, P5 ;  /* 0x0000000104297824 */ /* 0x000fc400028e0603 */
[----:B------:R-:W-:Y:S02]  /*4bf30*/  IMAD.X R43, R4, 0x1, R0, P4 ;  /* 0x00000001042b7824 */ /* 0x000fe400020e0600 */
[----:B------:R-:W1:Y:S04]  /*4bf40*/  LDL.LU R4, [R1+0x137c] ;  /* 0x00137c0001047983 */ /* 0x000e680000300800 */
[----:B------:R-:W2:Y:S04]  /*4bf50*/  LDL.LU R25, [R1+0x210] ;  /* 0x0002100001197983 */ /* 0x000ea80000300800 */
[----:B------:R-:W2:Y:S01]  /*4bf60*/  LDL.LU R8, [R1+0x214] ;  /* 0x0002140001087983 */ /* 0x000ea20000300800 */
[----:B------:R-:W-:-:S02]  /*4bf70*/  IADD3 R38, P4, PT, R69, R2, RZ ;  /* 0x0000000245267210 */ /* 0x000fc40007f9e0ff */
[----:B------:R-:W-:Y:S01]  /*4bf80*/  IADD3 R34, P5, PT, R69, R68, RZ ;  /* 0x0000004445227210 */ /* 0x000fe20007fbe0ff */
[----:B------:R-:W5:Y:S01]  /*4bf90*/  LDL.LU R87, [R1+0x1380] ;  /* 0x0013800001577983 */ /* 0x000f620000300800 */
[----:B------:R-:W-:Y:S01]  /*4bfa0*/  SHF.R.S32.HI R6, RZ, 0x1f, R7 ;  /* 0x0000001fff067819 */ /* 0x000fe20000011407 */
[C-C-:B------:R-:W-:Y:S01]  /*4bfb0*/  IMAD.X R39, R16.reuse, 0x1, R0.reuse, P4 ;  /* 0x0000000110277824 */ /* 0x140fe200020e0600 */
[C---:B------:R-:W-:Y:S01]  /*4bfc0*/  IADD3 R32, P4, PT, R7.reuse, R2, RZ ;  /* 0x0000000207207210 */ /* 0x040fe20007f9e0ff */
[--C-:B------:R-:W-:Y:S01]  /*4bfd0*/  IMAD.X R35, R16, 0x1, R3.reuse, P5 ;  /* 0x0000000110237824 */ /* 0x100fe200028e0603 */
[C---:B------:R-:W-:Y:S01]  /*4bfe0*/  IADD3 R30, P5, PT, R7.reuse, R68, RZ ;  /* 0x00000044071e7210 */ /* 0x040fe20007fbe0ff */
[----:B------:R-:W-:Y:S01]  /*4bff0*/  VIADD R69, R7, UR26 ;  /* 0x0000001a07457c36 */ /* 0x000fe20008000000 */
[----:B------:R-:W3:Y:S01]  /*4c000*/  LDL.LU R22, [R1+0x618] ;  /* 0x0006180001167983 */ /* 0x000ee20000300800 */
[C-C-:B------:R-:W-:Y:S02]  /*4c010*/  IMAD.X R33, R6.reuse, 0x1, R0.reuse, P4 ;  /* 0x0000000106217824 */ /* 0x140fe400020e0600 */
[----:B------:R-:W-:Y:S01]  /*4c020*/  IMAD.X R31, R6, 0x1, R3, P5 ;  /* 0x00000001061f7824 */ /* 0x000fe200028e0603 */
[----:B------:R-:W-:Y:S01]  /*4c030*/  SHF.R.S32.HI R16, RZ, 0x1f, R69 ;  /* 0x0000001fff107819 */ /* 0x000fe20000011445 */
[C---:B------:R-:W-:Y:S01]  /*4c040*/  VIADD R7, R69.reuse, UR26 ;  /* 0x0000001a45077c36 */ /* 0x040fe20008000000 */
[C---:B------:R-:W-:Y:S01]  /*4c050*/  IADD3 R28, P4, PT, R69.reuse, R2, RZ ;  /* 0x00000002451c7210 */ /* 0x040fe20007f9e0ff */
[----:B------:R-:W3:Y:S01]  /*4c060*/  LDL.LU R23, [R1+0x61c] ;  /* 0x00061c0001177983 */ /* 0x000ee20000300800 */
[-C--:B------:R-:W-:Y:S01]  /*4c070*/  IADD3 R26, P5, PT, R69, R68.reuse, RZ ;  /* 0x00000044451a7210 */ /* 0x080fe20007fbe0ff */
[C---:B------:R-:W-:Y:S01]  /*4c080*/  VIADD R69, R7.reuse, UR26 ;  /* 0x0000001a07457c36 */ /* 0x040fe20008000000 */
[----:B------:R-:W-:Y:S01]  /*4c090*/  SHF.R.S32.HI R6, RZ, 0x1f, R7 ;  /* 0x0000001fff067819 */ /* 0x000fe20000011407 */
[C---:B------:R-:W-:Y:S01]  /*4c0a0*/  IMAD.X R29, R16.reuse, 0x1, R0, P4 ;  /* 0x00000001101d7824 */ /* 0x040fe200020e0600 */
[----:B------:R-:W3:Y:S01]  /*4c0b0*/  LDL.LU R18, [R1+0x218] ;  /* 0x0002180001127983 */ /* 0x000ee20000300800 */
[----:B------:R-:W-:Y:S01]  /*4c0c0*/  IMAD.X R27, R16, 0x1, R3, P5 ;  /* 0x00000001101b7824 */ /* 0x000fe200028e0603 */
[----:B------:R-:W-:-:S02]  /*4c0d0*/  IADD3 R16, P6, PT, R7, R68, RZ ;  /* 0x0000004407107210 */ /* 0x000fc40007fde0ff */
[----:B------:R-:W3:Y:S01]  /*4c0e0*/  LDL.LU R19, [R1+0x21c] ;  /* 0x00021c0001137983 */ /* 0x000ee20000300800 */
[----:B------:R-:W-:Y:S02]  /*4c0f0*/  IADD3 R20, P4, PT, R7, R2, RZ ;  /* 0x0000000207147210 */ /* 0x000fe40007f9e0ff */
[----:B------:R-:W-:Y:S01]  /*4c100*/  IMAD.X R17, R6, 0x1, R3, P6 ;  /* 0x0000000106117824 */ /* 0x000fe200030e0603 */
[----:B--2---:R-:W-:Y:S02]  /*4c110*/  F2FP.SATFINITE.E4M3.F32.PACK_AB_MERGE_C R25, R8, R25, RZ ;  /* 0x000000190819723e */ /* 0x004fe400048070ff */
[----:B------:R-:W2:Y:S01]  /*4c120*/  LDL.LU R8, [R1+0x1384] ;  /* 0x0013840001087983 */ /* 0x000ea20000300800 */
[----:B-----5:R-:W-:Y:S02]  /*4c130*/  ISETP.GE.AND P6, PT, R87, UR6, PT ;  /* 0x0000000657007c0c */ /* 0x020fe4000bfc6270 */
[----:B------:R-:W-:Y:S01]  /*4c140*/  ISETP.LT.AND P5, PT, R5, UR24, !P0 ;  /* 0x0000001805007c0c */ /* 0x000fe2000c7a1270 */
[----:B------:R-:W5:Y:S01]  /*4c150*/  LDL.LU R87, [R1+0x1828] ;  /* 0x0018280001577983 */ /* 0x000f620000300800 */
[----:B------:R-:W-:Y:S01]  /*4c160*/  PRMT R24, R24, 0x9910, RZ ;  /* 0x0000991018187816 */ /* 0x000fe200000000ff */
[----:B------:R-:W-:Y:S01]  /*4c170*/  IMAD.X R21, R6, 0x1, R0, P4 ;  /* 0x0000000106157824 */ /* 0x000fe200020e0600 */
[----:B-1----:R-:W-:Y:S01]  /*4c180*/  ISETP.GE.AND P4, PT, R4, UR4, PT ;  /* 0x0000000404007c0c */ /* 0x002fe2000bf86270 */
[----:B------:R-:W2:Y:S01]  /*4c190*/  LDCU UR4, c[0x0][0x39c] ;  /* 0x00007380ff0477ac */ /* 0x000ea20008000800 */
[----:B------:R-:W-:-:S02]  /*4c1a0*/  SHF.R.S32.HI R4, RZ, 0x1f, R69 ;  /* 0x0000001fff047819 */ /* 0x000fc40000011445 */
[----:B------:R-:W-:Y:S01]  /*4c1b0*/  IADD3 R6, P0, PT, R69, R2, RZ ;  /* 0x0000000245067210 */ /* 0x000fe20007f1e0ff */
[----:B------:R-:W0:Y:S04]  /*4c1c0*/  LDCU UR6, c[0x0][0x39c] ;  /* 0x00007380ff0677ac */ /* 0x000e280008000800 */
[----:B------:R-:W-:Y:S01]  /*4c1d0*/  IMAD.X R7, R4, 0x1, R0, P0 ;  /* 0x0000000104077824 */ /* 0x000fe200000e0600 */
[----:B------:R-:W-:Y:S02]  /*4c1e0*/  ISETP.LT.AND P0, PT, R9, UR22, !P2 ;  /* 0x0000001609007c0c */ /* 0x000fe4000d701270 */
[----:B------:R-:W-:Y:S01]  /*4c1f0*/  ISETP.LT.AND P2, PT, R5, UR28, !P2 ;  /* 0x0000001c05007c0c */ /* 0x000fe2000d741270 */
[----:B-----5:R1:W-:Y:S02]  /*4c200*/  @P5 STG.E.U8 desc[UR20][R86.64], R25 ;  /* 0x0000001956005986 */ /* 0x0203e4000c101114 */
[----:B-1----:R-:W-:-:S02]  /*4c210*/  SHF.R.S32.HI R86, RZ, 0x8, R24 ;  /* 0x00000008ff567819 */ /* 0x002fc40000011418 */
[----:B------:R-:W-:Y:S01]  /*4c220*/  IADD3 R24, P5, PT, R69, R68, RZ ;  /* 0x0000004445187210 */ /* 0x000fe20007fbe0ff */
[----:B------:R-:W-:-:S04]  /*4c230*/  IMAD.MOV.U32 R87, RZ, RZ, R25 ;  /* 0x000000ffff577224 */ /* 0x000fc800078e0019 */
[----:B------:R-:W-:Y:S02]  /*4c240*/  IMAD.X R25, R4, 0x1, R3, P5 ;  /* 0x0000000104197824 */ /* 0x000fe400028e0603 */
[----:B------:R-:W0:Y:S01]  /*4c250*/  LDL.LU R4, [R1+0x1388] ;  /* 0x0013880001047983 */ /* 0x000e220000300800 */
[----:B------:R-:W-:-:S03]  /*4c260*/  PRMT R87, R87, 0x9910, RZ ;  /* 0x0000991057577816 */ /* 0x000fc600000000ff */
[----:B------:R1:W-:Y:S01]  /*4c270*/  @P0 STG.E.U8 desc[UR20][R84.64], R86 ;  /* 0x0000005654000986 */ /* 0x0003e2000c101114 */
[----:B------:R-:W-:Y:S02]  /*4c280*/  ISETP.LT.AND P0, PT, R9, UR30, !P4 ;  /* 0x0000001e09007c0c */ /* 0x000fe4000e701270 */
[----:B--2---:R-:W-:Y:S01]  /*4c290*/  ISETP.GE.AND P5, PT, R8, UR4, PT ;  /* 0x0000000408007c0c */ /* 0x004fe2000bfa6270 */
[----:B------:R-:W2:Y:S01]  /*4c2a0*/  LDCU UR4, c[0x0][0x39c] ;  /* 0x00007380ff0477ac */ /* 0x000ea20008000800 */
[----:B-1----:R-:W-:Y:S01]  /*4c2b0*/  IMAD.MOV.U32 R86, RZ, RZ, R87 ;  /* 0x000000ffff567224 */ /* 0x002fe200078e0057 */
[----:B---3--:R-:W-:Y:S01]  /*4c2c0*/  F2FP.SATFINITE.E4M3.F32.PACK_AB_MERGE_C R85, R19, R18, RZ ;  /* 0x000000121355723e */ /* 0x008fe200048070ff */
[----:B------:R-:W3:Y:S03]  /*4c2d0*/  LDL.LU R87, [R1+0x620] ;  /* 0x0006200001577983 */ /* 0x000ee60000300800 */
[----:B------:R-:W-:Y:S01]  /*4c2e0*/  SHF.R.S32.HI R86, RZ, 0x8, R86 ;  /* 0x00000008ff567819 */ /* 0x000fe20000011456 */
[----:B------:R-:W3:Y:S04]  /*4c2f0*/  LDL.LU R8, [R1+0x624] ;  /* 0x0006240001087983 */ /* 0x000ee80000300800 */
[----:B------:R-:W5:Y:S04]  /*4c300*/  LDL.LU R18, [R1+0x220] ;  /* 0x0002200001127983 */ /* 0x000f680000300800 */
[----:B------:R-:W5:Y:S04]  /*4c310*/  LDL.LU R19, [R1+0x224] ;  /* 0x0002240001137983 */ /* 0x000f680000300800 */
[----:B------:R1:W-:Y:S01]  /*4c320*/  @P2 STG.E.U8 desc[UR20][R82.64], R86 ;  /* 0x0000005652002986 */ /* 0x0003e2000c101114 */
[----:B------:R-:W-:-:S03]  /*4c330*/  F2FP.SATFINITE.E4M3.F32.PACK_AB_MERGE_C R84, R23, R22, RZ ;  /* 0x000000161754723e */ /* 0x000fc600048070ff */
[----:B-1----:R-:W2:Y:S04]  /*4c340*/  LDL.LU R83, [R1+0x138c] ;  /* 0x00138c0001537983 */ /* 0x002ea80000300800 */
[----:B------:R1:W-:Y:S01]  /*4c350*/  @P0 STG.E.U8 desc[UR20][R80.64], R84 ;  /* 0x0000005450000986 */ /* 0x0003e2000c101114 */
[----:B0-----:R-:W-:Y:S01]  /*4c360*/  ISETP.GE.AND P0, PT, R4, UR6, PT ;  /* 0x0000000604007c0c */ /* 0x001fe2000bf06270 */
[----:B------:R-:W0:Y:S02]  /*4c370*/  LDCU UR6, c[0x0][0x39c] ;  /* 0x00007380ff0677ac */ /* 0x000e240008000800 */
[----:B------:R-:W0:Y:S01]  /*4c380*/  LDL.LU R4, [R1+0x1390] ;  /* 0x0013900001047983 */ /* 0x000e220000300800 */
[----:B----4-:R-:W-:Y:S01]  /*4c390*/  ISETP.LT.AND P4, PT, R5, UR9, !P4 ;  /* 0x0000000905007c0c */ /* 0x010fe2000e781270 */
[----:B------:R-:W4:Y:S01]  /*4c3a0*/  LDCU UR9, c[0x0][0x398] ;  /* 0x00007300ff0977ac */ /* 0x000f220008000800 */
[----:B-1----:R-:W-:-:S02]  /*4c3b0*/  PRMT R84, R84, 0x9910, RZ ;  /* 0x0000991054547816 */ /* 0x002fc400000000ff */
[----:B------:R-:W-:Y:S01]  /*4c3c0*/  ISETP.LT.AND P2, PT, R9, UR10, !P6 ;  /* 0x0000000a09007c0c */ /* 0x000fe2000f741270 */
[----:B------:R-:W1:Y:S08]  /*4c3d0*/  LDCU UR10, c[0x0][0x398] ;  /* 0x00007300ff0a77ac */ /* 0x000e700008000800 */
[----:B------:R1:W-:Y:S01]  /*4c3e0*/  @P4 STG.E.U8 desc[UR20][R78.64], R85 ;  /* 0x000000554e004986 */ /* 0x0003e2000c101114 */
[----:B------:R-:W-:Y:S01]  /*4c3f0*/  ISETP.LT.AND P6, PT, R5, UR12, !P6 ;  /* 0x0000000c05007c0c */ /* 0x000fe2000f7c1270 */
[----:B------:R-:W0:Y:S01]  /*4c400*/  LDCU UR12, c[0x0][0x398] ;  /* 0x00007300ff0c77ac */ /* 0x000e220008000800 */
[----:B-1----:R-:W-:-:S02]  /*4c410*/  IMAD.MOV.U32 R79, RZ, RZ, R84 ;  /* 0x000000ffff4f7224 */ /* 0x002fc400078e0054 */
[----:B------:R-:W-:-:S03]  /*4c420*/  VIADD R78, R69, UR26 ;  /* 0x0000001a454e7c36 */ /* 0x000fc60008000000 */
[----:B------:R-:W-:Y:S02]  /*4c430*/  SHF.R.S32.HI R69, RZ, 0x8, R79 ;  /* 0x00000008ff457819 */ /* 0x000fe4000001144f */
[----:B------:R-:W-:Y:S02]  /*4c440*/  SHF.R.S32.HI R79, RZ, 0x1f, R78 ;  /* 0x0000001fff4f7819 */ /* 0x000fe4000001144e */
[----:B------:R-:W-:Y:S02]  /*4c450*/  IADD3 R22, P4, PT, R78, R2, RZ ;  /* 0x000000024e167210 */ /* 0x000fe40007f9e0ff */
[----:B------:R-:W-:Y:S01]  /*4c460*/  PRMT R85, R85, 0x9910, RZ ;  /* 0x0000991055557816 */ /* 0x000fe200000000ff */
[----:B------:R1:W-:Y:S02]  /*4c470*/  @P2 STG.E.U8 desc[UR20][R76.64], R69 ;  /* 0x000000454c002986 */ /* 0x0003e4000c101114 */
[----:B------:R-:W-:Y:S01]  /*4c480*/  IMAD.X R23, R79, 0x1, R0, P4 ;  /* 0x000000014f177824 */ /* 0x000fe200020e0600 */
[----:B----4-:R-:W-:Y:S01]  /*4c490*/  ISETP.LT.AND P4, PT, R9, UR9, !P5 ;  /* 0x0000000909007c0c */ /* 0x010fe2000ef81270 */
[----:B------:R-:W4:Y:S01]  /*4c4a0*/  LDCU UR9, c[0x0][0x398] ;  /* 0x00007300ff0977ac */ /* 0x000f220008000800 */
[----:B--2---:R-:W-:Y:S01]  /*4c4b0*/  ISETP.GE.AND P2, PT, R83, UR4, PT ;  /* 0x0000000453007c0c */ /* 0x004fe2000bf46270 */
[----:B-1----:R-:W2:Y:S01]  /*4c4c0*/  LDL.LU R77, [R1+0x1394] ;  /* 0x00139400014d7983 */ /* 0x002ea20000300800 */
[----:B------:R-:W-:Y:S01]  /*4c4d0*/  IMAD.MOV.U32 R76, RZ, RZ, R85 ;  /* 0x000000ffff4c7224 */ /* 0x000fe200078e0055 */
[----:B---3--:R-:W-:Y:S01]  /*4c4e0*/  F2FP.SATFINITE.E4M3.F32.PACK_AB_MERGE_C R69, R8, R87, RZ ;  /* 0x000000570845723e */ /* 0x008fe200048070ff */
[----:B------:R-:W2:Y:S01]  /*4c4f0*/  LDCU UR4, c[0x0][0x39c] ;  /* 0x00007380ff0477ac */ /* 0x000ea20008000800 */
[----:B------:R-:W3:Y:S04]  /*4c500*/  LDL.LU R82, [R1+0x628] ;  /* 0x0006280001527983 */ /* 0x000ee80000300800 */
[----:B------:R-:W3:Y:S01]  /*4c510*/  LDL.LU R8, [R1+0x62c] ;  /* 0x00062c0001087983 */ /* 0x000ee20000300800 */
[----:B------:R-:W-:-:S03]  /*4c520*/  SHF.R.S32.HI R76, RZ, 0x8, R76 ;  /* 0x00000008ff4c7819 */ /* 0x000fc6000001144c */
[----:B------:R-:W2:Y:S04]  /*4c530*/  LDL.LU R83, [R1+0x228] ;  /* 0x0002280001537983 */ /* 0x000ea80000300800 */
[----:B------:R-:W2:Y:S04]  /*4c540*/  LDL.LU R87, [R1+0x22c] ;  /* 0x00022c0001577983 */ /* 0x000ea80000300800 */
[----:B------:R1:W-:Y:S04]  /*4c550*/  @P6 STG.E.U8 desc[UR20][R74.64], R76 ;  /* 0x0000004c4a006986 */ /* 0x0003e8000c101114 */
[----:B------:R0:W-:Y:S02]  /*4c560*/  @P4 STG.E.U8 desc[UR20][R72.64], R69 ;  /* 0x0000004548004986 */ /* 0x0001e4000c101114 */
[----:B0-----:R-:W-:Y:S01]  /*4c570*/  ISETP.GE.AND P4, PT, R4, UR6, PT ;  /* 0x0000000604007c0c */ /* 0x001fe2000bf86270 */
[----:B------:R-:W0:Y:S01]  /*4c580*/  LDCU UR6, c[0x0][0x39c] ;  /* 0x00007380ff0677ac */ /* 0x000e220008000800 */
[----:B------:R-:W0:Y:S01]  /*4c590*/  LDL.LU R4, [R1+0x1398] ;  /* 0x0013980001047983 */ /* 0x000e220000300800 */
[----:B------:R-:W-:Y:S01]  /*4c5a0*/  ISETP.LT.AND P5, PT, R5, UR10, !P5 ;  /* 0x0000000a05007c0c */ /* 0x000fe2000efa1270 */
[----:B------:R-:W4:Y:S01]  /*4c5b0*/  LDCU UR10, c[0x0][0x398] ;  /* 0x00007300ff0a77ac */ /* 0x000f220008000800 */
[----:B-1----:R-:W-:Y:S01]  /*4c5c0*/  PRMT R74, R69, 0x9910, RZ ;  /* 0x00009910454a7816 */ /* 0x002fe200000000ff */
[----:B------:R-:W2:Y:S01]  /*4c5d0*/  LDL.LU.64 R84, [R1+0x708] ;  /* 0x0007080001547983 */ /* 0x000ea20000300a00 */
[----:B------:R-:W-:Y:S01]  /*4c5e0*/  ISETP.LT.AND P6, PT, R9, UR14, !P0 ;  /* 0x0000000e09007c0c */ /* 0x000fe2000c7c1270 */
[----:B------:R-:W1:Y:S02]  /*4c5f0*/  LDCU UR14, c[0x0][0x398] ;  /* 0x00007300ff0e77ac */ /* 0x000e640008000800 */
[----:B------:R-:W-:Y:S01]  /*4c600*/  IMAD.MOV.U32 R69, RZ, RZ, R74 ;  /* 0x000000ffff457224 */ /* 0x000fe200078e004a */
[----:B-----5:R-:W-:Y:S01]  /*4c610*/  F2FP.SATFINITE.E4M3.F32.PACK_AB_MERGE_C R75, R19, R18, RZ ;  /* 0x00000012134b723e */ /* 0x020fe200048070ff */
[----:B------:R-:W5:Y:S03]  /*4c620*/  LDL.LU R73, [R1+0x139c] ;  /* 0x00139c0001497983 */ /* 0x000f660000300800 */
[----:B------:R-:W-:Y:S01]  /*4c630*/  SHF.R.S32.HI R69, RZ, 0x8, R69 ;  /* 0x00000008ff457819 */ /* 0x000fe20000011445 */
[----:B------:R1:W-:Y:S01]  /*4c640*/  @P5 STG.E.U8 desc[UR20][R70.64], R75 ;  /* 0x0000004b46005986 */ /* 0x0003e2000c101114 */
[----:B----4-:R-:W-:Y:S01]  /*4c650*/  ISETP.LT.AND P0, PT, R5, UR9, !P0 ;  /* 0x0000000905007c0c */ /* 0x010fe2000c701270 */
[----:B------:R-:W-:-:S02]  /*4c660*/  VIADD R74, R78, UR26 ;  /* 0x0000001a4e4a7c36 */ /* 0x000fc40008000000 */
[----:B------:R4:W-:Y:S01]  /*4c670*/  @P6 STG.E.U8 desc[UR20][R88.64], R69 ;  /* 0x0000004558006986 */ /* 0x0009e2000c101114 */
[----:B------:R-:W-:Y:S01]  /*4c680*/  IADD3 R78, P5, PT, R78, R68, RZ ;  /* 0x000000444e4e7210 */ /* 0x000fe20007fbe0ff */
[----:B------:R-:W5:Y:S01]  /*4c690*/  LDCU UR9, c[0x0][0x39c] ;  /* 0x00007380ff0977ac */ /* 0x000f620008000800 */
[----:B------:R-:W-:Y:S01]  /*4c6a0*/  ISETP.LT.AND P6, PT, R9, UR10, !P2 ;  /* 0x0000000a09007c0c */ /* 0x000fe2000d7c1270 */
[----:B------:R-:W5:Y:S01]  /*4c6b0*/  LDL.LU R81, [R1+0x630] ;  /* 0x0006300001517983 */ /* 0x000f620000300800 */
[----:B-1----:R-:W-:Y:S01]  /*4c6c0*/  PRMT R71, R75, 0x9910, RZ ;  /* 0x000099104b477816 */ /* 0x002fe200000000ff */
[----:B------:R-:W-:Y:S01]  /*4c6d0*/  IMAD.X R79, R79, 0x1, R3, P5 ;  /* 0x000000014f4f7824 */ /* 0x000fe200028e0603 */
[----:B------:R-:W-:Y:S01]  /*4c6e0*/  IADD3 R18, P5, PT, R74, R2, RZ ;  /* 0x000000024a127210 */ /* 0x000fe20007fbe0ff */
[----:B------:R-:W1:Y:S01]  /*4c6f0*/  LDCU UR10, c[0x0][0x398] ;  /* 0x00007300ff0a77ac */ /* 0x000e620008000800 */
[----:B----4-:R-:W-:Y:S02]  /*4c700*/  SHF.R.S32.HI R69, RZ, 0x1f, R74 ;  /* 0x0000001fff457819 */ /* 0x010fe4000001144a */
[----:B------:R-:W-:-:S03]  /*4c710*/  SHF.R.S32.HI R71, RZ, 0x8, R71 ;  /* 0x00000008ff477819 */ /* 0x000fc60000011447 */
[----:B------:R-:W-:Y:S02]  /*4c720*/  IMAD.X R19, R69, 0x1, R0, P5 ;  /* 0x0000000145137824 */ /* 0x000fe400028e0600 */
[----:B------:R4:W-:Y:S01]  /*4c730*/  @P0 STG.E.U8 desc[UR20][R14.64], R71 ;  /* 0x000000470e000986 */ /* 0x0009e2000c101114 */
[----:B---3--:R-:W-:-:S03]  /*4c740*/  F2FP.SATFINITE.E4M3.F32.PACK_AB_MERGE_C R70, R8, R82, RZ ;  /* 0x000000520846723e */ /* 0x008fc600048070ff */
[----:B------:R-:W5:Y:S04]  /*4c750*/  LDL.LU R8, [R1+0x634] ;  /* 0x0006340001087983 */ /* 0x000f680000300800 */
[----:B------:R-:W3:Y:S01]  /*4c760*/  LDL.LU R82, [R1+0x230] ;  /* 0x0002300001527983 */ /* 0x000ee20000300800 */
[----:B--2---:R-:W-:-:S03]  /*4c770*/  F2FP.SATFINITE.E4M3.F32.PACK_AB_MERGE_C R72, R87, R83, RZ ;  /* 0x000000535748723e */ /* 0x004fc600048070ff */
[----:B------:R-:W3:Y:S01]  /*4c780*/  LDL.LU R83, [R1+0x234] ;  /* 0x0002340001537983 */ /* 0x000ee20000300800 */
[----:B------:R-:W-:Y:S01]  /*4c790*/  ISETP.GE.AND P5, PT, R77, UR4, PT ;  /* 0x000000044d007c0c */ /* 0x000fe2000bfa6270 */
[----:B------:R-:W2:Y:S02]  /*4c7a0*/  LDCU UR4, c[0x0][0x39c] ;  /* 0x00007380ff0477ac */ /* 0x000ea40008000800 */
[----:B------:R0:W-:Y:S04]  /*4c7b0*/  @P6 STG.E.U8 desc[UR20][R92.64], R70 ;  /* 0x000000465c006986 */ /* 0x0001e8000c101114 */
[----:B------:R-:W2:Y:S01]  /*4c7c0*/  LDL.LU.64 R76, [R1+0x608] ;  /* 0x00060800014c7983 */ /* 0x000ea20000300a00 */
[----:B0-----:R-:W-:Y:S01]  /*4c7d0*/  ISETP.GE.AND P6, PT, R4, UR6, PT ;  /* 0x0000000604007c0c */ /* 0x001fe2000bfc6270 */
[----:B------:R-:W0:Y:S02]  /*4c7e0*/  LDCU UR6, c[0x0][0x39c] ;  /* 0x00007380ff0677ac */ /* 0x000e240008000800 */
[----:B------:R-:W2:Y:S01]  /*4c7f0*/  LDL.LU R4, [R1+0x13a0] ;  /* 0x0013a00001047983 */ /* 0x000ea20000300800 */
[----:B------:R-:W-:Y:S01]  /*4c800*/  ISETP.LT.AND P2, PT, R5, UR12, !P2 ;  /* 0x0000000c05007c0c */ /* 0x000fe2000d741270 */
[----:B------:R-:W0:Y:S01]  /*4c810*/  LDCU UR12, c[0x0][0x398] ;  /* 0x00007300ff0c77ac */ /* 0x000e220008000800 */
[----:B----4-:R-:W-:Y:S01]  /*4c820*/  PRMT R71, R70, 0x9910, RZ ;  /* 0x0000991046477816 */ /* 0x010fe200000000ff */
[----:B------:R-:W4:Y:S01]  /*4c830*/  LDL.LU.64 R86, [R1+0x600] ;  /* 0x0006000001567983 */ /* 0x000f220000300a00 */
[----:B------:R-:W-:Y:S01]  /*4c840*/  ISETP.LT.AND P0, PT, R9, UR14, !P4 ;  /* 0x0000000e09007c0c */ /* 0x000fe2000e701270 */
[----:B------:R-:W2:Y:S02]  /*4c850*/  LDCU UR14, c[0x0][0x398] ;  /* 0x00007300ff0e77ac */ /* 0x000ea40008000800 */
[----:B------:R-:W-:Y:S01]  /*4c860*/  IMAD.MOV.U32 R70, RZ, RZ, R71 ;  /* 0x000000ffff467224 */ /* 0x000fe200078e0047 */
[----:B-1----:R-:W-:Y:S01]  /*4c870*/  ISETP.LT.AND P4, PT, R5, UR10, !P4 ;  /* 0x0000000a05007c0c */ /* 0x002fe2000e781270 */
[----:B------:R-:W1:Y:S01]  /*4c880*/  LDCU UR10, c[0x0][0x398] ;  /* 0x00007300ff0a77ac */ /* 0x000e620008000800 */
[----:B------:R-:W-:-:S02]  /*4c890*/  PRMT R71, R72, 0x9910, RZ ;  /* 0x0000991048477816 */ /* 0x000fc400000000ff */
[----:B------:R-:W-:Y:S01]  /*4c8a0*/  SHF.R.S32.HI R70, RZ, 0x8, R70 ;  /* 0x00000008ff467819 */ /* 0x000fe20000011446 */
[----:B------:R-:W-:Y:S01]  /*4c8b0*/  @P2 STG.E.U8 desc[UR20][R90.64], R72 ;  /* 0x000000485a002986 */ /* 0x000fe2000c101114 */
[C---:B------:R-:W-:Y:S02]  /*4c8c0*/  IADD3 R14, P2, PT, R74.reuse, R68, RZ ;  /* 0x000000444a0e7210 */ /* 0x040fe40007f5e0ff */
[----:B------:R-:W-:Y:S01]  /*4c8d0*/  SHF.R.S32.HI R71, RZ, 0x8, R71 ;  /* 0x00000008ff477819 */ /* 0x000fe20000011447 */
[----:B------:R1:W-:Y:S01]  /*4c8e0*/  @P0 STG.E.U8 desc[UR20][R84.64], R70 ;  /* 0x0000004654000986 */ /* 0x0003e2000c101114 */
[----:B0-----:R-:W-:Y:S01]  /*4c8f0*/  ISETP.LT.AND P0, PT, R9, UR12, !P5 ;  /* 0x0000000c09007c0c */ /* 0x001fe2000ef01270 */
[----:B------:R-:W-:Y:S02]  /*4c900*/  IMAD.X R15, R69, 0x1, R3, P2 ;  /* 0x00000001450f7824 */ /* 0x000fe400010e0603 */
[----:B------:R0:W-:Y:S01]  /*4c910*/  @P4 STG.E.U8 desc[UR20][R60.64], R71 ;  /* 0x000000473c004986 */ /* 0x0001e2000c101114 */
[----:B------:R-:W-:Y:S01]  /*4c920*/  VIADD R74, R74, UR26 ;  /* 0x0000001a4a4a7c36 */ /* 0x000fe20008000000 */
[----:B------:R-:W0:Y:S02]  /*4c930*/  LDCU UR12, c[0x0][0x398] ;  /* 0x00007300ff0c77ac */ /* 0x000e240008000800 */
[----:B-1----:R-:W4:Y:S04]  /*4c940*/  LDL.LU.64 R84, [R1+0x728] ;  /* 0x0007280001547983 */ /* 0x002f280000300a00 */
[----:B------:R-:W4:Y:S01]  /*4c950*/  LDL.LU R72, [R1+0x13a4] ;  /* 0x0013a40001487983 */ /* 0x000f220000300800 */
[----:B-----5:R-:W-:-:S03]  /*4c960*/  F2FP.SATFINITE.E4M3.F32.PACK_AB_MERGE_C R69, R8, R81, RZ ;  /* 0x000000510845723e */ /* 0x020fc600048070ff */
[----:B------:R-:W5:Y:S04]  /*4c970*/  LDL.LU R81, [R1+0x638] ;  /* 0x0006380001517983 */ /* 0x000f680000300800 */
[----:B------:R-:W5:Y:S01]  /*4c980*/  LDL.LU R8, [R1+0x63c] ;  /* 0x00063c0001087983 */ /* 0x000f620000300800 */
[----:B---3--:R-:W-:-:S03]  /*4c990*/  F2FP.SATFINITE.E4M3.F32.PACK_AB_MERGE_C R70, R83, R82, RZ ;  /* 0x000000525346723e */ /* 0x008fc600048070ff */
[----:B------:R-:W3:Y:S04]  /*4c9a0*/  LDL.LU.64 R82, [R1+0x720] ;  /* 0x0007200001527983 */ /* 0x000ee80000300a00 */
[----:B0-----:R-:W3:Y:S04]  /*4c9b0*/  LDL.LU R60, [R1+0x238] ;  /* 0x00023800013c7983 */ /* 0x001ee80000300800 */
[----:B------:R-:W3:Y:S04]  /*4c9c0*/  LDL.LU R61, [R1+0x23c] ;  /* 0x00023c00013d7983 */ /* 0x000ee80000300800 */
[----:B--2---:R0:W-:Y:S01]  /*4c9d0*/  @P0 STG.E.U8 desc[UR20][R76.64], R69 ;  /* 0x000000454c000986 */ /* 0x0041e2000c101114 */
[----:B------:R-:W-:Y:S01]  /*4c9e0*/  ISETP.GE.AND P0, PT, R4, UR4, PT ;  /* 0x0000000404007c0c */ /* 0x000fe2000bf06270 */
[----:B------:R-:W1:Y:S02]  /*4c9f0*/  LDCU UR4, c[0x0][0x39c] ;  /* 0x00007380ff0477ac */ /* 0x000e640008000800 */
[----:B------:R-:W1:Y:S01]  /*4ca00*/  LDL.LU R4, [R1+0x13a8] ;  /* 0x0013a80001047983 */ /* 0x000e620000300800 */
[----:B------:R-:W-:Y:S01]  /*4ca10*/  ISETP.GE.AND P2, PT, R73, UR9, PT ;  /* 0x0000000949007c0c */ /* 0x000fe2000bf46270 */
[----:B------:R-:W2:Y:S01]  /*4ca20*/  LDCU UR9, c[0x0][0x398] ;  /* 0x00007300ff0977ac */ /* 0x000ea20008000800 */
[----:B------:R-:W-:-:S02]  /*4ca30*/  ISETP.LT.AND P5, PT, R5, UR16, !P5 ;  /* 0x0000001005007c0c */ /* 0x000fc4000efa1270 */
[----:B------:R-:W-:Y:S01]  /*4ca40*/  ISETP.LT.AND P4, PT, R9, UR14, !P6 ;  /* 0x0000000e09007c0c */ /* 0x000fe2000f781270 */
[----:B------:R-:W1:Y:S01]  /*4ca50*/  LDCU UR14, c[0x0][0x398] ;  /* 0x00007300ff0e77ac */ /* 0x000e620008000800 */
[----:B0-----:R-:W-:Y:S02]  /*4ca60*/  PRMT R69, R69, 0x9910, RZ ;  /* 0x0000991045457816 */ /* 0x001fe400000000ff */
[----:B------:R-:W-:Y:S01]  /*4ca70*/  SHF.R.S32.HI R71, RZ, 0x1f, R74 ;  /* 0x0000001fff477819 */ /* 0x000fe2000001144a */
[----:B------:R-:W0:Y:S01]  /*4ca80*/  LDCU UR16, c[0x0][0x398] ;  /* 0x00007300ff1077ac */ /* 0x000e220008000800 */
[----:B------:R-:W-:-:S05]  /*4ca90*/  SHF.R.S32.HI R69, RZ, 0x8, R69 ;  /* 0x00000008ff457819 */ /* 0x000fca0000011445 */
[----:B----4-:R4:W-:Y:S01]  /*4caa0*/  @P5 STG.E.U8 desc[UR20][R86.64], R70 ;  /* 0x0000004656005986 */ /* 0x0109e2000c101114 */
[----:B------:R-:W-:Y:S02]  /*4cab0*/  IADD3 R92, P5, PT, R74, R2, RZ ;  /* 0x000000024a5c7210 */ /* 0x000fe40007fbe0ff */
[----:B--2---:R-:W-:Y:S01]  /*4cac0*/  ISETP.LT.AND P6, PT, R5, UR9, !P6 ;  /* 0x0000000905007c0c */ /* 0x004fe2000f7c1270 */
[----:B------:R-:W2:Y:S02]  /*4cad0*/  LDCU UR9, c[0x0][0x398] ;  /* 0x00007300ff0977ac */ /* 0x000ea40008000800 */
[----:B------:R-:W-:Y:S01]  /*4cae0*/  IMAD.X R93, R71, 0x1, R0, P5 ;  /* 0x00000001475d7824 */ /* 0x000fe200028e0600 */
[----:B------:R5:W-:Y:S01]  /*4caf0*/  @P4 STG.E.U8 desc[UR20][R84.64], R69 ;  /* 0x0000004554004986 */ /* 0x000be2000c101114 */
[----:B------:R-:W-:Y:S01]  /*4cb00*/  ISETP.LT.AND P4, PT, R9, UR10, !P2 ;  /* 0x0000000a09007c0c */ /* 0x000fe2000d781270 */
[----:B------:R-:W0:Y:S02]  /*4cb10*/  LDCU UR10, c[0x0][0x398] ;  /* 0x00007300ff0a77ac */ /* 0x000e240008000800 */
[----:B----4-:R-:W4:Y:S01]  /*4cb20*/  LDL.LU.64 R86, [R1+0x710] ;  /* 0x0007100001567983 */ /* 0x010f220000300a00 */
[----:B------:R-:W-:-:S02]  /*4cb30*/  PRMT R70, R70, 0x9910, RZ ;  /* 0x0000991046467816 */ /* 0x000fc400000000ff */
[----:B------:R-:W-:Y:S01]  /*4cb40*/  ISETP.GE.AND P5, PT, R72, UR6, PT ;  /* 0x0000000648007c0c */ /* 0x000fe2000bfa6270 */
[----:B------:R-:W0:Y:S01]  /*4cb50*/  LDCU UR6, c[0x0][0x39c] ;  /* 0x00007380ff0677ac */ /* 0x000e220008000800 */
[----:B------:R-:W-:Y:S02]  /*4cb60*/  SHF.R.S32.HI R70, RZ, 0x8, R70 ;  /* 0x00000008ff467819 */ /* 0x000fe40000011446 */
[----:B-----5:R-:W-:Y:S02]  /*4cb70*/  F2FP.SATFINITE.E4M3.F32.PACK_AB_MERGE_C R69, R8, R81, RZ ;  /* 0x000000510845723e */ /* 0x020fe400048070ff */
[----:B------:R-:W0:Y:S04]  /*4cb80*/  LDL.LU R8, [R1+0x13ac] ;  /* 0x0013ac0001087983 */ /* 0x000e280000300800 */
[----:B---3--:R-:W-:Y:S01]  /*4cb90*/  @P6 STG.E.U8 desc[UR20][R82.64], R70 ;  /* 0x0000004652006986 */ /* 0x008fe2000c101114 */
[----:B------:R-:W-:-:S03]  /*4cba0*/  F2FP.SATFINITE.E4M3.F32.PACK_AB_MERGE_C R72, R61, R60, RZ ;  /* 0x0000003c3d48723e */ /* 0x000fc600048070ff */
[----:B------:R-:W3:Y:S04]  /*4cbb0*/  LDL.LU R60, [R1+0x640] ;  /* 0x00064000013c7983 */ /* 0x000ee80000300800 */
[----:B------:R-:W3:Y:S04]  /*4cbc0*/  LDL.LU R61, [R1+0x644] ;  /* 0x00064400013d7983 */ /* 0x000ee80000300800 */
[----:B------:R5:W-:Y:S04]  /*4cbd0*/  @P4 STG.E.U8 desc[UR20][R64.64], R69 ;  /* 0x0000004540004986 */ /* 0x000be8000c101114 */
[----:B-----5:R-:W5:Y:S01]  /*4cbe0*/  LDL.LU R65, [R1+0x240] ;  /* 0x0002400001417983 */ /* 0x020f620000300800 */
[----:B-1----:R-:W-:Y:S01]  /*4cbf0*/  ISETP.GE.AND P4, PT, R4, UR4, PT ;  /* 0x0000000404007c0c */ /* 0x002fe2000bf86270 */
[----:B------:R-:W1:Y:S02]  /*4cc00*/  LDCU UR4, c[0x0][0x39c] ;  /* 0x00007380ff0477ac */ /* 0x000e640008000800 */
[----:B------:R-:W5:Y:S01]  /*4cc10*/  LDL.LU R4, [R1+0x244] ;  /* 0x0002440001047983 */ /* 0x000f620000300800 */
[----:B------:R-:W-:-:S02]  /*4cc20*/  ISETP.LT.AND P2, PT, R5, UR12, !P2 ;  /* 0x0000000c05007c0c */ /* 0x000fc4000d741270 */
[----:B------:R-:W-:Y:S01]  /*4cc30*/  PRMT R70, R69, 0x9910, RZ ;  /* 0x0000991045467816 */ /* 0x000fe200000000ff */
[----:B------:R-:W2:Y:S01]  /*4cc40*/  LDL.LU.64 R82, [R1+0x748] ;  /* 0x0007480001527983 */ /* 0x000ea20000300a00 */
[----:B------:R-:W-:Y:S01]  /*4cc50*/  ISETP.LT.AND P6, PT, R9, UR14, !P0 ;  /* 0x0000000e09007c0c */ /* 0x000fe2000c7c1270 */
[----:B------:R-:W0:Y:S02]  /*4cc60*/  LDCU UR12, c[0x0][0x398] ;  /* 0x00007300ff0c77ac */ /* 0x000e240008000800 */
[----:B------:R-:W-:Y:S01]  /*4cc70*/  IMAD.MOV.U32 R69, RZ, RZ, R70 ;  /* 0x000000ffff457224 */ /* 0x000fe200078e0046 */
[----:B------:R-:W1:Y:S01]  /*4cc80*/  LDL.LU R64, [R1+0x13b0] ;  /* 0x0013b00001407983 */ /* 0x000e620000300800 */
[C---:B------:R-:W-:Y:S01]  /*4cc90*/  VIADD R70, R74.reuse, UR26 ;  /* 0x0000001a4a467c36 */ /* 0x040fe20008000000 */
[----:B------:R-:W0:Y:S02]  /*4cca0*/  LDCU UR14, c[0x0][0x398] ;  /* 0x00007300ff0e77ac */ /* 0x000e240008000800 */
[----:B------:R-:W-:Y:S01]  /*4ccb0*/  SHF.R.S32.HI R69, RZ, 0x8, R69 ;  /* 0x00000008ff457819 */ /* 0x000fe20000011445 */
[----:B----4-:R-:W-:Y:S01]  /*4ccc0*/  @P2 STG.E.U8 desc[UR20][R86.64], R72 ;  /* 0x0000004856002986 */ /* 0x010fe2000c101114 */
[----:B------:R-:W-:-:S03]  /*4ccd0*/  IADD3 R74, P2, PT, R74, R68, RZ ;  /* 0x000000444a4a7210 */ /* 0x000fc60007f5e0ff */
[----:B------:R4:W-:Y:S02]  /*4cce0*/  @P6 STG.E.U8 desc[UR20][R10.64], R69 ;  /* 0x000000450a006986 */ /* 0x0009e4000c101114 */
[----:B------:R-:W-:Y:S02]  /*4ccf0*/  IMAD.X R75, R71, 0x1, R3, P2 ;  /* 0x00000001474b7824 */ /* 0x000fe400010e0603 */
[----:B----4-:R-:W4:Y:S04]  /*4cd00*/  LDL.LU R10, [R1+0x13b4] ;  /* 0x0013b400010a7983 */ /* 0x010f280000300800 */
[----:B------:R-:W4:Y:S01]  /*4cd10*/  LDL.LU R11, [R1+0x248] ;  /* 0x00024800010b7983 */ /* 0x000f220000300800 */
[----:B0-----:R-:W-:Y:S01]  /*4cd20*/  ISETP.GE.AND P6, PT, R8, UR6, PT ;  /* 0x0000000608007c0c */ /* 0x001fe2000bfc6270 */
[----:B------:R-:W0:Y:S02]  /*4cd30*/  LDCU UR6, c[0x0][0x398] ;  /* 0x00007300ff0677ac */ /* 0x000e240008000800 */
[----:B------:R-:W4:Y:S01]  /*4cd40*/  LDL.LU R8, [R1+0x24c] ;  /* 0x00024c0001087983 */ /* 0x000f220000300800 */
[----:B---3--:R-:W-:-:S03]  /*4cd50*/  F2FP.SATFINITE.E4M3.F32.PACK_AB_MERGE_C R71, R61, R60, RZ ;  /* 0x0000003c3d47723e */ /* 0x008fc600048070ff */
[----:B------:R-:W3:Y:S04]  /*4cd60*/  LDL.LU R60, [R1+0x648] ;  /* 0x00064800013c7983 */ /* 0x000ee80000300800 */
[----:B------:R-:W3:Y:S01]  /*4cd70*/  LDL.LU R61, [R1+0x64c] ;  /* 0x00064c00013d7983 */ /* 0x000ee20000300800 */
[----:B-----5:R-:W-:-:S03]  /*4cd80*/  F2FP.SATFINITE.E4M3.F32.PACK_AB_MERGE_C R73, R4, R65, RZ ;  /* 0x000000410449723e */ /* 0x020fc600048070ff */
[----:B------:R-:W5:Y:S01]  /*4cd90*/  LDL.LU R4, [R1+0x13b8] ;  /* 0x0013b80001047983 */ /* 0x000f620000300800 */
[----:B------:R-:W-:Y:S02]  /*4cda0*/  SHF.R.S32.HI R69, RZ, 0x1f, R70 ;  /* 0x0000001fff457819 */ /* 0x000fe40000011446 */
[----:B------:R-:W-:Y:S02]  /*4cdb0*/  IADD3 R90, P2, PT, R70, R2, RZ ;  /* 0x00000002465a7210 */ /* 0x000fe40007f5e0ff */
[----:B--2---:R-:W-:Y:S01]  /*4cdc0*/  ISETP.LT.AND P0, PT, R5, UR9, !P0 ;  /* 0x0000000905007c0c */ /* 0x004fe2000c701270 */
[----:B------:R-:W4:Y:S01]  /*4cdd0*/  LDCU UR9, c[0x0][0x39c] ;  /* 0x00007380ff0977ac */ /* 0x000f220008000800 */
[----:B------:R-:W-:Y:S01]  /*4cde0*/  PRMT R72, R72, 0x9910, RZ ;  /* 0x0000991048487816 */ /* 0x000fe200000000ff */
[----:B------:R-:W-:Y:S01]  /*4cdf0*/  IMAD.X R91, R69, 0x1, R0, P2 ;  /* 0x00000001455b7824 */ /* 0x000fe200010e0600 */
[----:B------:R-:W-:Y:S01]  /*4ce00*/  ISETP.LT.AND P2, PT, R9, UR10, !P5 ;  /* 0x0000000a09007c0c */ /* 0x000fe2000ef41270 */
[----:B------:R-:W2:Y:S01]  /*4ce10*/  LDCU UR10, c[0x0][0x398] ;  /* 0x00007300ff0a77ac */ /* 0x000ea20008000800 */
[----:B------:R-:W-:-:S02]  /*4ce20*/  SHF.R.S32.HI R72, RZ, 0x8, R72 ;  /* 0x00000008ff487819 */ /* 0x000fc40000011448 */
[----:B------:R-:W-:Y:S01]  /*4ce30*/  ISETP.LT.AND P5, PT, R5, UR12, !P5 ;  /* 0x0000000c05007c0c */ /* 0x000fe2000efa1270 */
[----:B------:R-:W0:Y:S04]  /*4ce40*/  LDCU UR12, c[0x0][0x398] ;  /* 0x00007300ff0c77ac */ /* 0x000e280008000800 */
[----:B------:R1:W-:Y:S01]  /*4ce50*/  @P0 STG.E.U8 desc[UR20][R82.64], R72 ;  /* 0x0000004852000986 */ /* 0x0003e2000c101114 */
[----:B------:R-:W-:Y:S01]  /*4ce60*/  ISETP.LT.AND P0, PT, R9, UR14, !P4 ;  /* 0x0000000e09007c0c */ /* 0x000fe2000e701270 */
[----:B------:R-:W0:Y:S02]  /*4ce70*/  LDCU UR14, c[0x0][0x398] ;  /* 0x00007300ff0e77ac */ /* 0x000e240008000800 */
[----:B------:R2:W-:Y:S01]  /*4ce80*/  @P2 STG.E.U8 desc[UR20][R66.64], R71 ;  /* 0x0000004742002986 */ /* 0x0005e2000c101114 */
[----:B-1----:R-:W-:-:S05]  /*4ce90*/  PRMT R72, R71, 0x9910, RZ ;  /* 0x0000991047487816 */ /* 0x002fca00000000ff */
[----:B--2---:R-:W-:Y:S01]  /*4cea0*/  IMAD.MOV.U32 R71, RZ, RZ, R72 ;  /* 0x000000ffff477224 */ /* 0x004fe200078e0048 */
[----:B------:R-:W-:Y:S01]  /*4ceb0*/  ISETP.GE.AND P2, PT, R64, UR4, PT ;  /* 0x0000000440007c0c */ /* 0x000fe2000bf46270 */
[----:B------:R-:W5:Y:S01]  /*4cec0*/  LDCU UR4, c[0x0][0x39c] ;  /* 0x00007380ff0477ac */ /* 0x000f620008000800 */
[----:B------:R-:W-:Y:S02]  /*4ced0*/  @P5 STG.E.U8 desc[UR20][R62.64], R73 ;  /* 0x000000493e005986 */ /* 0x000fe4000c101114 */
[----:B------:R-:W-:Y:S02]  /*4cee0*/  SHF.R.S32.HI R71, RZ, 0x8, R71 ;  /* 0x00000008ff477819 */ /* 0x000fe40000011447 */
[----:B------:R-:W-:Y:S02]  /*4cef0*/  IADD3 R88, P5, PT, R70, R68, RZ ;  /* 0x0000004446587210 */ /* 0x000fe40007fbe0ff */
[----:B0-----:R-:W-:Y:S01]  /*4cf00*/  ISETP.LT.AND P4, PT, R5, UR6, !P4 ;  /* 0x0000000605007c0c */ /* 0x001fe2000e781270 */
[----:B------:R0:W-:Y:S01]  /*4cf10*/  @P0 STG.E.U8 desc[UR20][R50.64], R71 ;  /* 0x0000004732000986 */ /* 0x0001e2000c101114 */
[----:B------:R-:W-:Y:S01]  /*4cf20*/  ISETP.LT.AND P0, PT, R9, UR10, !P6 ;  /* 0x0000000a09007c0c */ /* 0x000fe2000f701270 */
[----:B------:R-:W-:Y:S01]  /*4cf30*/  IMAD.X R89, R69, 0x1, R3, P5 ;  /* 0x0000000145597824 */ /* 0x000fe200028e0603 */
[----:B------:R-:W-:Y:S01]  /*4cf40*/  PRMT R72, R73, 0x9910, RZ ;  /* 0x0000991049487816 */ /* 0x000fe200000000ff */
[----:B------:R-:W1:Y:S01]  /*4cf50*/  LDCU UR10, c[0x0][0x398] ;  /* 0x00007300ff0a77ac */ /* 0x000e620008000800 */
[----:B----4-:R-:W-:-:S02]  /*4cf60*/  ISETP.GE.AND P5, PT, R10, UR9, PT ;  /* 0x000000090a007c0c */ /* 0x010fc4000bfa6270 */
[----:B------:R-:W-:Y:S01]  /*4cf70*/  SHF.R.S32.HI R72, RZ, 0x8, R72 ;  /* 0x00000008ff487819 */ /* 0x000fe20000011448 */
[----:B------:R-:W2:Y:S01]  /*4cf80*/  LDCU UR9, c[0x0][0x398] ;  /* 0x00007300ff0977ac */ /* 0x000ea20008000800 */
[----:B0-----:R-:W4:Y:S01]  /*4cf90*/  LDL.LU R50, [R1+0x13bc] ;  /* 0x0013bc0001327983 */ /* 0x001f220000300800 */
[----:B------:R-:W-:Y:S01]  /*4cfa0*/  VIADD R70, R70, UR26 ;  /* 0x0000001a46467c36 */ /* 0x000fe20008000000 */
[----:B------:R-:W4:Y:S02]  /*4cfb0*/  LDCU UR6, c[0x0][0x39c] ;  /* 0x00007380ff0677ac */ /* 0x000f240008000800 */
[----:B------:R-:W4:Y:S04]  /*4cfc0*/  LDL.LU R51, [R1+0x650] ;  /* 0x0006500001337983 */ /* 0x000f280000300800 */
[----:B------:R-:W4:Y:S01]  /*4cfd0*/  LDL.LU R10, [R1+0x654] ;  /* 0x00065400010a7983 */ /* 0x000f220000300800 */
[----:B------:R-:W-:-:S03]  /*4cfe0*/  F2FP.SATFINITE.E4M3.F32.PACK_AB_MERGE_C R71, R8, R11, RZ ;  /* 0x0000000b0847723e */ /* 0x000fc600048070ff */
[----:B------:R-:W-:Y:S04]  /*4cff0*/  @P4 STG.E.U8 desc[UR20][R58.64], R72 ;  /* 0x000000483a004986 */ /* 0x000fe8000c101114 */
[----:B------:R-:W4:Y:S04]  /*4d000*/  LDL.LU R11, [R1+0x250] ;  /* 0x00025000010b7983 */ /* 0x000f280000300800 */
[----:B------:R-:W4:Y:S01]  /*4d010*/  LDL.LU R8, [R1+0x254] ;  /* 0x0002540001087983 */ /* 0x000f220000300800 */
[----:B---3--:R-:W-:-:S05]  /*4d020*/  F2FP.SATFINITE.E4M3.F32.PACK_AB_MERGE_C R69, R61, R60, RZ ;  /* 0x0000003c3d45723e */ /* 0x008fca00048070ff */
[----:B------:R0:W-:Y:S01]  /*4d030*/  @P0 STG.E.U8 desc[UR20][R56.64], R69 ;  /* 0x0000004538000986 */ /* 0x0001e2000c101114 */
[----:B-----5:R-:W-:Y:S01]  /*4d040*/  ISETP.GE.AND P0, PT, R4, UR4, PT ;  /* 0x0000000404007c0c */ /* 0x020fe2000bf06270 */
[----:B------:R-:W3:Y:S02]  /*4d050*/  LDCU UR4, c[0x0][0x39c] ;  /* 0x00007380ff0477ac */ /* 0x000ee40008000800 */
[----:B------:R-:W3:Y:S01]  /*4d060*/  LDL.LU R4, [R1+0x13c0] ;  /* 0x0013c00001047983 */ /* 0x000ee20000300800 */
[----:B------:R-:W-:Y:S02]  /*4d070*/  ISETP.LT.AND P6, PT, R5, UR12, !P6 ;  /* 0x0000000c05007c0c */ /* 0x000fe4000f7c1270 */
[----:B------:R-:W-:Y:S01]  /*4d080*/  ISETP.LT.AND P4, PT, R9, UR14, !P2 ;  /* 0x0000000e09007c0c */ /* 0x000fe2000d781270 */
[----:B------:R-:W5:Y:S01]  /*4d090*/  LDCU UR12, c[0x0][0x398] ;  /* 0x00007300ff0c77ac */ /* 0x000f620008000800 */
[----:B--2---:R-:W-:Y:S02]  /*4d0a0*/  ISETP.LT.AND P2, PT, R5, UR9, !P2 ;  /* 0x0000000905007c0c */ /* 0x004fe4000d741270 */
[----:B0-----:R-:W-:Y:S01]  /*4d0b0*/  PRMT R69, R69, 0x9910, RZ ;  /* 0x0000991045457816 */ /* 0x001fe200000000ff */
[----:B------:R-:W0:Y:S01]  /*4d0c0*/  LDCU UR14, c[0x0][0x398] ;  /* 0x00007300ff0e77ac */ /* 0x000e220008000800 */
[----:B------:R-:W-:-:S05]  /*4d0d0*/  PRMT R72, R71, 0x9910, RZ ;  /* 0x0000991047487816 */ /* 0x000fca00000000ff */
[----:B------:R2:W-:Y:S01]  /*4d0e0*/  @P6 STG.E.U8 desc[UR20][R54.64], R71 ;  /* 0x0000004736006986 */ /* 0x0005e2000c101114 */
[----:B------:R-:W-:Y:S01]  /*4d0f0*/  IADD3 R86, P6, PT, R70, R2, RZ ;  /* 0x0000000246567210 */ /* 0x000fe20007fde0ff */
[----:B------:R-:W0:Y:S01]  /*4d100*/  LDCU UR9, c[0x0][0x398] ;  /* 0x00007300ff0977ac */ /* 0x000e220008000800 */
[----:B------:R-:W-:Y:S02]  /*4d110*/  SHF.R.S32.HI R69, RZ, 0x8, R69 ;  /* 0x00000008ff457819 */ /* 0x000fe40000011445 */
[----:B------:R-:W-:Y:S02]  /*4d120*/  SHF.R.S32.HI R72, RZ, 0x8, R72 ;  /* 0x00000008ff487819 */ /* 0x000fe40000011448 */
[----:B--2---:R-:W-:Y:S01]  /*4d130*/  SHF.R.S32.HI R71, RZ, 0x1f, R70 ;  /* 0x0000001fff477819 */ /* 0x004fe20000011446 */
[----:B------:R4:W-:Y:S04]  /*4d140*/  @P4 STG.E.U8 desc[UR20][R52.64], R69 ;  /* 0x0000004534004986 */ /* 0x0009e8000c101114 */
[----:B------:R-:W-:Y:S01]  /*4d150*/  IMAD.X R87, R71, 0x1, R0, P6 ;  /* 0x0000000147577824 */ /* 0x000fe200030e0600 */
[----:B-1----:R-:W-:Y:S01]  /*4d160*/  ISETP.LT.AND P6, PT, R9, UR10, !P5 ;  /* 0x0000000a09007c0c */ /* 0x002fe2000efc1270 */
[----:B------:R1:W-:Y:S01]  /*4d170*/  @P2 STG.E.U8 desc[UR20][R36.64], R72 ;  /* 0x0000004824002986 */ /* 0x0003e2000c101114 */
[----:B----4-:R-:W-:Y:S01]  /*4d180*/  F2FP.SATFINITE.E4M3.F32.PACK_AB_MERGE_C R69, R10, R51, RZ ;  /* 0x000000330a45723e */ /* 0x010fe200048070ff */
[----:B------:R-:W2:Y:S02]  /*4d190*/  LDCU UR10, c[0x0][0x398] ;  /* 0x00007300ff0a77ac */ /* 0x000ea40008000800 */
[----:B------:R-:W4:Y:S04]  /*4d1a0*/  LDL.LU R10, [R1+0x13c4] ;  /* 0x0013c400010a7983 */ /* 0x000f280000300800 */
[----:B-1----:R-:W4:Y:S04]  /*4d1b0*/  LDL.LU R36, [R1+0x658] ;  /* 0x0006580001247983 */ /* 0x002f280000300800 */
[----:B------:R-:W4:Y:S04]  /*4d1c0*/  LDL.LU R37, [R1+0x65c] ;  /* 0x00065c0001257983 */ /* 0x000f280000300800 */
[----:B------:R1:W-:Y:S01]  /*4d1d0*/  @P6 STG.E.U8 desc[UR20][R12.64], R69 ;  /* 0x000000450c006986 */ /* 0x0003e2000c101114 */
[----:B------:R-:W-:-:S03]  /*4d1e0*/  F2FP.SATFINITE.E4M3.F32.PACK_AB_MERGE_C R73, R8, R11, RZ ;  /* 0x0000000b0849723e */ /* 0x000fc600048070ff */
[----:B-1----:R-:W4:Y:S01]  /*4d1f0*/  LDL.LU R12, [R1+0x258] ;  /* 0x00025800010c7983 */ /* 0x002f220000300800 */
[----:B---3--:R-:W-:Y:S01]  /*4d200*/  ISETP.GE.AND P6, PT, R4, UR4, PT ;  /* 0x0000000404007c0c */ /* 0x008fe2000bfc6270 */
[----:B------:R-:W-:Y:S02]  /*4d210*/  VIADD R76, R70, UR26 ;  /* 0x0000001a464c7c36 */ /* 0x000fe40008000000 */
[----:B------:R-:W3:Y:S01]  /*4d220*/  LDL.LU R4, [R1+0x25c] ;  /* 0x00025c0001047983 */ /* 0x000ee20000300800 */
[----:B-----5:R-:W-:Y:S01]  /*4d230*/  ISETP.LT.AND P5, PT, R5, UR12, !P5 ;  /* 0x0000000c05007c0c */ /* 0x020fe2000efa1270 */
[----:B------:R-:W1:Y:S02]  /*4d240*/  LDCU UR12, c[0x0][0x398] ;  /* 0x00007300ff0c77ac */ /* 0x000e640008000800 */
[----:B------:R-:W5:Y:S01]  /*4d250*/  LDL.LU R11, [R1+0x13c8] ;  /* 0x0013c800010b7983 */ /* 0x000f620000300800 */
[----:B------:R-:W-:Y:S01]  /*4d260*/  PRMT R72, R69, 0x9910, RZ ;  /* 0x0000991045487816 */ /* 0x000fe200000000ff */
[----:B------:R-:W5:Y:S02]  /*4d270*/  LDCU UR4, c[0x0][0x39c] ;  /* 0x00007380ff0477ac */ /* 0x000f640008000800 */
[----:B------:R-:W5:Y:S01]  /*4d280*/  LDL.LU R8, [R1+0x13cc] ;  /* 0x0013cc0001087983 */ /* 0x000f620000300800 */
[----:B0-----:R-:W-:Y:S01]  /*4d290*/  ISETP.LT.AND P2, PT, R9, UR14, !P0 ;  /* 0x0000000e09007c0c */ /* 0x001fe2000c741270 */
[----:B------:R-:W-:Y:S01]  /*4d2a0*/  IMAD.MOV.U32 R69, RZ, RZ, R72 ;  /* 0x000000ffff457224 */ /* 0x000fe200078e0048 */
[----:B------:R-:W-:Y:S01]  /*4d2b0*/  ISETP.GE.AND P4, PT, R50, UR6, PT ;  /* 0x0000000632007c0c */ /* 0x000fe2000bf86270 */
[----:B------:R-:W4:Y:S01]  /*4d2c0*/  LDCU UR6, c[0x0][0x39c] ;  /* 0x00007380ff0677ac */ /* 0x000f220008000800 */
[----:B------:R-:W-:Y:S01]  /*4d2d0*/  PRMT R80, R73, 0x9910, RZ ;  /* 0x0000991049507816 */ /* 0x000fe200000000ff */
[----:B------:R-:W-:Y:S01]  /*4d2e0*/  @P5 STG.E.U8 desc[UR20][R48.64], R73 ;  /* 0x0000004930005986 */ /* 0x000fe2000c101114 */
[----:B------:R-:W-:Y:S01]  /*4d2f0*/  SHF.R.S32.HI R69, RZ, 0x8, R69 ;  /* 0x00000008ff457819 */ /* 0x000fe20000011445 */
[----:B------:R-:W0:Y:S01]  /*4d300*/  LDCU UR14, c[0x0][0x398] ;  /* 0x00007300ff0e77ac */ /* 0x000e220008000800 */
[----:B------:R-:W-:Y:S01]  /*4d310*/  IADD3 R70, P5, PT, R70, R68, RZ ;  /* 0x0000004446467210 */ /* 0x000fe20007fbe0ff */
[----:B------:R-:W5:Y:S04]  /*4d320*/  LDL.LU R13, [R1+0x260] ;  /* 0x00026000010d7983 */ /* 0x000f680000300800 */
[----:B------:R0:W-:Y:S01]  /*4d330*/  @P2 STG.E.U8 desc[UR20][R46.64], R69 ;  /* 0x000000452e002986 */ /* 0x0001e2000c101114 */
[----:B------:R-:W-:Y:S01]  /*4d340*/  IMAD.X R71, R71, 0x1, R3, P5 ;  /* 0x0000000147477824 */ /* 0x000fe200028e0603 */
[----:B------:R-:W-:-:S02]  /*4d350*/  IADD3 R72, P5, PT, R76, R2, RZ ;  /* 0x000000024c487210 */ /* 0x000fc40007fbe0ff */
[----:B------:R-:W-:Y:S01]  /*4d360*/  ISETP.LT.AND P2, PT, R5, UR9, !P0 ;  /* 0x0000000905007c0c */ /* 0x000fe2000c741270 */
[----:B------:R-:W3:Y:S01]  /*4d370*/  LDCU UR9, c[0x0][0x39c] ;  /* 0x00007380ff0977ac */ /* 0x000ee20008000800 */
[----:B0-----:R-:W-:-:S05]  /*4d380*/  SHF.R.S32.HI R69, RZ, 0x1f, R76 ;  /* 0x0000001fff457819 */ /* 0x001fca000001144c */
[----:B------:R-:W-:Y:S01]  /*4d390*/  IMAD.X R73, R69, 0x1, R0, P5 ;  /* 0x0000000145497824 */ /* 0x000fe200028e0600 */
[----:B--2---:R-:W-:Y:S01]  /*4d3a0*/  ISETP.LT.AND P5, PT, R9, UR10, !P4 ;  /* 0x0000000a09007c0c */ /* 0x004fe2000e7a1270 */
[----:B------:R-:W0:Y:S01]  /*4d3b0*/  LDCU UR10, c[0x0][0x398] ;  /* 0x00007300ff0a77ac */ /* 0x000e220008000800 */
[----:B------:R-:W-:Y:S02]  /*4d3c0*/  SHF.R.S32.HI R80, RZ, 0x8, R80 ;  /* 0x00000008ff507819 */ /* 0x000fe40000011450 */
[----:B-1----:R-:W-:Y:S01]  /*4d3d0*/  ISETP.LT.AND P4, PT, R5, UR12, !P4 ;  /* 0x0000000c05007c0c */ /* 0x002fe2000e781270 */
[----:B------:R-:W1:Y:S02]  /*4d3e0*/  LDCU UR12, c[0x0][0x398] ;  /* 0x00007300ff0c77ac */ /* 0x000e640008000800 */
[----:B------:R2:W-:Y:S01]  /*4d3f0*/  @P2 STG.E.U8 desc[UR20][R44.64], R80 ;  /* 0x000000502c002986 */ /* 0x0005e2000c101114 */
[----:B------:R-:W-:Y:S01]  /*4d400*/  ISETP.LT.AND P2, PT, R9, UR14, !P6 ;  /* 0x0000000e09007c0c */ /* 0x000fe2000f741270 */
[----:B------:R-:W0:Y:S01]  /*4d410*/  LDCU UR14, c[0x0][0x398] ;  /* 0x00007300ff0e77ac */ /* 0x000e220008000800 */
[----:B----4-:R-:W-:Y:S01]  /*4d420*/  ISETP.GE.AND P0, PT, R10, UR6, PT ;  /* 0x000000060a007c0c */ /* 0x010fe2000bf06270 */
[----:B------:R-:W4:Y:S01]  /*4d430*/  LDCU UR6, c[0x0][0x398] ;  /* 0x00007300ff0677ac */ /* 0x000f220008000800 */
[----:B------:R-:W4:Y:S01]  /*4d440*/  LDL.LU R10, [R1+0x264] ;  /* 0x00026400010a7983 */ /* 0x000f220000300800 */
[----:B------:R-:W-:-:S03]  /*4d450*/  F2FP.SATFINITE.E4M3.F32.PACK_AB_MERGE_C R77, R37, R36, RZ ;  /* 0x00000024254d723e */ /* 0x000fc600048070ff */
[----:B------:R-:W4:Y:S01]  /*4d460*/  LDL.LU R36, [R1+0x660] ;  /* 0x0006600001247983 */ /* 0x000f220000300800 */
[----:B--2---:R-:W-:-:S03]  /*4d470*/  PRMT R80, R77, 0x9910, RZ ;  /* 0x000099104d507816 */ /* 0x004fc600000000ff */
[----:B------:R-:W2:Y:S04]  /*4d480*/  LDL.LU R37, [R1+0x664] ;  /* 0x0006640001257983 */ /* 0x000ea80000300800 */
[----:B------:R0:W-:Y:S02]  /*4d490*/  @P5 STG.E.U8 desc[UR20][R42.64], R77 ;  /* 0x0000004d2a005986 */ /* 0x0001e4000c101114 */
[----:B0-----:R-:W-:-:S05]  /*4d4a0*/  IMAD.MOV.U32 R77, RZ, RZ, R80 ;  /* 0x000000ffff4d7224 */ /* 0x001fca00078e0050 */
[----:B------:R-:W-:Y:S02]  /*4d4b0*/  SHF.R.S32.HI R77, RZ, 0x8, R77 ;  /* 0x00000008ff4d7819 */ /* 0x000fe4000001144d */
[----:B---3--:R-:W-:Y:S02]  /*4d4c0*/  F2FP.SATFINITE.E4M3.F32.PACK_AB_MERGE_C R81, R4, R12, RZ ;  /* 0x0000000c0451723e */ /* 0x008fe400048070ff */
[----:B------:R-:W3:Y:S01]  /*4d4d0*/  LDL.LU R4, [R1+0x13d0] ;  /* 0x0013d00001047983 */ /* 0x000ee20000300800 */
[----:B-----5:R-:W-:Y:S01]  /*4d4e0*/  ISETP.GE.AND P5, PT, R11, UR4, PT ;  /* 0x000000040b007c0c */ /* 0x020fe2000bfa6270 */
[----:B------:R-:W3:Y:S02]  /*4d4f0*/  LDCU UR4, c[0x0][0x39c] ;  /* 0x00007380ff0477ac */ /* 0x000ee40008000800 */
[----:B------:R-:W-:Y:S04]  /*4d500*/  @P4 STG.E.U8 desc[UR20][R40.64], R81 ;  /* 0x0000005128004986 */ /* 0x000fe8000c101114 */
[----:B------:R0:W-:Y:S01]  /*4d510*/  @P2 STG.E.U8 desc[UR20][R38.64], R77 ;  /* 0x0000004d26002986 */ /* 0x0001e2000c101114 */
[----:B------:R-:W-:Y:S01]  /*4d520*/  ISETP.GE.AND P2, PT, R8, UR9, PT ;  /* 0x0000000908007c0c */ /* 0x000fe2000bf46270 */
[----:B------:R-:W5:Y:S02]  /*4d530*/  LDCU UR9, c[0x0][0x398] ;  /* 0x00007300ff0977ac */ /* 0x000f640008000800 */
[----:B------:R-:W5:Y:S04]  /*4d540*/  LDL.LU R11, [R1+0x13d4] ;  /* 0x0013d400010b7983 */ /* 0x000f680000300800 */
[----:B------:R-:W5:Y:S04]  /*4d550*/  LDL.LU R12, [R1+0x668] ;  /* 0x00066800010c7983 */ /* 0x000f680000300800 */
[----:B------:R-:W5:Y:S01]  /*4d560*/  LDL.LU R8, [R1+0x66c] ;  /* 0x00066c0001087983 */ /* 0x000f620000300800 */
[----:B------:R-:W-:-:S02]  /*4d570*/  IADD3 R84, P4, PT, R76, R68, RZ ;  /* 0x000000444c547210 */ /* 0x000fc40007f9e0ff */
[----:B----4-:R-:W-:Y:S01]  /*4d580*/  ISETP.LT.AND P6, PT, R5, UR6, !P6 ;  /* 0x0000000605007c0c */ /* 0x010fe2000f7c1270 */
[----:B------:R-:W5:Y:S02]  /*4d590*/  LDCU UR6, c[0x0][0x39c] ;  /* 0x00007380ff0677ac */ /* 0x000f640008000800 */
[----:B------:R-:W-:Y:S01]  /*4d5a0*/  IMAD.X R85, R69, 0x1, R3, P4 ;  /* 0x0000000145557824 */ /* 0x000fe200020e0603 */
[----:B------:R-:W-:Y:S02]  /*4d5b0*/  ISETP.LT.AND P4, PT, R9, UR10, !P0 ;  /* 0x0000000a09007c0c */ /* 0x000fe4000c781270 */
[----:B------:R-:W-:Y:S01]  /*4d5c0*/  PRMT R80, R81, 0x9910, RZ ;  /* 0x0000991051507816 */ /* 0x000fe200000000ff */
[----:B------:R-:W-:Y:S01]  /*4d5d0*/  VIADD R76, R76, UR26 ;  /* 0x0000001a4c4c7c36 */ /* 0x000fe20008000000 */
[----:B-1----:R-:W-:Y:S01]  /*4d5e0*/  ISETP.LT.AND P0, PT, R5, UR12, !P0 ;  /* 0x0000000c05007c0c */ /* 0x002fe2000c701270 */
[----:B------:R-:W1:Y:S01]  /*4d5f0*/  LDCU UR10, c[0x0][0x398] ;  /* 0x00007300ff0a77ac */ /* 0x000e620008000800 */
[----:B------:R-:W-:Y:S01]  /*4d600*/  SHF.R.S32.HI R80, RZ, 0x8, R80 ;  /* 0x00000008ff507819 */ /* 0x000fe20000011450 */
[----:B------:R-:W4:Y:S04]  /*4d610*/  LDCU UR12, c[0x0][0x398] ;  /* 0x00007300ff0c77ac */ /* 0x000f280008000800 */
[----:B------:R0:W-:Y:S01]  /*4d620*/  @P6 STG.E.U8 desc[UR20][R34.64], R80 ;  /* 0x0000005022006986 */ /* 0x0001e2000c101114 */
[----:B------:R-:W-:Y:S01]  /*4d630*/  ISETP.LT.AND P6, PT, R9, UR14, !P5 ;  /* 0x0000000e09007c0c */ /* 0x000fe2000efc1270 */
[----:B------:R-:W0:Y:S02]  /*4d640*/  LDCU UR14, c[0x0][0x398] ;  /* 0x00007300ff0e77ac */ /* 0x000e240008000800 */
[----:B0-----:R-:W-:-:S02]  /*4d650*/  F2FP.SATFINITE.E4M3.F32.PACK_AB_MERGE_C R77, R10, R13, RZ ;  /* 0x0000000d0a4d723e */ /* 0x001fc400048070ff */
[----:B------:R-:W4:Y:S04]  /*4d660*/  LDL.LU R13, [R1+0x268] ;  /* 0x00026800010d7983 */ /* 0x000f280000300800 */
[----:B------:R-:W4:Y:S01]  /*4d670*/  LDL.LU R10, [R1+0x26c] ;  /* 0x00026c00010a7983 */ /* 0x000f220000300800 */
[----:B--2---:R-:W-:-:S05]  /*4d680*/  F2FP.SATFINITE.E4M3.F32.PACK_AB_MERGE_C R69, R37, R36, RZ ;  /* 0x000000242545723e */ /* 0x004fca00048070ff */
[----:B------:R0:W-:Y:S01]  /*4d690*/  @P4 STG.E.U8 desc[UR20][R32.64], R69 ;  /* 0x0000004520004986 */ /* 0x0001e2000c101114 */
[----:B------:R-:W-:-:S03]  /*4d6a0*/  PRMT R80, R77, 0x9910, RZ ;  /* 0x000099104d507816 */ /* 0x000fc600000000ff */
[----:B------:R2:W-:Y:S01]  /*4d6b0*/  @P0 STG.E.U8 desc[UR20][R30.64], R77 ;  /* 0x0000004d1e000986 */ /* 0x0005e2000c101114 */
[----:B------:R-:W-:Y:S02]  /*4d6c0*/  IADD3 R82, P0, PT, R76, R2, RZ ;  /* 0x000000024c527210 */ /* 0x000fe40007f1e0ff */
[----:B0-----:R-:W-:Y:S02]  /*4d6d0*/  PRMT R69, R69, 0x9910, RZ ;  /* 0x0000991045457816 */ /* 0x001fe400000000ff */
[----:B--2---:R-:W-:Y:S02]  /*4d6e0*/  SHF.R.S32.HI R77, RZ, 0x1f, R76 ;  /* 0x0000001fff4d7819 */ /* 0x004fe4000001144c */
[----:B------:R-:W-:-:S03]  /*4d6f0*/  SHF.R.S32.HI R69, RZ, 0x8, R69 ;  /* 0x00000008ff457819 */ /* 0x000fc60000011445 */
[----:B------:R-:W-:Y:S02]  /*4d700*/  IMAD.X R83, R77, 0x1, R0, P0 ;  /* 0x000000014d537824 */ /* 0x000fe400000e0600 */
[----:B------:R0:W-:Y:S01]  /*4d710*/  @P6 STG.E.U8 desc[UR20][R28.64], R69 ;  /* 0x000000451c006986 */ /* 0x0001e2000c101114 */
[----:B---3--:R-:W-:Y:S01]  /*4d720*/  ISETP.GE.AND P4, PT, R4, UR4, PT ;  /* 0x0000000404007c0c */ /* 0x008fe2000bf86270 */
[----:B------:R-:W2:Y:S02]  /*4d730*/  LDCU UR4, c[0x0][0x39c] ;  /* 0x00007380ff0477ac */ /* 0x000ea40008000800 */
[----:B------:R-:W2:Y:S01]  /*4d740*/  LDL.LU R4, [R1+0x13d8] ;  /* 0x0013d80001047983 */ /* 0x000ea20000300800 */
[----:B-----5:R-:W-:Y:S01]  /*4d750*/  ISETP.GE.AND P0, PT, R11, UR6, PT ;  /* 0x000000060b007c0c */ /* 0x020fe2000bf06270 */
[----:B------:R-:W3:Y:S02]  /*4d760*/  LDCU UR6, c[0x0][0x39c] ;  /* 0x00007380ff0677ac */ /* 0x000ee40008000800 */
[----:B------:R-:W3:Y:S01]  /*4d770*/  LDL.LU R11, [R1+0x13dc] ;  /* 0x0013dc00010b7983 */ /* 0x000ee20000300800 */
[----:B0-----:R-:W-:-:S03]  /*4d780*/  F2FP.SATFINITE.E4M3.F32.PACK_AB_MERGE_C R69, R8, R12, RZ ;  /* 0x0000000c0845723e */ /* 0x001fc600048070ff */
[----:B------:R-:W5:Y:S04]  /*4d790*/  LDL.LU R12, [R1+0x670] ;  /* 0x00067000010c7983 */ /* 0x000f680000300800 */
[----:B------:R-:W5:Y:S01]  /*4d7a0*/  LDL.LU R8, [R1+0x674] ;  /* 0x0006740001087983 */ /* 0x000f620000300800 */
[----:B------:R-:W-:Y:S01]  /*4d7b0*/  ISETP.LT.AND P5, PT, R5, UR9, !P5 ;  /* 0x0000000905007c0c */ /* 0x000fe2000efa1270 */
[----:B------:R-:W0:Y:S01]  /*4d7c0*/  LDCU UR9, c[0x0][0x398] ;  /* 0x00007300ff0977ac */ /* 0x000e220008000800 */
[----:B------:R-:W-:Y:S02]  /*4d7d0*/  SHF.R.S32.HI R80, RZ, 0x8, R80 ;  /* 0x00000008ff507819 */ /* 0x000fe40000011450 */
[----:B-1----:R-:W-:Y:S01]  /*4d7e0*/  ISETP.LT.AND P6, PT, R9, UR10, !P2 ;  /* 0x0000000a09007c0c */ /* 0x002fe2000d7c1270 */
[----:B------:R-:W1:Y:S01]  /*4d7f0*/  LDCU UR10, c[0x0][0x398] ;  /* 0x00007300ff0a77ac */ /* 0x000e620008000800 */
[----:B----4-:R-:W-:Y:S01]  /*4d800*/  ISETP.LT.AND P2, PT, R5, UR12, !P2 ;  /* 0x0000000c05007c0c */ /* 0x010fe2000d741270 */
[----:B------:R-:W4:Y:S06]  /*4d810*/  LDCU UR12, c[0x0][0x398] ;  /* 0x00007300ff0c77ac */ /* 0x000f2c0008000800 */
[----:B------:R0:W-:Y:S01]  /*4d820*/  @P5 STG.E.U8 desc[UR20][R26.64], R80 ;  /* 0x000000501a005986 */ /* 0x0001e2000c101114 */
[----:B------:R-:W-:Y:S01]  /*4d830*/  ISETP.LT.AND P5, PT, R9, UR14, !P4 ;  /* 0x0000000e09007c0c */ /* 0x000fe2000e7a1270 */
[----:B------:R-:W1:Y:S02]  /*4d840*/  LDCU UR14, c[0x0][0x398] ;  /* 0x00007300ff0e77ac */ /* 0x000e640008000800 */
[----:B------:R1:W-:Y:S01]  /*4d850*/  @P6 STG.E.U8 desc[UR20][R20.64], R69 ;  /* 0x0000004514006986 */ /* 0x0003e2000c101114 */
[----:B0-----:R-:W-:-:S04]  /*4d860*/  PRMT R80, R69, 0x9910, RZ ;  /* 0x0000991045507816 */ /* 0x001fc800000000ff */
[----:B------:R-:W-:Y:S01]  /*4d870*/  SHF.R.S32.HI R80, RZ, 0x8, R80 ;  /* 0x00000008ff507819 */ /* 0x000fe20000011450 */
[----:B-1----:R-:W-:Y:S01]  /*4d880*/  VIADD R69, R76, UR26 ;  /* 0x0000001a4c457c36 */ /* 0x002fe20008000000 */
[----:B------:R-:W-:Y:S02]  /*4d890*/  F2FP.SATFINITE.E4M3.F32.PACK_AB_MERGE_C R81, R10, R13, RZ ;  /* 0x0000000d0a51723e */ /* 0x000fe400048070ff */
[----:B------:R-:W4:Y:S04]  /*4d8a0*/  LDL.LU R13, [R1+0x270] ;  /* 0x00027000010d7983 */ /* 0x000f280000300800 */
[----:B------:R-:W-:Y:S01]  /*4d8b0*/  @P2 STG.E.U8 desc[UR20][R16.64], R81 ;  /* 0x0000005110002986 */ /* 0x000fe2000c101114 */
[----:B------:R-:W-:-:S03]  /*4d8c0*/  IADD3 R76, P2, PT, R76, R68, RZ ;  /* 0x000000444c4c7210 */ /* 0x000fc60007f5e0ff */
[----:B------:R0:W-:Y:S01]  /*4d8d0*/  @P5 STG.E.U8 desc[UR20][R6.64], R80 ;  /* 0x0000005006005986 */ /* 0x0001e2000c101114 */
[----:B------:R-:W-:Y:S01]  /*4d8e0*/  SHF.R.S32.HI R10, RZ, 0x1f, R69 ;  /* 0x0000001fff0a7819 */ /* 0x000fe20000011445 */
[----:B------:R-:W-:Y:S01]  /*4d8f0*/  IMAD.X R77, R77, 0x1, R3, P2 ;  /* 0x000000014d4d7824 */ /* 0x000fe200010e0603 */
[----:B0-----:R-:W-:Y:S02]  /*4d900*/  PRMT R6, R81, 0x9910, RZ ;  /* 0x0000991051067816 */ /* 0x001fe400000000ff */
[----:B------:R-:W-:-:S03]  /*4d910*/  IADD3 R80, P2, PT, R69, R2, RZ ;  /* 0x0000000245507210 */ /* 0x000fc60007f5e0ff */
[----:B------:R-:W-:Y:S02]  /*4d920*/  IMAD.MOV.U32 R7, RZ, RZ, R6 ;  /* 0x000000ffff077224 */ /* 0x000fe400078e0006 */
[----:B------:R-:W-:Y:S01]  /*4d930*/  IMAD.X R81, R10, 0x1, R0, P2 ;  /* 0x000000010a517824 */ /* 0x000fe200010e0600 */
[----:B--2---:R-:W-:Y:S01]  /*4d940*/  ISETP.GE.AND P6, PT, R4, UR4, PT ;  /* 0x0000000404007c0c */ /* 0x004fe2000bfc6270 */
[----:B------:R-:W0:Y:S01]  /*4d950*/  LDCU UR4, c[0x0][0x39c] ;  /* 0x00007380ff0477ac */ /* 0x000e220008000800 */
[----:B------:R-:W2:Y:S04]  /*4d960*/  LDL.LU R4, [R1+0x274] ;  /* 0x0002740001047983 */ /* 0x000ea80000300800 */
[----:B------:R-:W0:Y:S04]  /*4d970*/  LDL.LU R16, [R1+0x13e0] ;  /* 0x0013e00001107983 */ /* 0x000e280000300800 */
[----:B------:R-:W2:Y:S01]  /*4d980*/  LDL.LU R6, [R1+0x13e4] ;  /* 0x0013e40001067983 */ /* 0x000ea20000300800 */
[----:B---3--:R-:W-:Y:S01]  /*4d990*/  ISETP.GE.AND P2, PT, R11, UR6, PT ;  /* 0x000000060b007c0c */ /* 0x008fe2000bf46270 */
[----:B------:R-:W1:Y:S02]  /*4d9a0*/  LDCU UR6, c[0x0][0x398] ;  /* 0x00007300ff0677ac */ /* 0x000e640008000800 */
[----:B------:R-:W3:Y:S01]  /*4d9b0*/  LDL.LU R17, [R1+0x678] ;  /* 0x0006780001117983 */ /* 0x000ee20000300800 */
[----:B-----5:R-:W-:-:S02]  /*4d9c0*/  F2FP.SATFINITE.E4M3.F32.PACK_AB_MERGE_C R20, R8, R12, RZ ;  /* 0x0000000c0814723e */ /* 0x020fc400048070ff */
[----:B------:R-:W-:Y:S02]  /*4d9d0*/  SHF.R.S32.HI R12, RZ, 0x8, R7 ;  /* 0x00000008ff0c7819 */ /* 0x000fe40000011407 */
[----:B------:R-:W3:Y:S04]  /*4d9e0*/  LDL.LU R7, [R1+0x67c] ;  /* 0x00067c0001077983 */ /* 0x000ee80000300800 */
[----:B------:R-:W5:Y:S04]  /*4d9f0*/  LDL.LU R11, [R1+0x278] ;  /* 0x00027800010b7983 */ /* 0x000f680000300800 */
[----:B------:R-:W5:Y:S01]  /*4da00*/  LDL.LU R8, [R1+0x27c] ;  /* 0x00027c0001087983 */ /* 0x000f620000300800 */
[----:B------:R-:W-:Y:S01]  /*4da10*/  ISETP.LT.AND P4, PT, R5, UR9, !P4 ;  /* 0x0000000905007c0c */ /* 0x000fe2000e781270 */
[----:B------:R-:W0:Y:S01]  /*4da20*/  LDCU UR9, c[0x0][0x39c] ;  /* 0x00007380ff0977ac */ /* 0x000e220008000800 */
[----:B------:R-:W-:-:S02]  /*4da30*/  ISETP.LT.AND P5, PT, R9, UR10, !P0 ;  /* 0x0000000a09007c0c */ /* 0x000fc4000c7a1270 */
[----:B----4-:R-:W-:Y:S01]  /*4da40*/  ISETP.LT.AND P0, PT, R5, UR12, !P0 ;  /* 0x0000000c05007c0c */ /* 0x010fe2000c701270 */
[----:B------:R-:W4:Y:S01]  /*4da50*/  LDCU UR10, c[0x0][0x398] ;  /* 0x00007300ff0a77ac */ /* 0x000f220008000800 */
[----:B------:R-:W0:Y:S07]  /*4da60*/  LDCU UR12, c[0x0][0x398] ;  /* 0x00007300ff0c77ac */ /* 0x000e2e0008000800 */
[----:B------:R4:W-:Y:S01]  /*4da70*/  @P4 STG.E.U8 desc[UR20][R24.64], R12 ;  /* 0x0000000c18004986 */ /* 0x0009e2000c101114 */
[----:B------:R-:W-:Y:S01]  /*4da80*/  ISETP.LT.AND P4, PT, R9, UR14, !P6 ;  /* 0x0000000e09007c0c */ /* 0x000fe2000f781270 */
[----:B------:R-:W0:Y:S01]  /*4da90*/  LDCU UR14, c[0x0][0x398] ;  /* 0x00007300ff0e77ac */ /* 0x000e220008000800 */
[----:B-1----:R-:W-:Y:S01]  /*4daa0*/  ISETP.LT.AND P6, PT, R5, UR6, !P6 ;  /* 0x0000000605007c0c */ /* 0x002fe2000f7c1270 */
[----:B------:R-:W-:Y:S01]  /*4dab0*/  @P5 STG.E.U8 desc[UR20][R22.64], R20 ;  /* 0x0000001416005986 */ /* 0x000fe2000c101114 */
[----:B------:R-:W1:Y:S01]  /*4dac0*/  LDCU UR6, c[0x0][0x39c] ;  /* 0x00007380ff0677ac */ /* 0x000e620008000800 */
[----:B----4-:R-:W-:-:S02]  /*4dad0*/  PRMT R12, R20, 0x9910, RZ ;  /* 0x00009910140c7816 */ /* 0x010fc400000000ff */
[----:B--2---:R-:W-:Y:S02]  /*4dae0*/  F2FP.SATFINITE.E4M3.F32.PACK_AB_MERGE_C R4, R4, R13, RZ ;  /* 0x0000000d0404723e */ /* 0x004fe400048070ff */
[----:B------:R-:W2:Y:S04]  /*4daf0*/  LDL.LU R13, [R1+0x13e8] ;  /* 0x0013e800010d7983 */ /* 0x000ea80000300800 */
[----:B------:R4:W-:Y:S02]  /*4db00*/  @P0 STG.E.U8 desc[UR20][R78.64], R4 ;  /* 0x000000044e000986 */ /* 0x0009e4000c101114 */
[----:B----4-:R-:W-:Y:S02]  /*4db10*/  SHF.R.S32.HI R79, RZ, 0x8, R12 ;  /* 0x00000008ff4f7819 */ /* 0x010fe4000001140c */
[----:B------:R-:W-:-:S02]  /*4db20*/  IADD3 R78, P0, PT, R69, R68, RZ ;  /* 0x00000044454e7210 */ /* 0x000fc40007f1e0ff */
[----:B------:R-:W-:Y:S01]  /*4db30*/  PRMT R4, R4, 0x9910, RZ ;  /* 0x0000991004047816 */ /* 0x000fe200000000ff */
[----:B------:R4:W-:Y:S03]  /*4db40*/  @P4 STG.E.U8 desc[UR20][R18.64], R79 ;  /* 0x0000004f12004986 */ /* 0x0009e6000c101114 */
[----:B------:R-:W-:-:S05]  /*4db50*/  SHF.R.S32.HI R4, RZ, 0x8, R4 ;  /* 0x00000008ff047819 */ /* 0x000fca0000011404 */
[----:B------:R1:W-:Y:S01]  /*4db60*/  @P6 STG.E.U8 desc[UR20][R14.64], R4 ;  /* 0x000000040e006986 */ /* 0x0003e2000c101114 */
[----:B----4-:R-:W-:Y:S01]  /*4db70*/  IMAD.X R79, R10, 0x1, R3, P0 ;  /* 0x000000010a4f7824 */ /* 0x010fe200000e0603 */
[----:B0-----:R-:W-:Y:S02]  /*4db80*/  ISETP.GE.AND P0, PT, R6, UR9, PT ;  /* 0x0000000906007c0c */ /* 0x001fe4000bf06270 */
[----:B------:R-:W4:Y:S01]  /*4db90*/  LDL.LU R10, [R1+0x13ec] ;  /* 0x0013ec00010a7983 */ /* 0x000f220000300800 */
[----:B-----5:R-:W-:Y:S01]  /*4dba0*/  F2FP.SATFINITE.E4M3.F32.PACK_AB_MERGE_C R11, R8, R11, RZ ;  /* 0x0000000b080b723e */ /* 0x020fe200048070ff */
[----:B------:R-:W0:Y:S02]  /*4dbb0*/  LDCU UR9, c[0x0][0x398] ;  /* 0x00007300ff0977ac */ /* 0x000e240008000800 */
[----:B------:R-:W5:Y:S04]  /*4dbc0*/  LDL.LU R12, [R1+0x680] ;  /* 0x00068000010c7983 */ /* 0x000f680000300800 */
[----:B------:R-:W5:Y:S04]  /*4dbd0*/  LDL.LU R6, [R1+0x684] ;  /* 0x0006840001067983 */ /* 0x000f680000300800 */
[----:B------:R-:W2:Y:S04]  /*4dbe0*/  LDL.LU R8, [R1+0x280] ;  /* 0x0002800001087983 */ /* 0x000ea80000300800 */
[----:B-1----:R-:W2:Y:S01]  /*4dbf0*/  LDL.LU R4, [R1+0x284] ;  /* 0x0002840001047983 */ /* 0x002ea20000300800 */
[----:B------:R-:W-:Y:S01]  /*4dc00*/  ISETP.LT.AND P4, PT, R9, UR10, !P2 ;  /* 0x0000000a09007c0c */ /* 0x000fe2000d781270 */
[----:B------:R-:W1:Y:S01]  /*4dc10*/  LDCU UR10, c[0x0][0x398] ;  /* 0x00007300ff0a77ac */ /* 0x000e620008000800 */
[----:B------:R-:W-:-:S02]  /*4dc20*/  ISETP.LT.AND P2, PT, R5, UR12, !P2 ;  /* 0x0000000c05007c0c */ /* 0x000fc4000d741270 */
[----:B---3--:R-:W-:Y:S01]  /*4dc30*/  F2FP.SATFINITE.E4M3.F32.PACK_AB_MERGE_C R7, R7, R17, RZ ;  /* 0x000000110707723e */ /* 0x008fe200048070ff */
[----:B------:R-:W3:Y:S01]  /*4dc40*/  LDCU UR12, c[0x0][0x398] ;  /* 0x00007300ff0c77ac */ /* 0x000ee20008000800 */
[----:B------:R-:W-:Y:S01]  /*4dc50*/  ISETP.GE.AND P5, PT, R16, UR4, PT ;  /* 0x0000000410007c0c */ /* 0x000fe2000bfa6270 */
[----:B------:R-:W0:Y:S03]  /*4dc60*/  LDCU UR4, c[0x0][0x39c] ;  /* 0x00007380ff0477ac */ /* 0x000e260008000800 */
[----:B------:R-:W-:-:S03]  /*4dc70*/  ISETP.LT.AND P6, PT, R9, UR14, !P5 ;  /* 0x0000000e09007c0c */ /* 0x000fc6000efc1270 */
[----:B------:R0:W-:Y:S01]  /*4dc80*/  @P4 STG.E.U8 desc[UR20][R92.64], R7 ;  /* 0x000000075c004986 */ /* 0x0001e2000c101114 */
[----:B------:R-:W1:Y:S03]  /*4dc90*/  LDCU UR14, c[0x0][0x398] ;  /* 0x00007300ff0e77ac */ /* 0x000e660008000800 */
[----:B------:R3:W-:Y:S01]  /*4dca0*/  @P2 STG.E.U8 desc[UR20][R74.64], R11 ;  /* 0x0000000b4a002986 */ /* 0x0007e2000c101114 */
[----:B0-----:R-:W-:Y:S02]  /*4dcb0*/  PRMT R92, R7, 0x9910, RZ ;  /* 0x00009910075c7816 */ /* 0x001fe400000000ff */
[----:B------:R-:W-:Y:S01]  /*4dcc0*/  ISETP.LT.AND P5, PT, R5, UR9, !P5 ;  /* 0x0000000905007c0c */ /* 0x000fe2000efa1270 */
[----:B------:R-:W4:Y:S01]  /*4dcd0*/  LDL.LU R7, [R1+0x13f0] ;  /* 0x0013f00001077983 */ /* 0x000f220000300800 */
[----:B---3--:R-:W-:Y:S01]  /*4dce0*/  PRMT R75, R11, 0x9910, RZ ;  /* 0x000099100b4b7816 */ /* 0x008fe200000000ff */
[----:B------:R-:W-:Y:S01]  /*4dcf0*/  IMAD.MOV.U32 R74, RZ, RZ, R92 ;  /* 0x000000ffff4a7224 */ /* 0x000fe200078e005c */
[----:B------:R-:W0:Y:S01]  /*4dd00*/  LDCU UR9, c[0x0][0x398] ;  /* 0x00007300ff0977ac */ /* 0x000e220008000800 */
[----:B------:R-:W-:-:S03]  /*4dd10*/  VIADD R92, R69, UR26 ;  /* 0x0000001a455c7c36 */ /* 0x000fc60008000000 */
[----:B------:R-:W-:-:S05]  /*4dd20*/  SHF.R.S32.HI R69, RZ, 0x8, R74 ;  /* 0x00000008ff457819 */ /* 0x000fca000001144a */
[----:B------:R3:W-:Y:S02]  /*4dd30*/  @P6 STG.E.U8 desc[UR20][R90.64], R69 ;  /* 0x000000455a006986 */ /* 0x0007e4000c101114 */
[----:B---3--:R-:W-:-:S05]  /*4dd40*/  IMAD.MOV.U32 R90, RZ, RZ, R75 ;  /* 0x000000ffff5a7224 */ /* 0x008fca00078e004b */
[----:B------:R-:W-:-:S05]  /*4dd50*/  SHF.R.S32.HI R90, RZ, 0x8, R90 ;  /* 0x00000008ff5a7819 */ /* 0x000fca000001145a */
[----:B------:R2:W-:Y:S01]  /*4dd60*/  @P5 STG.E.U8 desc[UR20][R88.64], R90 ;  /* 0x0000005a58005986 */ /* 0x0005e2000c101114 */
[----:B-----5:R-:W-:-:S03]  /*4dd70*/  F2FP.SATFINITE.E4M3.F32.PACK_AB_MERGE_C R69, R6, R12, RZ ;  /* 0x0000000c0645723e */ /* 0x020fc600048070ff */
[----:B------:R-:W3:Y:S01]  /*4dd80*/  LDL.LU R6, [R1+0x13f4] ;  /* 0x0013f40001067983 */ /* 0x000ee20000300800 */
[----:B--2---:R-:W-:-:S03]  /*4dd90*/  F2FP.SATFINITE.E4M3.F32.PACK_AB_MERGE_C R88, R4, R8, RZ ;  /* 0x000000080458723e */ /* 0x004fc600048070ff */
[----:B------:R-:W2:Y:S04]  /*4dda0*/  LDL.LU R8, [R1+0x688] ;  /* 0x0006880001087983 */ /* 0x000ea80000300800 */
[----:B------:R-:W2:Y:S04]  /*4ddb0*/  LDL.LU R4, [R1+0x68c] ;  /* 0x00068c0001047983 */ /* 0x000ea80000300800 */
[----:B------:R-:W5:Y:S04]  /*4ddc0*/  LDL.LU R11, [R1+0x288] ;  /* 0x00028800010b7983 */ /* 0x000f680000300800 */
[----:B------:R-:W5:Y:S01]  /*4ddd0*/  LDL.LU R12, [R1+0x28c] ;  /* 0x00028c00010c7983 */ /* 0x000f620000300800 */
[----:B-1----:R-:W-:Y:S01]  /*4dde0*/  ISETP.LT.AND P6, PT, R9, UR10, !P0 ;  /* 0x0000000a09007c0c */ /* 0x002fe2000c7c1270 */
[----:B------:R-:W1:Y:S01]  /*4ddf0*/  LDCU UR10, c[0x0][0x398] ;  /* 0x00007300ff0a77ac */ /* 0x000e620008000800 */
[----:B------:R-:W-:Y:S01]  /*4de00*/  ISETP.LT.AND P0, PT, R5, UR12, !P0 ;  /* 0x0000000c05007c0c */ /* 0x000fe2000c701270 */
[----:B------:R-:W5:Y:S01]  /*4de10*/  LDL.LU R14, [R1+0x13f8] ;  /* 0x0013f800010e7983 */ /* 0x000f620000300800 */
[----:B------:R-:W-:Y:S01]  /*4de20*/  ISETP.GE.AND P4, PT, R13, UR4, PT ;  /* 0x000000040d007c0c */ /* 0x000fe2000bf86270 */
[----:B------:R-:W0:Y:S01]  /*4de30*/  LDCU UR4, c[0x0][0x39c] ;  /* 0x00007380ff0477ac */ /* 0x000e220008000800 */
[----:B------:R-:W-:Y:S01]  /*4de40*/  SHF.R.S32.HI R93, RZ, 0x1f, R92 ;  /* 0x0000001fff5d7819 */ /* 0x000fe2000001145c */
[----:B------:R-:W5:Y:S01]  /*4de50*/  LDL.LU R13, [R1+0x1400] ;  /* 0x00140000010d7983 */ /* 0x000f620000300800 */
[----:B------:R-:W-:Y:S01]  /*4de60*/  IADD3 R74, P2, PT, R92, R2, RZ ;  /* 0x000000025c4a7210 */ /* 0x000fe20007f5e0ff */
[----:B------:R-:W0:Y:S01]  /*4de70*/  LDCU UR12, c[0x0][0x398] ;  /* 0x00007300ff0c77ac */ /* 0x000e220008000800 */
[----:B------:R-:W-:-:S02]  /*4de80*/  PRMT R89, R69, 0x9910, RZ ;  /* 0x0000991045597816 */ /* 0x000fc400000000ff */
[----:B------:R-:W-:Y:S01]  /*4de90*/  ISETP.LT.AND P5, PT, R9, UR14, !P4 ;  /* 0x0000000e09007c0c */ /* 0x000fe2000e7a1270 */
[----:B------:R-:W-:Y:S01]  /*4dea0*/  IMAD.X R75, R93, 0x1, R0, P2 ;  /* 0x000000015d4b7824 */ /* 0x000fe200010e0600 */
[----:B----4-:R-:W-:Y:S01]  /*4deb0*/  ISETP.GE.AND P2, PT, R10, UR6, PT ;  /* 0x000000060a007c0c */ /* 0x010fe2000bf46270 */
[----:B------:R4:W-:Y:S01]  /*4dec0*/  @P6 STG.E.U8 desc[UR20][R86.64], R69 ;  /* 0x0000004556006986 */ /* 0x0009e2000c101114 */
[----:B------:R-:W3:Y:S03]  /*4ded0*/  LDCU UR6, c[0x0][0x39c] ;  /* 0x00007380ff0677ac */ /* 0x000ee60008000800 */
[----:B------:R0:W-:Y:S01]  /*4dee0*/  @P0 STG.E.U8 desc[UR20][R70.64], R88 ;  /* 0x0000005846000986 */ /* 0x0001e2000c101114 */
[----:B------:R-:W1:Y:S01]  /*4def0*/  LDCU UR14, c[0x0][0x398] ;  /* 0x00007300ff0e77ac */ /* 0x000e620008000800 */
[----:B----4-:R-:W-:Y:S01]  /*4df00*/  IMAD.MOV.U32 R69, RZ, RZ, R89 ;  /* 0x000000ffff457224 */ /* 0x010fe200078e0059 */
[----:B0-----:R-:W-:-:S04]  /*4df10*/  IADD3 R70, P0, PT, R92, R68, RZ ;  /* 0x000000445c467210 */ /* 0x001fc80007f1e0ff */
[----:B------:R-:W-:Y:S01]  /*4df20*/  SHF.R.S32.HI R71, RZ, 0x8, R69 ;  /* 0x00000008ff477819 */ /* 0x000fe20000011445 */
[----:B------:R-:W-:-:S04]  /*4df30*/  VIADD R69, R92, UR26 ;  /* 0x0000001a5c457c36 */ /* 0x000fc80008000000 */
[----:B------:R0:W-:Y:S01]  /*4df40*/  @P5 STG.E.U8 desc[UR20][R72.64], R71 ;  /* 0x0000004748005986 */ /* 0x0001e2000c101114 */
[----:B------:R-:W-:Y:S02]  /*4df50*/  SHF.R.S32.HI R86, RZ, 0x1f, R69 ;  /* 0x0000001fff567819 */ /* 0x000fe40000011445 */
[----:B------:R-:W-:Y:S01]  /*4df60*/  ISETP.GE.AND P6, PT, R7, UR4, PT ;  /* 0x0000000407007c0c */ /* 0x000fe2000bfc6270 */
[----:B------:R-:W4:Y:S01]  /*4df70*/  LDCU UR4, c[0x0][0x39c] ;  /* 0x00007380ff0477ac */ /* 0x000f220008000800 */
[----:B0-----:R-:W-:Y:S01]  /*4df80*/  IMAD.X R71, R93, 0x1, R3, P0 ;  /* 0x000000015d477824 */ /* 0x001fe200000e0603 */
[----:B------:R-:W-:Y:S02]  /*4df90*/  IADD3 R72, P0, PT, R69, R2, RZ ;  /* 0x0000000245487210 */ /* 0x000fe40007f1e0ff */
[----:B------:R-:W-:-:S03]  /*4dfa0*/  PRMT R89, R88, 0x9910, RZ ;  /* 0x0000991058597816 */ /* 0x000fc600000000ff */
[----:B------:R-:W-:Y:S01]  /*4dfb0*/  IMAD.X R73, R86, 0x1, R0, P0 ;  /* 0x0000000156497824 */ /* 0x000fe200000e0600 */
[----:B---3--:R-:W-:Y:S01]  /*4dfc0*/  ISETP.GE.AND P0, PT, R6, UR6, PT ;  /* 0x0000000606007c0c */ /* 0x008fe2000bf06270 */
[----:B------:R-:W0:Y:S01]  /*4dfd0*/  LDCU UR6, c[0x0][0x398] ;  /* 0x00007300ff0677ac */ /* 0x000e220008000800 */
[----:B------:R-:W3:Y:S04]  /*4dfe0*/  LDL.LU R6, [R1+0x698] ;  /* 0x0006980001067983 */ /* 0x000ee80000300800 */
[----:B------:R-:W3:Y:S01]  /*4dff0*/  LDL.LU R7, [R1+0x69c] ;  /* 0x00069c0001077983 */ /* 0x000ee20000300800 */
[----:B--2---:R-:W-:-:S03]  /*4e000*/  F2FP.SATFINITE.E4M3.F32.PACK_AB_MERGE_C R88, R4, R8, RZ ;  /* 0x000000080458723e */ /* 0x004fc600048070ff */
[----:B------:R-:W2:Y:S04]  /*4e010*/  LDL.LU R4, [R1+0x13fc] ;  /* 0x0013fc0001047983 */ /* 0x000ea80000300800 */
[----:B------:R-:W2:Y:S01]  /*4e020*/  LDL.LU R10, [R1+0x690] ;  /* 0x00069000010a7983 */ /* 0x000ea20000300800 */
[----:B-----5:R-:W-:-:S03]  /*4e030*/  F2FP.SATFINITE.E4M3.F32.PACK_AB_MERGE_C R87, R12, R11, RZ ;  /* 0x0000000b0c57723e */ /* 0x020fc600048070ff */
[----:B------:R-:W5:Y:S04]  /*4e040*/  LDL.LU R8, [R1+0x694] ;  /* 0x0006940001087983 */ /* 0x000f680000300800 */
[----:B------:R-:W5:Y:S04]  /*4e050*/  LDL.LU R11, [R1+0x290] ;  /* 0x00029000010b7983 */ /* 0x000f680000300800 */
[----:B------:R-:W5:Y:S01]  /*4e060*/  LDL.LU R12, [R1+0x294] ;  /* 0x00029400010c7983 */ /* 0x000f620000300800 */
[----:B------:R-:W-:Y:S01]  /*4e070*/  ISETP.LT.AND P4, PT, R5, UR9, !P4 ;  /* 0x0000000905007c0c */ /* 0x000fe2000e781270 */
[----:B------:R-:W0:Y:S01]  /*4e080*/  LDCU UR9, c[0x0][0x39c] ;  /* 0x00007380ff0977ac */ /* 0x000e220008000800 */
[----:B-1----:R-:W-:-:S02]  /*4e090*/  ISETP.LT.AND P5, PT, R9, UR10, !P2 ;  /* 0x0000000a09007c0c */ /* 0x002fc4000d7a1270 */
[----:B------:R-:W-:Y:S01]  /*4e0a0*/  ISETP.LT.AND P2, PT, R5, UR12, !P2 ;  /* 0x0000000c05007c0c */ /* 0x000fe2000d741270 */
[----:B------:R-:W1:Y:S01]  /*4e0b0*/  LDCU UR10, c[0x0][0x398] ;  /* 0x00007300ff0a77ac */ /* 0x000e620008000800 */
[----:B------:R-:W-:Y:S01]  /*4e0c0*/  SHF.R.S32.HI R89, RZ, 0x8, R89 ;  /* 0x00000008ff597819 */ /* 0x000fe20000011459 */
[----:B------:R-:W0:Y:S06]  /*4e0d0*/  LDCU UR12, c[0x0][0x398] ;  /* 0x00007300ff0c77ac */ /* 0x000e2c0008000800 */
[----:B------:R0:W-:Y:S01]  /*4e0e0*/  @P4 STG.E.U8 desc[UR20][R84.64], R89 ;  /* 0x0000005954004986 */ /* 0x0001e2000c101114 */
[----:B------:R-:W-:Y:S01]  /*4e0f0*/  ISETP.LT.AND P4, PT, R9, UR14, !P6 ;  /* 0x0000000e09007c0c */ /* 0x000fe2000f781270 */
[----:B------:R-:W1:Y:S02]  /*4e100*/  LDCU UR14, c[0x0][0x398] ;  /* 0x00007300ff0e77ac */ /* 0x000e640008000800 */
[----:B------:R1:W-:Y:S01]  /*4e110*/  @P5 STG.E.U8 desc[UR20][R82.64], R88 ;  /* 0x0000005852005986 */ /* 0x0003e2000c101114 */
[----:B----4-:R-:W-:Y:S01]  /*4e120*/  ISETP.GE.AND P5, PT, R14, UR4, PT ;  /* 0x000000040e007c0c */ /* 0x010fe2000bfa6270 */
[----:B------:R-:W2:Y:S01]  /*4e130*/  LDCU UR4, c[0x0][0x39c] ;  /* 0x00007380ff0477ac */ /* 0x000ea20008000800 */
[----:B0-----:R-:W-:Y:S01]  /*4e140*/  PRMT R84, R88, 0x9910, RZ ;  /* 0x0000991058547816 */ /* 0x001fe200000000ff */
[----:B------:R0:W-:Y:S01]  /*4e150*/  @P2 STG.E.U8 desc[UR20][R76.64], R87 ;  /* 0x000000574c002986 */ /* 0x0001e2000c101114 */
[----:B------:R-:W-:Y:S01]  /*4e160*/  ISETP.LT.AND P6, PT, R5, UR6, !P6 ;  /* 0x0000000605007c0c */ /* 0x000fe2000f7c1270 */
[----:B------:R-:W4:Y:S02]  /*4e170*/  LDCU UR6, c[0x0][0x398] ;  /* 0x00007300ff0677ac */ /* 0x000f240008000800 */
[----:B-1----:R-:W-:Y:S01]  /*4e180*/  IMAD.MOV.U32 R82, RZ, RZ, R84 ;  /* 0x000000ffff527224 */ /* 0x002fe200078e0054 */
[----:B0-----:R-:W-:-:S04]  /*4e190*/  PRMT R87, R87, 0x9910, RZ ;  /* 0x0000991057577816 */ /* 0x001fc800000000ff */
[----:B------:R-:W-:Y:S01]  /*4e1a0*/  SHF.R.S32.HI R77, RZ, 0x8, R82 ;  /* 0x00000008ff4d7819 */ /* 0x000fe20000011452 */
[----:B------:R-:W-:-:S04]  /*4e1b0*/  IMAD.MOV.U32 R82, RZ, RZ, R87 ;  /* 0x000000ffff527224 */ /* 0x000fc800078e0057 */
[----:B------:R0:W-:Y:S02]  /*4e1c0*/  @P4 STG.E.U8 desc[UR20][R80.64], R77 ;  /* 0x0000004d50004986 */ /* 0x0001e4000c101114 */
[----:B0-----:R-:W-:-:S05]  /*4e1d0*/  SHF.R.S32.HI R80, RZ, 0x8, R82 ;  /* 0x00000008ff507819 */ /* 0x001fca0000011452 */
[----:B------:R3:W-:Y:S02]  /*4e1e0*/  @P6 STG.E.U8 desc[UR20][R78.64], R80 ;  /* 0x000000504e006986 */ /* 0x0007e4000c101114 */
[----:B---3--:R-:W-:Y:S02]  /*4e1f0*/  F2FP.SATFINITE.E4M3.F32.PACK_AB_MERGE_C R80, R7, R6, RZ ;  /* 0x000000060750723e */ /* 0x008fe400048070ff */
[----:B--2---:R-:W-:Y:S01]  /*4e200*/  ISETP.GE.AND P6, PT, R4, UR4, PT ;  /* 0x0000000404007c0c */ /* 0x004fe2000bfc6270 */
[----:B------:R-:W0:Y:S01]  /*4e210*/  LDCU UR4, c[0x0][0x39c] ;  /* 0x00007380ff0477ac */ /* 0x000e220008000800 */
[----:B------:R-:W2:Y:S01]  /*4e220*/  LDL.LU R4, [R1+0x1410] ;  /* 0x0014100001047983 */ /* 0x000ea20000300800 */
[----:B-----5:R-:W-:-:S03]  /*4e230*/  F2FP.SATFINITE.E4M3.F32.PACK_AB_MERGE_C R79, R8, R10, RZ ;  /* 0x0000000a084f723e */ /* 0x020fc600048070ff */
[----:B------:R-:W3:Y:S04]  /*4e240*/  LDL.LU R8, [R1+0x1408] ;  /* 0x0014080001087983 */ /* 0x000ee80000300800 */
[----:B------:R-:W5:Y:S01]  /*4e250*/  LDL.LU R6, [R1+0x6a0] ;  /* 0x0006a00001067983 */ /* 0x000f620000300800 */
[----:B------:R-:W-:-:S03]  /*4e260*/  F2FP.SATFINITE.E4M3.F32.PACK_AB_MERGE_C R78, R12, R11, RZ ;  /* 0x0000000b0c4e723e */ /* 0x000fc600048070ff */
[----:B------:R-:W5:Y:S04]  /*4e270*/  LDL.LU R7, [R1+0x6a4] ;  /* 0x0006a40001077983 */ /* 0x000f680000300800 */
[----:B------:R-:W0:Y:S04]  /*4e280*/  LDL.LU R10, [R1+0x1404] ;  /* 0x00140400010a7983 */ /* 0x000e280000300800 */
[----:B------:R-:W2:Y:S04]  /*4e290*/  LDL.LU R11, [R1+0x298] ;  /* 0x00029800010b7983 */ /* 0x000ea80000300800 */
[----:B------:R-:W2:Y:S01]  /*4e2a0*/  LDL.LU R12, [R1+0x29c] ;  /* 0x00029c00010c7983 */ /* 0x000ea20000300800 */
[----:B------:R-:W-:Y:S01]  /*4e2b0*/  ISETP.LT.AND P4, PT, R9, UR10, !P0 ;  /* 0x0000000a09007c0c */ /* 0x000fe2000c781270 */
[----:B------:R-:W1:Y:S01]  /*4e2c0*/  LDCU UR10, c[0x0][0x398] ;  /* 0x00007300ff0a77ac */ /* 0x000e620008000800 */
[----:B------:R-:W-:-:S02]  /*4e2d0*/  IADD3 R76, P2, PT, R69, R68, RZ ;  /* 0x00000044454c7210 */ /* 0x000fc40007f5e0ff */
[----:B------:R-:W-:-:S09]  /*4e2e0*/  ISETP.LT.AND P0, PT, R5, UR12, !P0 ;  /* 0x0000000c05007c0c */ /* 0x000fd2000c701270 */
[----:B------:R1:W-:Y:S01]  /*4e2f0*/  @P4 STG.E.U8 desc[UR20][R74.64], R79 ;  /* 0x0000004f4a004986 */ /* 0x0003e2000c101114 */
[----:B------:R-:W-:Y:S01]  /*4e300*/  IMAD.X R77, R86, 0x1, R3, P2 ;  /* 0x00000001564d7824 */ /* 0x000fe200010e0603 */
[----:B------:R-:W-:Y:S01]  /*4e310*/  ISETP.GE.AND P2, PT, R13, UR9, PT ;  /* 0x000000090d007c0c */ /* 0x000fe2000bf46270 */
[----:B------:R-:W1:Y:S01]  /*4e320*/  LDCU UR9, c[0x0][0x398] ;  /* 0x00007300ff0977ac */ /* 0x000e620008000800 */
[----:B----4-:R-:W-:Y:S01]  /*4e330*/  ISETP.LT.AND P4, PT, R9, UR6, !P5 ;  /* 0x0000000609007c0c */ /* 0x010fe2000ef81270 */
[----:B------:R4:W-:Y:S01]  /*4e340*/  @P0 STG.E.U8 desc[UR20][R70.64], R78 ;  /* 0x0000004e46000986 */ /* 0x0009e2000c101114 */
[----:B------:R-:W-:Y:S01]  /*4e350*/  VIADD R69, R69, UR26 ;  /* 0x0000001a45457c36 */ /* 0x000fe20008000000 */
[----:B------:R-:W1:Y:S01]  /*4e360*/  LDCU UR12, c[0x0][0x398] ;  /* 0x00007300ff0c77ac */ /* 0x000e620008000800 */
[----:B------:R-:W3:Y:S01]  /*4e370*/  LDCU UR6, c[0x0][0x39c] ;  /* 0x00007380ff0677ac */ /* 0x000ee20008000800 */
[----:B-1----:R-:W-:-:S05]  /*4e380*/  PRMT R79, R79, 0x9910, RZ ;  /* 0x000099104f4f7816 */ /* 0x002fca00000000ff */
[----:B----4-:R-:W-:Y:S01]  /*4e390*/  IMAD.MOV.U32 R71, RZ, RZ, R79 ;  /* 0x000000ffff477224 */ /* 0x010fe200078e004f */
[----:B------:R-:W-:-:S04]  /*4e3a0*/  PRMT R78, R78, 0x9910, RZ ;  /* 0x000099104e4e7816 */ /* 0x000fc800000000ff */
[----:B------:R-:W-:Y:S02]  /*4e3b0*/  SHF.R.S32.HI R71, RZ, 0x8, R71 ;  /* 0x00000008ff477819 */ /* 0x000fe40000011447 */
[----:B------:R-:W-:Y:S01]  /*4e3c0*/  ISETP.LT.AND P5, PT, R5, UR9, !P5 ;  /* 0x0000000905007c0c */ /* 0x000fe2000efa1270 */
[----:B------:R-:W1:Y:S02]  /*4e3d0*/  LDCU UR9, c[0x0][0x398] ;  /* 0x00007300ff0977ac */ /* 0x000e640008000800 */
[----:B------:R4:W-:Y:S01]  /*4e3e0*/  @P4 STG.E.U8 desc[UR20][R72.64], R71 ;  /* 0x0000004748004986 */ /* 0x0009e2000c101114 */
[----:B------:R-:W-:Y:S02]  /*4e3f0*/  SHF.R.S32.HI R70, RZ, 0x1f, R69 ;  /* 0x0000001fff467819 */ /* 0x000fe40000011445 */
[----:B------:R-:W-:Y:S01]  /*4e400*/  IADD3 R74, P0, PT, R69, R2, RZ ;  /* 0x00000002454a7210 */ /* 0x000fe20007f1e0ff */
[----:B----4-:R-:W-:-:S05]  /*4e410*/  IMAD.MOV.U32 R71, RZ, RZ, R78 ;  /* 0x000000ffff477224 */ /* 0x010fca00078e004e */
[----:B------:R-:W-:Y:S01]  /*4e420*/  SHF.R.S32.HI R71, RZ, 0x8, R71 ;  /* 0x00000008ff477819 */ /* 0x000fe20000011447 */
[----:B------:R-:W-:Y:S01]  /*4e430*/  IMAD.X R75, R70, 0x1, R0, P0 ;  /* 0x00000001464b7824 */ /* 0x000fe200000e0600 */
[----:B------:R-:W-:-:S03]  /*4e440*/  IADD3 R72, P0, PT, R69, R68, RZ ;  /* 0x0000004445487210 */ /* 0x000fc60007f1e0ff */
[----:B------:R4:W-:Y:S02]  /*4e450*/  @P5 STG.E.U8 desc[UR20][R76.64], R71 ;  /* 0x000000474c005986 */ /* 0x0009e4000c101114 */
[----:B------:R-:W-:Y:S01]  /*4e460*/  IMAD.X R73, R70, 0x1, R3, P0 ;  /* 0x0000000146497824 */ /* 0x000fe200000e0603 */
[----:B------:R-:W-:Y:S01]  /*4e470*/  ISETP.LT.AND P0, PT, R9, UR10, !P2 ;  /* 0x0000000a09007c0c */ /* 0x000fe2000d701270 */
[----:B------:R-:W-:Y:S01]  /*4e480*/  VIADD R69, R69, UR26 ;  /* 0x0000001a45457c36 */ /* 0x000fe20008000000 */
[----:B------:R-:W-:Y:S01]  /*4e490*/  ISETP.LT.AND P2, PT, R5, UR12, !P2 ;  /* 0x0000000c05007c0c */ /* 0x000fe2000d741270 */
[----:B------:R-:W0:Y:S01]  /*4e4a0*/  LDCU UR10, c[0x0][0x398] ;  /* 0x00007300ff0a77ac */ /* 0x000e220008000800 */
[----:B------:R-:W-:Y:S02]  /*4e4b0*/  ISETP.LT.AND P5, PT, R9, UR14, !P6 ;  /* 0x0000000e09007c0c */ /* 0x000fe4000f7a1270 */
[----:B------:R-:W-:Y:S01]  /*4e4c0*/  SHF.R.S32.HI R78, RZ, 0x1f, R69 ;  /* 0x0000001fff4e7819 */ /* 0x000fe20000011445 */
[----:B------:R-:W0:Y:S01]  /*4e4d0*/  LDCU UR12, c[0x0][0x398] ;  /* 0x00007300ff0c77ac */ /* 0x000e220008000800 */
[----:B------:R-:W-:-:S02]  /*4e4e0*/  IADD3 R70, P4, PT, R69, R2, RZ ;  /* 0x0000000245467210 */ /* 0x000fc40007f9e0ff */
[----:B----4-:R-:W-:Y:S01]  /*4e4f0*/  PRMT R77, R80, 0x9910, RZ ;  /* 0x00009910504d7816 */ /* 0x010fe200000000ff */
[----:B------:R-:W4:Y:S02]  /*4e500*/  LDCU UR14, c[0x0][0x398] ;  /* 0x00007300ff0e77ac */ /* 0x000f240008000800 */
[----:B------:R1:W-:Y:S01]  /*4e510*/  @P0 STG.E.U8 desc[UR20][R74.64], R80 ;  /* 0x000000504a000986 */ /* 0x0003e2000c101114 */
[----:B------:R-:W-:Y:S01]  /*4e520*/  IMAD.X R71, R78, 0x1, R0, P4 ;  /* 0x000000014e477824 */ /* 0x000fe200020e0600 */
[----:B-1----:R-:W-:Y:S02]  /*4e530*/  SHF.R.S32.HI R74, RZ, 0x8, R77 ;  /* 0x00000008ff4a7819 */ /* 0x002fe4000001144d */
[----:B--2---:R-:W-:Y:S02]  /*4e540*/  F2FP.SATFINITE.E4M3.F32.PACK_AB_MERGE_C R76, R12, R11, RZ ;  /* 0x0000000b0c4c723e */ /* 0x004fe400048070ff */
[----:B------:R-:W2:Y:S04]  /*4e550*/  LDL.LU R11, [R1+0x2a0] ;  /* 0x0002a000010b7983 */ /* 0x000ea80000300800 */
[----:B------:R-:W2:Y:S01]  /*4e560*/  LDL.LU R12, [R1+0x2a4] ;  /* 0x0002a400010c7983 */ /* 0x000ea20000300800 */
[----:B---3--:R-:W-:Y:S01]  /*4e570*/  ISETP.GE.AND P0, PT, R8, UR6, PT ;  /* 0x0000000608007c0c */ /* 0x008fe2000bf06270 */
[----:B------:R-:W1:Y:S02]  /*4e580*/  LDCU UR6, c[0x0][0x39c] ;  /* 0x00007380ff0677ac */ /* 0x000e640008000800 */
[----:B------:R3:W-:Y:S04]  /*4e590*/  @P2 STG.E.U8 desc[UR20][R72.64], R76 ;  /* 0x0000004c48002986 */ /* 0x0007e8000c101114 */
[----:B------:R0:W-:Y:S04]  /*4e5a0*/  @P5 STG.E.U8 desc[UR20][R70.64], R74 ;  /* 0x0000004a46005986 */ /* 0x0001e8000c101114 */
[----:B------:R-:W1:Y:S01]  /*4e5b0*/  LDL.LU R8, [R1+0x140c] ;  /* 0x00140c0001087983 */ /* 0x000e620000300800 */
[C---:B---3--:R-:W-:Y:S01]  /*4e5c0*/  IADD3 R72, P2, PT, R69.reuse, R68, RZ ;  /* 0x0000004445487210 */ /* 0x048fe20007f5e0ff */
[----:B0-----:R-:W-:Y:S01]  /*4e5d0*/  VIADD R74, R69, UR26 ;  /* 0x0000001a454a7c36 */ /* 0x001fe20008000000 */
[----:B-----5:R-:W-:-:S02]  /*4e5e0*/  F2FP.SATFINITE.E4M3.F32.PACK_AB_MERGE_C R69, R7, R6, RZ ;  /* 0x000000060745723e */ /* 0x020fc400048070ff */
[----:B------:R-:W3:Y:S04]  /*4e5f0*/  LDL.LU R6, [R1+0x6a8] ;  /* 0x0006a80001067983 */ /* 0x000ee80000300800 */
[----:B------:R-:W3:Y:S01]  /*4e600*/  LDL.LU R7, [R1+0x6ac] ;  /* 0x0006ac0001077983 */ /* 0x000ee20000300800 */
[----:B------:R-:W-:Y:S01]  /*4e610*/  ISETP.GE.AND P4, PT, R10, UR4, PT ;  /* 0x000000040a007c0c */ /* 0x000fe2000bf86270 */
[----:B------:R-:W0:Y:S01]  /*4e620*/  LDCU UR4, c[0x0][0x39c] ;  /* 0x00007380ff0477ac */ /* 0x000e220008000800 */
[----:B------:R-:W-:Y:S01]  /*4e630*/  PRMT R75, R76, 0x9910, RZ ;  /* 0x000099104c4b7816 */ /* 0x000fe200000000ff */
[----:B------:R-:W-:Y:S01]  /*4e640*/  IMAD.X R73, R78, 0x1, R3, P2 ;  /* 0x000000014e497824 */ /* 0x000fe200010e0603 */
[----:B------:R-:W-:Y:S02]  /*4e650*/  SHF.R.S32.HI R76, RZ, 0x1f, R74 ;  /* 0x0000001fff4c7819 */ /* 0x000fe4000001144a */
[----:B------:R-:W-:-:S05]  /*4e660*/  IADD3 R70, P2, PT, R74, R2, RZ ;  /* 0x000000024a467210 */ /* 0x000fca0007f5e0ff */
[----:B------:R-:W-:Y:S01]  /*4e670*/  IMAD.X R71, R76, 0x1, R0, P2 ;  /* 0x000000014c477824 */ /* 0x000fe200010e0600 */
[----:B0-----:R-:W-:Y:S01]  /*4e680*/  ISETP.GE.AND P2, PT, R4, UR4, PT ;  /* 0x0000000404007c0c */ /* 0x001fe2000bf46270 */
[----:B------:R-:W0:Y:S01]  /*4e690*/  LDCU UR4, c[0x0][0x39c] ;  /* 0x00007380ff0477ac */ /* 0x000e220008000800 */
[----:B------:R-:W0:Y:S01]  /*4e6a0*/  LDL.LU R4, [R1+0x1414] ;  /* 0x0014140001047983 */ /* 0x000e220000300800 */
[----:B------:R-:W-:Y:S02]  /*4e6b0*/  ISETP.LT.AND P6, PT, R5, UR16, !P6 ;  /* 0x0000001005007c0c */ /* 0x000fe4000f7c1270 */
[----:B------:R-:W-:Y:S01]  /*4e6c0*/  ISETP.LT.AND P5, PT, R9, UR9, !P4 ;  /* 0x0000000909007c0c */ /* 0x000fe2000e7a1270 */
[----:B------:R-:W5:Y:S01]  /*4e6d0*/  LDCU UR9, c[0x0][0x398] ;  /* 0x00007300ff0977ac */ /* 0x000f620008000800 */
[----:B------:R-:W-:Y:S02]  /*4e6e0*/  SHF.R.S32.HI R75, RZ, 0x8, R75 ;  /* 0x00000008ff4b7819 */ /* 0x000fe4000001144b */
[----:B------:R-:W-:Y:S01]  /*4e6f0*/  ISETP.LT.AND P4, PT, R5, UR10, !P4 ;  /* 0x0000000a05007c0c */ /* 0x000fe2000e781270 */
[----:B------:R-:W0:Y:S01]  /*4e700*/  LDCU UR16, c[0x0][0x398] ;  /* 0x00007300ff1077ac */ /* 0x000e220008000800 */
[----:B------:R-:W0:Y:S05]  /*4e710*/  LDCU UR10, c[0x0][0x398] ;  /* 0x00007300ff0a77ac */ /* 0x000e2a0008000800 */
[----:B------:R4:W-:Y:S04]  /*4e720*/  @P6 STG.E.U8 desc[UR20][R72.64], R75 ;  /* 0x0000004b48006986 */ /* 0x0009e8000c101114 */
[----:B------:R5:W-:Y:S01]  /*4e730*/  @P5 STG.E.U8 desc[UR20][R70.64], R69 ;  /* 0x0000004546005986 */ /* 0x000be2000c101114 */
[----:B------:R-:W-:Y:S01]  /*4e740*/  ISETP.LT.AND P5, PT, R9, UR12, !P0 ;  /* 0x0000000c09007c0c */ /* 0x000fe2000c7a1270 */
[----:B------:R-:W0:Y:S01]  /*4e750*/  LDCU UR12, c[0x0][0x398] ;  /* 0x00007300ff0c77ac */ /* 0x000e220008000800 */
[----:B----4-:R-:W-:-:S02]  /*4e760*/  IADD3 R72, P6, PT, R74, R68, RZ ;  /* 0x000000444a487210 */ /* 0x010fc40007fde0ff */
[----:B-----5:R-:W-:Y:S01]  /*4e770*/  PRMT R71, R69, 0x9910, RZ ;  /* 0x0000991045477816 */ /* 0x020fe200000000ff */
[----:B------:R-:W-:Y:S02]  /*4e780*/  VIADD R69, R74, UR26 ;  /* 0x0000001a4a457c36 */ /* 0x000fe40008000000 */
[----:B------:R-:W-:-:S03]  /*4e790*/  IMAD.X R73, R76, 0x1, R3, P6 ;  /* 0x000000014c497824 */ /* 0x000fc600030e0603 */
[----:B------:R-:W-:Y:S02]  /*4e7a0*/  SHF.R.S32.HI R75, RZ, 0x1f, R69 ;  /* 0x0000001fff4b7819 */ /* 0x000fe40000011445 */
[----:B------:R-:W-:Y:S02]  /*4e7b0*/  IADD3 R70, P6, PT, R69, R2, RZ ;  /* 0x0000000245467210 */ /* 0x000fe40007fde0ff */
[----:B------:R-:W-:-:S03]  /*4e7c0*/  SHF.R.S32.HI R76, RZ, 0x8, R71 ;  /* 0x00000008ff4c7819 */ /* 0x000fc60000011447 */
[----:B------:R-:W-:Y:S01]  /*4e7d0*/  IMAD.X R71, R75, 0x1, R0, P6 ;  /* 0x000000014b477824 */ /* 0x000fe200030e0600 */
[----:B------:R-:W-:Y:S01]  /*4e7e0*/  ISETP.LT.AND P0, PT, R5, UR9, !P0 ;  /* 0x0000000905007c0c */ /* 0x000fe2000c701270 */
[----:B------:R-:W4:Y:S01]  /*4e7f0*/  LDCU UR9, c[0x0][0x398] ;  /* 0x00007300ff0977ac */ /* 0x000f220008000800 */
[----:B--2---:R-:W-:Y:S02]  /*4e800*/  F2FP.SATFINITE.E4M3.F32.PACK_AB_MERGE_C R74, R12, R11, RZ ;  /* 0x0000000b0c4a723e */ /* 0x004fe400048070ff */
[----:B------:R-:W2:Y:S04]  /*4e810*/  LDL.LU R11, [R1+0x2a8] ;  /* 0x0002a800010b7983 */ /* 0x000ea80000300800 */
[----:B------:R-:W2:Y:S04]  /*4e820*/  LDL.LU R12, [R1+0x2ac] ;  /* 0x0002ac00010c7983 */ /* 0x000ea80000300800 */
[----:B------:R5:W-:Y:S04]  /*4e830*/  @P4 STG.E.U8 desc[UR20][R72.64], R74 ;  /* 0x0000004a48004986 */ /* 0x000be8000c101114 */
[----:B------:R4:W-:Y:S01]  /*4e840*/  @P5 STG.E.U8 desc[UR20][R70.64], R76 ;  /* 0x0000004c46005986 */ /* 0x0009e2000c101114 */
[----:B-1----:R-:W-:Y:S01]  /*4e850*/  ISETP.GE.AND P4, PT, R8, UR6, PT ;  /* 0x0000000608007c0c */ /* 0x002fe2000bf86270 */
[----:B------:R-:W1:Y:S02]  /*4e860*/  LDCU UR6, c[0x0][0x39c] ;  /* 0x00007380ff0677ac */ /* 0x000e640008000800 */
[----:B------:R-:W1:Y:S01]  /*4e870*/  LDL.LU R8, [R1+0x1418] ;  /* 0x0014180001087983 */ /* 0x000e620000300800 */
[----:B-----5:R-:W-:-:S02]  /*4e880*/  IADD3 R72, P6, PT, R69, R68, RZ ;  /* 0x0000004445487210 */ /* 0x020fc40007fde0ff */
[----:B----4-:R-:W-:Y:S01]  /*4e890*/  PRMT R70, R74, 0x9910, RZ ;  /* 0x000099104a467816 */ /* 0x010fe200000000ff */
[----:B------:R-:W-:-:S04]  /*4e8a0*/  VIADD R74, R69, UR26 ;  /* 0x0000001a454a7c36 */ /* 0x000fc80008000000 */
[----:B------:R-:W-:Y:S02]  /*4e8b0*/  IMAD.MOV.U32 R69, RZ, RZ, R70 ;  /* 0x000000ffff457224 */ /* 0x000fe400078e0046 */
[----:B------:R-:W-:-:S03]  /*4e8c0*/  IMAD.X R73, R75, 0x1, R3, P6 ;  /* 0x000000014b497824 */ /* 0x000fc600030e0603 */
[----:B------:R-:W-:Y:S02]  /*4e8d0*/  SHF.R.S32.HI R75, RZ, 0x8, R69 ;  /* 0x00000008ff4b7819 */ /* 0x000fe40000011445 */
[----:B---3--:R-:W-:Y:S02]  /*4e8e0*/  F2FP.SATFINITE.E4M3.F32.PACK_AB_MERGE_C R69, R7, R6, RZ ;  /* 0x000000060745723e */ /* 0x008fe400048070ff */
[----:B------:R-:W3:Y:S04]  /*4e8f0*/  LDL.LU R6, [R1+0x6b0] ;  /* 0x0006b00001067983 */ /* 0x000ee80000300800 */
[----:B------:R-:W3:Y:S04]  /*4e900*/  LDL.LU R7, [R1+0x6b4] ;  /* 0x0006b40001077983 */ /* 0x000ee80000300800 */
[----:B------:R4:W-:Y:S01]  /*4e910*/  @P0 STG.E.U8 desc[UR20][R72.64], R75 ;  /* 0x0000004b48000986 */ /* 0x0009e2000c101114 */
[----:B0-----:R-:W-:Y:S01]  /*4e920*/  ISETP.GE.AND P0, PT, R4, UR4, PT ;  /* 0x0000000404007c0c */ /* 0x001fe2000bf06270 */
[----:B------:R-:W0:Y:S02]  /*4e930*/  LDCU UR4, c[0x0][0x39c] ;  /* 0x00007380ff0477ac */ /* 0x000e240008000800 */
[----:B------:R-:W0:Y:S01]  /*4e940*/  LDL.LU R4, [R1+0x1420] ;  /* 0x0014200001047983 */ /* 0x000e220000300800 */
[----:B------:R-:W-:Y:S01]  /*4e950*/  ISETP.LT.AND P5, PT, R9, UR14, !P2 ;  /* 0x0000000e09007c0c */ /* 0x000fe2000d7a1270 */
[----:B------:R-:W5:Y:S01]  /*4e960*/  LDCU UR14, c[0x0][0x398] ;  /* 0x00007300ff0e77ac */ /* 0x000f620008000800 */
[----:B------:R-:W-:-:S02]  /*4e970*/  SHF.R.S32.HI R76, RZ, 0x1f, R74 ;  /* 0x0000001fff4c7819 */ /* 0x000fc4000001144a */
[----:B------:R-:W-:-:S05]  /*4e980*/  IADD3 R70, P6, PT, R74, R2, RZ ;  /* 0x000000024a467210 */ /* 0x000fca0007fde0ff */
[----:B------:R-:W-:Y:S01]  /*4e990*/  IMAD.X R71, R76, 0x1, R0, P6 ;  /* 0x000000014c477824 */ /* 0x000fe200030e0600 */
[----:B----4-:R-:W-:-:S04]  /*4e9a0*/  IADD3 R72, P6, PT, R74, R68, RZ ;  /* 0x000000444a487210 */ /* 0x010fc80007fde0ff */
[----:B------:R4:W-:Y:S01]  /*4e9b0*/  @P5 STG.E.U8 desc[UR20][R70.64], R69 ;  /* 0x0000004546005986 */ /* 0x0009e2000c101114 */
[----:B------:R-:W-:Y:S01]  /*4e9c0*/  ISETP.LT.AND P2, PT, R5, UR16, !P2 ;  /* 0x0000001005007c0c */ /* 0x000fe2000d741270 */
[----:B------:R-:W-:Y:S01]  /*4e9d0*/  IMAD.X R73, R76, 0x1, R3, P6 ;  /* 0x000000014c497824 */ /* 0x000fe200030e0603 */
[----:B------:R-:W-:Y:S01]  /*4e9e0*/  ISETP.LT.AND P5, PT, R9, UR10, !P4 ;  /* 0x0000000a09007c0c */ /* 0x000fe2000e7a1270 */
[----:B------:R-:W0:Y:S01]  /*4e9f0*/  LDCU UR10, c[0x0][0x398] ;  /* 0x00007300ff0a77ac */ /* 0x000e220008000800 */
[----:B----4-:R-:W-:Y:S01]  /*4ea00*/  PRMT R71, R69, 0x9910, RZ ;  /* 0x0000991045477816 */ /* 0x010fe200000000ff */
[----:B------:R-:W-:Y:S01]  /*4ea10*/  VIADD R69, R74, UR26 ;  /* 0x0000001a4a457c36 */ /* 0x000fe20008000000 */
[----:B------:R-:W4:Y:S04]  /*4ea20*/  LDCU UR16, c[0x0][0x398] ;  /* 0x00007300ff1077ac */ /* 0x000f280008000800 */
[----:B------:R-:W-:-:S02]  /*4ea30*/  SHF.R.S32.HI R75, RZ, 0x1f, R69 ;  /* 0x0000001fff4b7819 */ /* 0x000fc40000011445 */
[----:B------:R-:W-:Y:S02]  /*4ea40*/  IADD3 R70, P6, PT, R69, R2, RZ ;  /* 0x0000000245467210 */ /* 0x000fe40007fde0ff */
[----:B------:R-:W-:-:S03]  /*4ea50*/  SHF.R.S32.HI R76, RZ, 0x8, R71 ;  /* 0x00000008ff4c7819 */ /* 0x000fc60000011447 */
[----:B------:R-:W-:Y:S01]  /*4ea60*/  IMAD.X R71, R75, 0x1, R0, P6 ;  /* 0x000000014b477824 */ /* 0x000fe200030e0600 */
[----:B------:R-:W-:Y:S01]  /*4ea70*/  ISETP.LT.AND P4, PT, R5, UR12, !P4 ;  /* 0x0000000c05007c0c */ /* 0x000fe2000e781270 */
[----:B------:R-:W0:Y:S01]  /*4ea80*/  LDCU UR12, c[0x0][0x398] ;  /* 0x00007300ff0c77ac */ /* 0x000e220008000800 */
        /* <DEDUP_REMOVED lines=8> */
[----:B----4-:R-:W-:-:S02]  /*4eb10*/  IADD3 R72, P6, PT, R69, R68, RZ ;  /* 0x0000004445487210 */ /* 0x010fc40007fde0ff */
[----:B-----5:R-:W-:Y:S01]  /*4eb20*/  PRMT R70, R74, 0x9910, RZ ;  /* 0x000099104a467816 */ /* 0x020fe200000000ff */
        /* <DEDUP_REMOVED lines=1223> */
[----:B------:R4:W-:Y:S01]  /*537a0*/  @P2 STG.E.U8 desc[UR20][R72.64], R74 ;  /* 0x0000004a48002986 */ /* 0x0009e2000c101114 */
[----:B-1----:R-:W-:Y:S01]  /*537b0*/  ISETP.GE.AND P2, PT, R8, UR6, PT ;  /* 0x0000000608007c0c */ /* 0x002fe2000bf46270 */
[----:B------:R-:W1:Y:S02]  /*537c0*/  LDCU UR6, c[0x0][0x39c] ;  /* 0x00007380ff0677ac */ /* 0x000e640008000800 */
[----:B------:R5:W-:Y:S04]  /*537d0*/  @P5 STG.E.U8 desc[UR20][R70.64], R76 ;  /* 0x0000004c46005986 */ /* 0x000be8000c101114 */
        /* <DEDUP_REMOVED lines=101> */
[----:B----4-:R-:W-:Y:S02]  /*53e30*/  IADD3 R72, P6, PT, R74, R68, RZ ;  /* 0x000000444a487210 */ /* 0x010fe40007fde0ff */
[----:B------:R-:W-:Y:S01]  /*53e40*/  ISETP.LT.AND P2, PT, R5, UR16, !P2 ;  /* 0x0000001005007c0c */ /* 0x000fe2000d741270 */
[----:B------:R-:W4:Y:S01]  /*53e50*/  LDCU UR16, c[0x0][0x398] ;  /* 0x00007300ff1077ac */ /* 0x000f220008000800 */
[----:B------:R5:W-:Y:S01]  /*53e60*/  @P5 STG.E.U8 desc[UR20][R70.64], R69 ;  /* 0x0000004546005986 */ /* 0x000be2000c101114 */
[----:B------:R-:W-:Y:S01]  /*53e70*/  ISETP.LT.AND P5, PT, R9, UR10, !P4 ;  /* 0x0000000a09007c0c */ /* 0x000fe2000e7a1270 */
[----:B------:R-:W-:Y:S01]  /*53e80*/  IMAD.X R73, R76, 0x1, R3, P6 ;  /* 0x000000014c497824 */ /* 0x000fe200030e0603 */
[----:B-----5:R-:W-:Y:S01]  /*53e90*/  PRMT R71, R69, 0x9910, RZ ;  /* 0x0000991045477816 */ /* 0x020fe200000000ff */
[----:B------:R-:W-:Y:S01]  /*53ea0*/  VIADD R69, R74, UR26 ;  /* 0x0000001a4a457c36 */ /* 0x000fe20008000000 */
[----:B------:R-:W5:Y:S04]  /*53eb0*/  LDCU UR10, c[0x0][0x398] ;  /* 0x00007300ff0a77ac */ /* 0x000f680008000800 */
        /* <DEDUP_REMOVED lines=12> */
[----:B------:R-:W1:Y:S04]  /*53f80*/  LDL.LU R8, [R1+0x1524] ;  /* 0x0015240001087983 */ /* 0x000e680000300800 */
[----:B------:R5:W-:Y:S01]  /*53f90*/  @P5 STG.E.U8 desc[UR20][R70.64], R76 ;  /* 0x0000004c46005986 */ /* 0x000be2000c101114 */
        /* <DEDUP_REMOVED lines=18> */
[----:B------:R-:W-:Y:S01]  /*540c0*/  ISETP.LT.AND P0, PT, R5, UR14, !P0 ;  /* 0x0000000e05007c0c */ /* 0x000fe2000c701270 */
[----:B------:R-:W0:Y:S01]  /*540d0*/  LDCU UR14, c[0x0][0x398] ;  /* 0x00007300ff0e77ac */ /* 0x000e220008000800 */
[----:B----4-:R-:W-:Y:S02]  /*540e0*/  IADD3 R72, P6, PT, R74, R68, RZ ;  /* 0x000000444a487210 */ /* 0x010fe40007fde0ff */
[----:B------:R4:W-:Y:S01]  /*540f0*/  @P5 STG.E.U8 desc[UR20][R70.64], R69 ;  /* 0x0000004546005986 */ /* 0x0009e2000c101114 */
[----:B------:R-:W-:Y:S01]  /*54100*/  ISETP.LT.AND P5, PT, R9, UR10, !P2 ;  /* 0x0000000a09007c0c */ /* 0x000fe2000d7a1270 */
[----:B------:R-:W0:Y:S01]  /*54110*/  LDCU UR10, c[0x0][0x398] ;  /* 0x00007300ff0a77ac */ /* 0x000e220008000800 */
[----:B------:R-:W-:Y:S01]  /*54120*/  IMAD.X R73, R76, 0x1, R3, P6 ;  /* 0x000000014c497824 */ /* 0x000fe200030e0603 */
[----:B----4-:R-:W-:Y:S01]  /*54130*/  PRMT R71, R69, 0x9910, RZ ;  /* 0x0000991045477816 */ /* 0x010fe200000000ff */
[----:B------:R-:W-:-:S05]  /*54140*/  VIADD R69, R74, UR26 ;  /* 0x0000001a4a457c36 */ /* 0x000fca0008000000 */
        /* <DEDUP_REMOVED lines=112> */
[----:B------:R-:W-:Y:S02]  /*54850*/  IADD3 R70, P6, PT, R74, R2, RZ ;  /* 0x000000024a467210 */ /* 0x000fe40007fde0ff */
[----:B------:R-:W-:Y:S01]  /*54860*/  ISETP.LT.AND P0, PT, R5, UR14, !P0 ;  /* 0x0000000e05007c0c */ /* 0x000fe2000c701270 */
[----:B------:R-:W0:Y:S02]  /*54870*/  LDCU UR14, c[0x0][0x398] ;  /* 0x00007300ff0e77ac */ /* 0x000e240008000800 */
[----:B------:R-:W-:Y:S01]  /*54880*/  IMAD.X R71, R76, 0x1, R0, P6 ;  /* 0x000000014c477824 */ /* 0x000fe200030e0600 */
[----:B----4-:R-:W-:-:S04]  /*54890*/  IADD3 R72, P6, PT, R74, R68, RZ ;  /* 0x000000444a487210 */ /* 0x010fc80007fde0ff */
[----:B------:R4:W-:Y:S01]  /*548a0*/  @P5 STG.E.U8 desc[UR20][R70.64], R69 ;  /* 0x0000004546005986 */ /* 0x0009e2000c101114 */
[----:B------:R-:W-:Y:S01]  /*548b0*/  ISETP.LT.AND P5, PT, R9, UR10, !P2 ;  /* 0x0000000a09007c0c */ /* 0x000fe2000d7a1270 */
[----:B------:R-:W-:Y:S01]  /*548c0*/  IMAD.X R73, R76, 0x1, R3, P6 ;  /* 0x000000014c497824 */ /* 0x000fe200030e0603 */
[----:B----4-:R-:W-:Y:S01]  /*548d0*/  PRMT R71, R69, 0x9910, RZ ;  /* 0x0000991045477816 */ /* 0x010fe200000000ff */
[----:B------:R-:W-:Y:S01]  /*548e0*/  VIADD R69, R74, UR26 ;  /* 0x0000001a4a457c36 */ /* 0x000fe20008000000 */
[----:B------:R-:W4:Y:S04]  /*548f0*/  LDCU UR10, c[0x0][0x398] ;  /* 0x00007300ff0a77ac */ /* 0x000f280008000800 */
[----:B------:R-:W-:Y:S02]  /*54900*/  SHF.R.S32.HI R75, RZ, 0x1f, R69 ;  /* 0x0000001fff4b7819 */ /* 0x000fe40000011445 */
[----:B------:R-:W-:-:S02]  /*54910*/  IADD3 R70, P6, PT, R69, R2, RZ ;  /* 0x0000000245467210 */ /* 0x000fc40007fde0ff */
        /* <DEDUP_REMOVED lines=102> */
[----:B------:R4:W-:Y:S01]  /*54f80*/  @P4 STG.E.U8 desc[UR20][R72.64], R75 ;  /* 0x0000004b48004986 */ /* 0x0009e2000c101114 */
[----:B0-----:R-:W-:Y:S01]  /*54f90*/  ISETP.GE.AND P4, PT, R4, UR4, PT ;  /* 0x0000000404007c0c */ /* 0x001fe2000bf86270 */
[----:B------:R-:W0:Y:S02]  /*54fa0*/  LDCU UR4, c[0x0][0x39c] ;  /* 0x00007380ff0477ac */ /* 0x000e240008000800 */
[----:B------:R-:W3:Y:S04]  /*54fb0*/  LDL.LU R7, [R1+0x5f4] ;  /* 0x0005f40001077983 */ /* 0x000ee80000300800 */
        /* <DEDUP_REMOVED lines=10> */
[----:B------:R-:W-:Y:S01]  /*55060*/  IMAD.X R73, R76, 0x1, R3, P6 ;  /* 0x000000014c497824 */ /* 0x000fe200030e0603 */
[----:B------:R-:W-:Y:S01]  /*55070*/  ISETP.LT.AND P5, PT, R9, UR10, !P2 ;  /* 0x0000000a09007c0c */ /* 0x000fe2000d7a1270 */
[----:B------:R-:W0:Y:S01]  /*55080*/  LDCU UR10, c[0x0][0x398] ;  /* 0x00007300ff0a77ac */ /* 0x000e220008000800 */
[----:B----4-:R-:W-:Y:S01]  /*55090*/  PRMT R71, R69, 0x9910, RZ ;  /* 0x0000991045477816 */ /* 0x010fe200000000ff */
[----:B------:R-:W-:-:S05]  /*550a0*/  VIADD R69, R74, UR26 ;  /* 0x0000001a4a457c36 */ /* 0x000fca0008000000 */
[----:B------:R-:W-:Y:S02]  /*550b0*/  SHF.R.S32.HI R75, RZ, 0x1f, R69 ;  /* 0x0000001fff4b7819 */ /* 0x000fe40000011445 */
[----:B------:R-:W-:Y:S02]  /*550c0*/  IADD3 R70, P6, PT, R69, R2, RZ ;  /* 0x0000000245467210 */ /* 0x000fe40007fde0ff */
[----:B------:R-:W-:-:S03]  /*550d0*/  SHF.R.S32.HI R76, RZ, 0x8, R71 ;  /* 0x00000008ff4c7819 */ /* 0x000fc60000011447 */
[----:B------:R-:W-:Y:S01]  /*550e0*/  IMAD.X R71, R75, 0x1, R0, P6 ;  /* 0x000000014b477824 */ /* 0x000fe200030e0600 */
[----:B--2---:R-:W-:Y:S02]  /*550f0*/  F2FP.SATFINITE.E4M3.F32.PACK_AB_MERGE_C R74, R12, R11, RZ ;  /* 0x0000000b0c4a723e */ /* 0x004fe400048070ff */
[----:B------:R-:W2:Y:S04]  /*55100*/  LDL.LU R11, [R1+0x1f0] ;  /* 0x0001f000010b7983 */ /* 0x000ea80000300800 */
[----:B------:R4:W-:Y:S01]  /*55110*/  @P0 STG.E.U8 desc[UR20][R72.64], R74 ;  /* 0x0000004a48000986 */ /* 0x0009e2000c101114 */
[----:B-1----:R-:W-:Y:S01]  /*55120*/  ISETP.GE.AND P0, PT, R8, UR6, PT ;  /* 0x0000000608007c0c */ /* 0x002fe2000bf06270 */
[----:B------:R-:W1:Y:S02]  /*55130*/  LDCU UR6, c[0x0][0x39c] ;  /* 0x00007380ff0677ac */ /* 0x000e640008000800 */
[----:B------:R-:W2:Y:S04]  /*55140*/  LDL.LU R12, [R1+0x1f4] ;  /* 0x0001f400010c7983 */ /* 0x000ea80000300800 */
[----:B------:R-:W1:Y:S04]  /*55150*/  LDL.LU R8, [R1+0x1568] ;  /* 0x0015680001087983 */ /* 0x000e680000300800 */
[----:B------:R5:W-:Y:S01]  /*55160*/  @P5 STG.E.U8 desc[UR20][R70.64], R76 ;  /* 0x0000004c46005986 */ /* 0x000be2000c101114 */
[----:B----4-:R-:W-:-:S05]  /*55170*/  IADD3 R72, P5, PT, R69, R68, RZ ;  /* 0x0000004445487210 */ /* 0x010fca0007fbe0ff */
[----:B------:R-:W-:Y:S01]  /*55180*/  IMAD.X R73, R75, 0x1, R3, P5 ;  /* 0x000000014b497824 */ /* 0x000fe200028e0603 */
[----:B-----5:R-:W-:Y:S01]  /*55190*/  PRMT R70, R74, 0x9910, RZ ;  /* 0x000099104a467816 */ /* 0x020fe200000000ff */
[----:B------:R-:W-:-:S04]  /*551a0*/  VIADD R74, R69, UR26 ;  /* 0x0000001a454a7c36 */ /* 0x000fc80008000000 */
[----:B------:R-:W-:Y:S01]  /*551b0*/  IMAD.MOV.U32 R69, RZ, RZ, R70 ;  /* 0x000000ffff457224 */ /* 0x000fe200078e0046 */
[----:B------:R-:W-:Y:S02]  /*551c0*/  SHF.R.S32.HI R76, RZ, 0x1f, R74 ;  /* 0x0000001fff4c7819 */ /* 0x000fe4000001144a */
[----:B------:R-:W-:Y:S02]  /*551d0*/  IADD3 R70, P5, PT, R74, R2, RZ ;  /* 0x000000024a467210 */ /* 0x000fe40007fbe0ff */
[----:B------:R-:W-:-:S03]  /*551e0*/  SHF.R.S32.HI R75, RZ, 0x8, R69 ;  /* 0x00000008ff4b7819 */ /* 0x000fc60000011445 */
[----:B------:R-:W-:Y:S01]  /*551f0*/  IMAD.X R71, R76, 0x1, R0, P5 ;  /* 0x000000014c477824 */ /* 0x000fe200028e0600 */
[----:B---3--:R-:W-:Y:S02]  /*55200*/  F2FP.SATFINITE.E4M3.F32.PACK_AB_MERGE_C R69, R7, R6, RZ ;  /* 0x000000060745723e */ /* 0x008fe400048070ff */
[----:B------:R-:W3:Y:S01]  /*55210*/  LDL.LU R6, [R1+0x5f8] ;  /* 0x0005f80001067983 */ /* 0x000ee20000300800 */
[----:B0-----:R-:W-:Y:S01]  /*55220*/  ISETP.GE.AND P5, PT, R4, UR4, PT ;  /* 0x0000000404007c0c */ /* 0x001fe2000bfa6270 */
[----:B------:R-:W0:Y:S02]  /*55230*/  LDCU UR4, c[0x0][0x39c] ;  /* 0x00007380ff0477ac */ /* 0x000e240008000800 */
[----:B------:R-:W3:Y:S04]  /*55240*/  LDL.LU R7, [R1+0x5fc] ;  /* 0x0005fc0001077983 */ /* 0x000ee80000300800 */
[----:B------:R-:W0:Y:S01]  /*55250*/  LDL.LU R4, [R1+0x1560] ;  /* 0x0015600001047983 */ /* 0x000e220000300800 */
[----:B------:R-:W-:Y:S01]  /*55260*/  ISETP.LT.AND P2, PT, R5, UR16, !P2 ;  /* 0x0000001005007c0c */ /* 0x000fe2000d741270 */
[----:B------:R-:W4:Y:S01]  /*55270*/  LDCU UR16, c[0x0][0x398] ;  /* 0x00007300ff1077ac */ /* 0x000f220008000800 */
[----:B------:R-:W-:Y:S01]  /*55280*/  ISETP.LT.AND P6, PT, R9, UR9, !P4 ;  /* 0x0000000909007c0c */ /* 0x000fe2000e7c1270 */
[----:B------:R-:W5:Y:S01]  /*55290*/  LDL.LU R15, [R1+0x1570] ;  /* 0x00157000010f7983 */ /* 0x000f620000300800 */
[----:B------:R-:W-:Y:S01]  /*552a0*/  ISETP.LT.AND P4, PT, R5, UR12, !P4 ;  /* 0x0000000c05007c0c */ /* 0x000fe2000e781270 */
[----:B------:R-:W0:Y:S01]  /*552b0*/  LDCU UR12, c[0x0][0x398] ;  /* 0x00007300ff0c77ac */ /* 0x000e220008000800 */
[----:B------:R-:W5:Y:S07]  /*552c0*/  LDCU UR9, c[0x0][0x39c] ;  /* 0x00007380ff0977ac */ /* 0x000f6e0008000800 */
[----:B------:R4:W-:Y:S04]  /*552d0*/  @P2 STG.E.U8 desc[UR20][R72.64], R75 ;  /* 0x0000004b48002986 */ /* 0x0009e8000c101114 */
[----:B------:R4:W-:Y:S02]  /*552e0*/  @P6 STG.E.U8 desc[UR20][R70.64], R69 ;  /* 0x0000004546006986 */ /* 0x0009e4000c101114 */
[----:B----4-:R-:W-:-:S02]  /*552f0*/  IADD3 R72, P6, PT, R74, R68, RZ ;  /* 0x000000444a487210 */ /* 0x010fc40007fde0ff */
[----:B------:R-:W-:Y:S01]  /*55300*/  PRMT R71, R69, 0x9910, RZ ;  /* 0x0000991045477816 */ /* 0x000fe200000000ff */
[----:B------:R-:W-:Y:S02]  /*55310*/  VIADD R69, R74, UR26 ;  /* 0x0000001a4a457c36 */ /* 0x000fe40008000000 */
[----:B------:R-:W-:Y:S01]  /*55320*/  IMAD.X R73, R76, 0x1, R3, P6 ;  /* 0x000000014c497824 */ /* 0x000fe200030e0603 */
[----:B------:R-:W-:Y:S01]  /*55330*/  ISETP.LT.AND P2, PT, R9, UR10, !P0 ;  /* 0x0000000a09007c0c */ /* 0x000fe2000c741270 */
[C---:B------:R-:W-:Y:S01]  /*55340*/  VIADD R88, R69.reuse, UR26 ;  /* 0x0000001a45587c36 */ /* 0x040fe20008000000 */
[----:B------:R-:W-:Y:S01]  /*55350*/  SHF.R.S32.HI R75, RZ, 0x1f, R69 ;  /* 0x0000001fff4b7819 */ /* 0x000fe20000011445 */
[----:B------:R-:W4:Y:S01]  /*55360*/  LDCU UR10, c[0x0][0x39c] ;  /* 0x00007380ff0a77ac */ /* 0x000f220008000800 */
[----:B------:R-:W-:Y:S02]  /*55370*/  IADD3 R70, P6, PT, R69, R2, RZ ;  /* 0x0000000245467210 */ /* 0x000fe40007fde0ff */
[----:B------:R-:W-:-:S03]  /*55380*/  SHF.R.S32.HI R76, RZ, 0x8, R71 ;  /* 0x00000008ff4c7819 */ /* 0x000fc60000011447 */
[----:B------:R-:W-:Y:S01]  /*55390*/  IMAD.X R71, R75, 0x1, R0, P6 ;  /* 0x000000014b477824 */ /* 0x000fe200030e0600 */
[----:B--2---:R-:W-:Y:S02]  /*553a0*/  F2FP.SATFINITE.E4M3.F32.PACK_AB_MERGE_C R74, R12, R11, RZ ;  /* 0x0000000b0c4a723e */ /* 0x004fe400048070ff */
[----:B------:R-:W2:Y:S01]  /*553b0*/  LDL.LU R11, [R1+0x1f8] ;  /* 0x0001f800010b7983 */ /* 0x000ea20000300800 */
[----:B-1----:R-:W-:Y:S02]  /*553c0*/  ISETP.GE.AND P6, PT, R8, UR6, PT ;  /* 0x0000000608007c0c */ /* 0x002fe4000bfc6270 */
[----:B------:R-:W-:Y:S01]  /*553d0*/  ISETP.LT.AND P0, PT, R5, UR14, !P0 ;  /* 0x0000000e05007c0c */ /* 0x000fe2000c701270 */
[----:B------:R-:W2:Y:S01]  /*553e0*/  LDL.LU R8, [R1+0x1fc] ;  /* 0x0001fc0001087983 */ /* 0x000ea20000300800 */
[----:B------:R-:W-:Y:S01]  /*553f0*/  VIADD R84, R88, UR26 ;  /* 0x0000001a58547c36 */ /* 0x000fe20008000000 */
[----:B------:R-:W1:Y:S02]  /*55400*/  LDCU UR14, c[0x0][0x398] ;  /* 0x00007300ff0e77ac */ /* 0x000e640008000800 */
[----:B------:R4:W-:Y:S01]  /*55410*/  @P4 STG.E.U8 desc[UR20][R72.64], R74 ;  /* 0x0000004a48004986 */ /* 0x0009e2000c101114 */
[----:B------:R-:W0:Y:S03]  /*55420*/  LDCU UR6, c[0x0][0x39c] ;  /* 0x00007380ff0677ac */ /* 0x000e260008000800 */
[----:B------:R1:W-:Y:S01]  /*55430*/  @P2 STG.E.U8 desc[UR20][R70.64], R76 ;  /* 0x0000004c46002986 */ /* 0x0003e2000c101114 */
[----:B----4-:R-:W-:-:S02]  /*55440*/  PRMT R74, R74, 0x9910, RZ ;  /* 0x000099104a4a7816 */ /* 0x010fc400000000ff */
[----:B------:R-:W-:-:S03]  /*55450*/  IADD3 R72, P2, PT, R69, R68, RZ ;  /* 0x0000004445487210 */ /* 0x000fc60007f5e0ff */
[----:B------:R-:W-:Y:S01]  /*55460*/  IMAD.MOV.U32 R69, RZ, RZ, R74 ;  /* 0x000000ffff457224 */ /* 0x000fe200078e004a */
[----:B------:R-:W-:Y:S01]  /*55470*/  SHF.R.S32.HI R74, RZ, 0x1f, R88 ;  /* 0x0000001fff4a7819 */ /* 0x000fe20000011458 */
[----:B------:R-:W-:Y:S01]  /*55480*/  IMAD.X R73, R75, 0x1, R3, P2 ;  /* 0x000000014b497824 */ /* 0x000fe200010e0603 */
[----:B-1----:R-:W-:-:S05]  /*55490*/  IADD3 R70, P2, PT, R88, R2, RZ ;  /* 0x0000000258467210 */ /* 0x002fca0007f5e0ff */
[----:B------:R-:W-:Y:S01]  /*554a0*/  IMAD.X R71, R74, 0x1, R0, P2 ;  /* 0x000000014a477824 */ /* 0x000fe200010e0600 */
[----:B0-----:R-:W-:Y:S02]  /*554b0*/  ISETP.GE.AND P2, PT, R4, UR4, PT ;  /* 0x0000000404007c0c */ /* 0x001fe4000bf46270 */
[----:B---3--:R-:W-:Y:S01]  /*554c0*/  F2FP.SATFINITE.E4M3.F32.PACK_AB_MERGE_C R14, R7, R6, RZ ;  /* 0x00000006070e723e */ /* 0x008fe200048070ff */
[----:B------:R-:W3:Y:S01]  /*554d0*/  LDL.LU R4, [R1+0x1574] ;  /* 0x0015740001047983 */ /* 0x000ee20000300800 */
[----:B------:R-:W-:Y:S01]  /*554e0*/  ISETP.LT.AND P4, PT, R9, UR16, !P5 ;  /* 0x0000001009007c0c */ /* 0x000fe2000ef81270 */
[----:B------:R-:W-:Y:S01]  /*554f0*/  VIADD R80, R84, UR26 ;  /* 0x0000001a54507c36 */ /* 0x000fe20008000000 */
[----:B------:R-:W-:Y:S01]  /*55500*/  SHF.R.S32.HI R69, RZ, 0x8, R69 ;  /* 0x00000008ff457819 */ /* 0x000fe20000011445 */
[----:B------:R-:W4:Y:S01]  /*55510*/  LDL.LU R22, [R1+0x400] ;  /* 0x0004000001167983 */ /* 0x000f220000300800 */
[----:B------:R-:W0:Y:S03]  /*55520*/  LDCU UR16, c[0x0][0x398] ;  /* 0x00007300ff1077ac */ /* 0x000e260008000800 */
[----:B------:R1:W-:Y:S01]  /*55530*/  @P0 STG.E.U8 desc[UR20][R72.64], R69 ;  /* 0x0000004548000986 */ /* 0x0003e2000c101114 */
[----:B------:R-:W-:Y:S01]  /*55540*/  IADD3 R88, P0, PT, R88, R68, RZ ;  /* 0x0000004458587210 */ /* 0x000fe20007f1e0ff */
[----:B------:R-:W0:Y:S04]  /*55550*/  LDCU UR4, c[0x0][0x39c] ;  /* 0x00007380ff0477ac */ /* 0x000e280008000800 */
[----:B------:R5:W-:Y:S01]  /*55560*/  @P4 STG.E.U8 desc[UR20][R70.64], R14 ;  /* 0x0000000e46004986 */ /* 0x000be2000c101114 */
[----:B------:R-:W-:Y:S01]  /*55570*/  IMAD.X R89, R74, 0x1, R3, P0 ;  /* 0x000000014a597824 */ /* 0x000fe200000e0603 */
[----:B------:R-:W-:Y:S01]  /*55580*/  ISETP.LT.AND P4, PT, R5, UR12, !P5 ;  /* 0x0000000c05007c0c */ /* 0x000fe2000ef81270 */
[----:B------:R-:W-:Y:S01]  /*55590*/  VIADD R76, R80, UR26 ;  /* 0x0000001a504c7c36 */ /* 0x000fe20008000000 */
[----:B------:R-:W-:Y:S01]  /*555a0*/  IADD3 R86, P0, PT, R84, R2, RZ ;  /* 0x0000000254567210 */ /* 0x000fe20007f1e0ff */
[----:B------:R-:W0:Y:S01]  /*555b0*/  LDCU UR12, c[0x0][0x398] ;  /* 0x00007300ff0c77ac */ /* 0x000e220008000800 */
[----:B-1----:R-:W-:-:S02]  /*555c0*/  SHF.R.S32.HI R69, RZ, 0x1f, R84 ;  /* 0x0000001fff457819 */ /* 0x002fc40000011454 */
[----:B------:R-:W-:-:S03]  /*555d0*/  IADD3 R84, P5, PT, R84, R68, RZ ;  /* 0x0000004454547210 */ /* 0x000fc60007fbe0ff */
[C---:B------:R-:W-:Y:S01]  /*555e0*/  IMAD.X R87, R69.reuse, 0x1, R0, P0 ;  /* 0x0000000145577824 */ /* 0x040fe200000e0600 */
[----:B-----5:R-:W-:Y:S01]  /*555f0*/  SHF.R.S32.HI R70, RZ, 0x1f, R80 ;  /* 0x0000001fff467819 */ /* 0x020fe20000011450 */
[--C-:B------:R-:W-:Y:S01]  /*55600*/  IMAD.X R85, R69, 0x1, R3.reuse, P5 ;  /* 0x0000000145557824 */ /* 0x100fe200028e0603 */
[C---:B------:R-:W-:Y:S02]  /*55610*/  IADD3 R82, P0, PT, R80.reuse, R2, RZ ;  /* 0x0000000250527210 */ /* 0x040fe40007f1e0ff */
[----:B------:R-:W-:Y:S01]  /*55620*/  IADD3 R80, P5, PT, R80, R68, RZ ;  /* 0x0000004450507210 */ /* 0x000fe20007fbe0ff */
[----:B------:R-:W-:Y:S01]  /*55630*/  VIADD R72, R76, UR26 ;  /* 0x0000001a4c487c36 */ /* 0x000fe20008000000 */
[----:B------:R-:W-:Y:S01]  /*55640*/  SHF.R.S32.HI R71, RZ, 0x1f, R76 ;  /* 0x0000001fff477819 */ /* 0x000fe2000001144c */
[----:B------:R-:W-:Y:S01]  /*55650*/  IMAD.X R83, R70, 0x1, R0, P0 ;  /* 0x0000000146537824 */ /* 0x000fe200000e0600 */
[----:B------:R-:W-:Y:S01]  /*55660*/  IADD3 R78, P0, PT, R76, R2, RZ ;  /* 0x000000024c4e7210 */ /* 0x000fe20007f1e0ff */
        /* <DEDUP_REMOVED lines=14> */
[----:B------:R-:W-:Y:S01]  /*55750*/  VIADD R69, R92, UR26 ;  /* 0x0000001a5c457c36 */ /* 0x000fe20008000000 */
[----:B------:R-:W-:Y:S01]  /*55760*/  SHF.R.S32.HI R91, RZ, 0x1f, R92 ;  /* 0x0000001fff5b7819 */ /* 0x000fe2000001145c */
[----:B------:R-:W-:Y:S01]  /*55770*/  IMAD.X R71, R90, 0x1, R0, P0 ;  /* 0x000000015a477824 */ /* 0x000fe200000e0600 */
[----:B------:R-:W-:Y:S01]  /*55780*/  IADD3 R6, P0, PT, R92, R2, RZ ;  /* 0x000000025c067210 */ /* 0x000fe20007f1e0ff */
[----:B------:R-:W-:Y:S01]  /*55790*/  IMAD.X R13, R90, 0x1, R3, P5 ;  /* 0x000000015a0d7824 */ /* 0x000fe200028e0603 */
[----:B------:R-:W-:-:S05]  /*557a0*/  IADD3 R92, P5, PT, R92, R68, RZ ;  /* 0x000000445c5c7210 */ /* 0x000fca0007fbe0ff */
[----:B------:R-:W-:Y:S01]  /*557b0*/  IMAD.X R93, R91, 0x1, R3, P5 ;  /* 0x000000015b5d7824 */ /* 0x000fe200028e0603 */
[----:B------:R-:W-:Y:S01]  /*557c0*/  ISETP.GE.AND P5, PT, R15, UR9, PT ;  /* 0x000000090f007c0c */ /* 0x000fe2000bfa6270 */
[----:B------:R-:W-:Y:S01]  /*557d0*/  IMAD.X R7, R91, 0x1, R0, P0 ;  /* 0x000000015b077824 */ /* 0x000fe200000e0600 */
[----:B------:R-:W4:Y:S01]  /*557e0*/  LDL.LU R15, [R1+0x404] ;  /* 0x00040400010f7983 */ /* 0x000f220000300800 */
[----:B------:R-:W-:Y:S01]  /*557f0*/  SHF.R.S32.HI R10, RZ, 0x1f, R69 ;  /* 0x0000001fff0a7819 */ /* 0x000fe20000011445 */
[----:B------:R-:W1:Y:S01]  /*55800*/  LDCU UR9, c[0x0][0x39c] ;  /* 0x00007380ff0977ac */ /* 0x000e620008000800 */
[----:B------:R-:W-:Y:S02]  /*55810*/  IADD3 R90, P0, PT, R69, R2, RZ ;  /* 0x00000002455a7210 */ /* 0x000fe40007f1e0ff */
[----:B------:R-:W-:-:S03]  /*55820*/  PRMT R14, R14, 0x9910, RZ ;  /* 0x000099100e0e7816 */ /* 0x000fc600000000ff */
[----:B------:R-:W-:Y:S01]  /*55830*/  IMAD.X R91, R10, 0x1, R0, P0 ;  /* 0x000000010a5b7824 */ /* 0x000fe200000e0600 */
[----:B------:R-:W-:Y:S01]  /*55840*/  ISETP.LT.AND P0, PT, R9, UR14, !P6 ;  /* 0x0000000e09007c0c */ /* 0x000fe2000f701270 */
[----:B------:R-:W5:Y:S01]  /*55850*/  LDCU UR14, c[0x0][0x398] ;  /* 0x00007300ff0e77ac */ /* 0x000f620008000800 */
[----:B--2---:R-:W-:Y:S02]  /*55860*/  F2FP.SATFINITE.E4M3.F32.PACK_AB_MERGE_C R8, R8, R11, RZ ;  /* 0x0000000b0808723e */ /* 0x004fe400048070ff */
[----:B------:R-:W2:Y:S04]  /*55870*/  LDL.LU R11, [R1+0x1578] ;  /* 0x00157800010b7983 */ /* 0x000ea80000300800 */
[----:B------:R-:W2:Y:S04]  /*55880*/  LDL.LU R23, [R1] ;  /* 0x0000000001177983 */ /* 0x000ea80000300800 */
[----:B------:R-:W2:Y:S04]  /*55890*/  LDL.LU R20, [R1+0x4] ;  /* 0x0000040001147983 */ /* 0x000ea80000300800 */
[----:B------:R0:W-:Y:S02]  /*558a0*/  @P4 STG.E.U8 desc[UR20][R88.64], R8 ;  /* 0x0000000858004986 */ /* 0x0001e4000c101114 */
[----:B0-----:R-:W-:-:S05]  /*558b0*/  IMAD.MOV.U32 R88, RZ, RZ, R14 ;  /* 0x000000ffff587224 */ /* 0x001fca00078e000e */
[----:B------:R-:W-:Y:S02]  /*558c0*/  SHF.R.S32.HI R88, RZ, 0x8, R88 ;  /* 0x00000008ff587819 */ /* 0x000fe40000011458 */
[----:B------:R-:W-:Y:S02]  /*558d0*/  PRMT R89, R8, 0x9910, RZ ;  /* 0x0000991008597816 */ /* 0x000fe400000000ff */
[----:B------:R-:W2:Y:S04]  /*558e0*/  LDL.LU R8, [R1+0x157c] ;  /* 0x00157c0001087983 */ /* 0x000ea80000300800 */
[----:B------:R0:W-:Y:S01]  /*558f0*/  @P0 STG.E.U8 desc[UR20][R86.64], R88 ;  /* 0x0000005856000986 */ /* 0x0001e2000c101114 */
[----:B---3--:R-:W-:Y:S01]  /*55900*/  ISETP.GE.AND P0, PT, R4, UR10, PT ;  /* 0x0000000a04007c0c */ /* 0x008fe2000bf06270 */
[----:B------:R-:W3:Y:S02]  /*55910*/  LDCU UR10, c[0x0][0x398] ;  /* 0x00007300ff0a77ac */ /* 0x000ee40008000800 */
[----:B------:R-:W1:Y:S04]  /*55920*/  LDL.LU R4, [R1+0x156c] ;  /* 0x00156c0001047983 */ /* 0x000e680000300800 */
[----:B------:R-:W3:Y:S04]  /*55930*/  LDL.LU R21, [R1+0x408] ;  /* 0x0004080001157983 */ /* 0x000ee80000300800 */
[----:B------:R-:W3:Y:S01]  /*55940*/  LDL.LU R18, [R1+0x40c] ;  /* 0x00040c0001127983 */ /* 0x000ee20000300800 */
[----:B------:R-:W-:Y:S01]  /*55950*/  ISETP.LT.AND P6, PT, R5, UR16, !P6 ;  /* 0x0000001005007c0c */ /* 0x000fe2000f7c1270 */
[----:B------:R-:W4:Y:S02]  /*55960*/  LDCU UR16, c[0x0][0x398] ;  /* 0x00007300ff1077ac */ /* 0x000f240008000800 */
[----:B------:R-:W3:Y:S01]  /*55970*/  LDL.LU R19, [R1+0x410] ;  /* 0x0004100001137983 */ /* 0x000ee20000300800 */
[----:B------:R-:W-:Y:S01]  /*55980*/  ISETP.LT.AND P4, PT, R9, UR12, !P2 ;  /* 0x0000000c09007c0c */ /* 0x000fe2000d781270 */
[----:B------:R-:W1:Y:S02]  /*55990*/  LDCU UR12, c[0x0][0x398] ;  /* 0x00007300ff0c77ac */ /* 0x000e640008000800 */
[----:B------:R-:W3:Y:S04]  /*559a0*/  LDL.LU R16, [R1+0x414] ;  /* 0x0004140001107983 */ /* 0x000ee80000300800 */
[----:B------:R-:W3:Y:S04]  /*559b0*/  LDL.LU R17, [R1+0x8] ;  /* 0x0000080001117983 */ /* 0x000ee80000300800 */
[----:B------:R-:W3:Y:S01]  /*559c0*/  LDL.LU R14, [R1+0xc] ;  /* 0x00000c00010e7983 */ /* 0x000ee20000300800 */
[----:B0-----:R-:W-:-:S02]  /*559d0*/  SHF.R.S32.HI R87, RZ, 0x8, R89 ;  /* 0x00000008ff577819 */ /* 0x001fc40000011459 */
[----:B-----5:R-:W-:Y:S01]  /*559e0*/  ISETP.LT.AND P2, PT, R5, UR14, !P2 ;  /* 0x0000000e05007c0c */ /* 0x020fe2000d741270 */
[----:B------:R-:W0:Y:S02]  /*559f0*/  LDCU UR14, c[0x0][0x398] ;  /* 0x00007300ff0e77ac */ /* 0x000e240008000800 */
[----:B------:R-:W-:Y:S01]  /*55a00*/  @P6 STG.E.U8 desc[UR20][R84.64], R87 ;  /* 0x0000005754006986 */ /* 0x000fe2000c101114 */
[----:B----4-:R-:W-:-:S03]  /*55a10*/  F2FP.SATFINITE.E4M3.F32.PACK_AB_MERGE_C R86, R15, R22, RZ ;  /* 0x000000160f56723e */ /* 0x010fc600048070ff */
[----:B------:R-:W4:Y:S04]  /*55a20*/  LDL.LU R15, [R1+0x10] ;  /* 0x00001000010f7983 */ /* 0x000f280000300800 */
[----:B------:R5:W-:Y:S01]  /*55a30*/  @P4 STG.E.U8 desc[UR20][R82.64], R86 ;  /* 0x0000005652004986 */ /* 0x000be2000c101114 */
[----:B------:R-:W-:Y:S02]  /*55a40*/  ISETP.LT.AND P4, PT, R9, UR18, !P5 ;  /* 0x0000001209007c0c */ /* 0x000fe4000ef81270 */
[----:B------:R-:W-:Y:S02]  /*55a50*/  ISETP.LT.AND P5, PT, R5, UR16, !P5 ;  /* 0x0000001005007c0c */ /* 0x000fe4000efa1270 */
[----:B-----5:R-:W-:Y:S02]  /*55a60*/  PRMT R82, R86, 0x9910, RZ ;  /* 0x0000991056527816 */ /* 0x020fe400000000ff */
[----:B--2---:R-:W-:Y:S01]  /*55a70*/  ISETP.GE.AND P6, PT, R11, UR6, PT ;  /* 0x000000060b007c0c */ /* 0x004fe2000bfc6270 */
[----:B------:R-:W2:Y:S01]  /*55a80*/  LDCU UR6, c[0x0][0x398] ;  /* 0x00007300ff0677ac */ /* 0x000ea20008000800 */
[----:B------:R-:W4:Y:S01]  /*55a90*/  LDL.LU R11, [R1+0x14] ;  /* 0x00001400010b7983 */ /* 0x000f220000300800 */
[----:B------:R-:W-:-:S04]  /*55aa0*/  F2FP.SATFINITE.E4M3.F32.PACK_AB_MERGE_C R84, R20, R23, RZ ;  /* 0x000000171454723e */ /* 0x000fc800048070ff */
[----:B------:R-:W-:Y:S01]  /*55ab0*/  PRMT R83, R84, 0x9910, RZ ;  /* 0x0000991054537816 */ /* 0x000fe200000000ff */
[----:B------:R5:W-:Y:S04]  /*55ac0*/  @P2 STG.E.U8 desc[UR20][R80.64], R84 ;  /* 0x0000005450002986 */ /* 0x000be8000c101114 */
[----:B-----5:R-:W-:Y:S01]  /*55ad0*/  IMAD.MOV.U32 R80, RZ, RZ, R83 ;  /* 0x000000ffff507224 */ /* 0x020fe200078e0053 */
[----:B------:R-:W-:-:S04]  /*55ae0*/  SHF.R.S32.HI R81, RZ, 0x8, R82 ;  /* 0x00000008ff517819 */ /* 0x000fc80000011452 */
[----:B------:R-:W-:Y:S01]  /*55af0*/  SHF.R.S32.HI R80, RZ, 0x8, R80 ;  /* 0x00000008ff507819 */ /* 0x000fe20000011450 */
[----:B------:R-:W-:Y:S01]  /*55b00*/  @P4 STG.E.U8 desc[UR20][R78.64], R81 ;  /* 0x000000514e004986 */ /* 0x000fe2000c101114 */
[----:B------:R-:W-:Y:S01]  /*55b10*/  ISETP.GE.AND P4, PT, R8, UR4, PT ;  /* 0x0000000408007c0c */ /* 0x000fe2000bf86270 */
[----:B------:R-:W5:Y:S02]  /*55b20*/  LDCU UR4, c[0x0][0x398] ;  /* 0x00007300ff0477ac */ /* 0x000f640008000800 */
[----:B------:R0:W-:Y:S04]  /*55b30*/  @P5 STG.E.U8 desc[UR20][R76.64], R80 ;  /* 0x000000504c005986 */ /* 0x0001e8000c101114 */
[----:B------:R-:W4:Y:S01]  /*55b40*/  LDL.LU R8, [R1+0x12ec] ;  /* 0x0012ec0001087983 */ /* 0x000f220000300800 */
[----:B-1----:R-:W-:Y:S01]  /*55b50*/  ISETP.GE.AND P5, PT, R4, UR9, PT ;  /* 0x0000000904007c0c */ /* 0x002fe2000bfa6270 */
[----:B------:R-:W1:Y:S02]  /*55b60*/  LDCU UR9, c[0x0][0x398] ;  /* 0x00007300ff0977ac */ /* 0x000e640008000800 */
[----:B------:R-:W4:Y:S01]  /*55b70*/  LDL.LU R4, [R1+0x12e8] ;  /* 0x0012e80001047983 */ /* 0x000f220000300800 */
[----:B---3--:R-:W-:-:S02]  /*55b80*/  ISETP.LT.AND P2, PT, R9, UR10, !P0 ;  /* 0x0000000a09007c0c */ /* 0x008fc4000c741270 */
[----:B--2---:R-:W-:Y:S01]  /*55b90*/  ISETP.LT.AND P0, PT, R5, UR6, !P0 ;  /* 0x0000000605007c0c */ /* 0x004fe2000c701270 */
[----:B------:R-:W2:Y:S01]  /*55ba0*/  LDCU UR6, c[0x0][0x398] ;  /* 0x00007300ff0677ac */ /* 0x000ea20008000800 */
[----:B0-----:R-:W-:Y:S01]  /*55bb0*/  F2FP.SATFINITE.E4M3.F32.PACK_AB_MERGE_C R77, R18, R21, RZ ;  /* 0x00000015124d723e */ /* 0x001fe200048070ff */
[----:B------:R-:W0:Y:S08]  /*55bc0*/  LDCU UR10, c[0x0][0x398] ;  /* 0x00007300ff0a77ac */ /* 0x000e300008000800 */
[----:B------:R3:W-:Y:S01]  /*55bd0*/  @P2 STG.E.U8 desc[UR20][R74.64], R77 ;  /* 0x0000004d4a002986 */ /* 0x0007e2000c101114 */
[----:B------:R-:W-:Y:S01]  /*55be0*/  ISETP.LT.AND P2, PT, R9, UR12, !P6 ;  /* 0x0000000c09007c0c */ /* 0x000fe2000f741270 */
[----:B------:R-:W0:Y:S01]  /*55bf0*/  LDCU UR12, c[0x0][0x398] ;  /* 0x00007300ff0c77ac */ /* 0x000e220008000800 */
[----:B------:R-:W-:-:S02]  /*55c00*/  ISETP.LT.AND P6, PT, R5, UR14, !P6 ;  /* 0x0000000e05007c0c */ /* 0x000fc4000f7c1270 */
[----:B------:R-:W-:Y:S02]  /*55c10*/  F2FP.SATFINITE.E4M3.F32.PACK_AB_MERGE_C R76, R14, R17, RZ ;  /* 0x000000110e4c723e */ /* 0x000fe400048070ff */
[----:B---3--:R-:W-:Y:S02]  /*55c20*/  PRMT R74, R77, 0x9910, RZ ;  /* 0x000099104d4a7816 */ /* 0x008fe400000000ff */
[----:B------:R-:W-:Y:S01]  /*55c30*/  PRMT R77, R76, 0x9910, RZ ;  /* 0x000099104c4d7816 */ /* 0x000fe200000000ff */
[----:B------:R3:W-:Y:S01]  /*55c40*/  @P0 STG.E.U8 desc[UR20][R72.64], R76 ;  /* 0x0000004c48000986 */ /* 0x0007e2000c101114 */
[----:B------:R-:W-:Y:S02]  /*55c50*/  SHF.R.S32.HI R74, RZ, 0x8, R74 ;  /* 0x00000008ff4a7819 */ /* 0x000fe4000001144a */
[----:B-----5:R-:W-:Y:S01]  /*55c60*/  ISETP.LT.AND P0, PT, R9, UR4, !P4 ;  /* 0x0000000409007c0c */ /* 0x020fe2000e701270 */
[----:B------:R-:W5:Y:S01]  /*55c70*/  LDCU UR4, c[0x0][0x39c] ;  /* 0x00007380ff0477ac */ /* 0x000f620008000800 */
[----:B-1----:R-:W-:Y:S01]  /*55c80*/  ISETP.LT.AND P4, PT, R5, UR9, !P4 ;  /* 0x0000000905007c0c */ /* 0x002fe2000e781270 */
[----:B------:R1:W-:Y:S01]  /*55c90*/  @P2 STG.E.U8 desc[UR20][R70.64], R74 ;  /* 0x0000004a46002986 */ /* 0x0003e2000c101114 */
[----:B------:R-:W-:Y:S01]  /*55ca0*/  F2FP.SATFINITE.E4M3.F32.PACK_AB_MERGE_C R78, R16, R19, RZ ;  /* 0x00000013104e723e */ /* 0x000fe200048070ff */
[----:B------:R-:W4:Y:S01]  /*55cb0*/  LDCU UR9, c[0x0][0x398] ;  /* 0x00007300ff0977ac */ /* 0x000f220008000800 */
[----:B---3--:R-:W-:-:S05]  /*55cc0*/  SHF.R.S32.HI R72, RZ, 0x8, R77 ;  /* 0x00000008ff487819 */ /* 0x008fca000001144d */
[----:B------:R3:W-:Y:S01]  /*55cd0*/  @P6 STG.E.U8 desc[UR20][R12.64], R72 ;  /* 0x000000480c006986 */ /* 0x0007e2000c101114 */
[----:B--2---:R-:W-:Y:S01]  /*55ce0*/  ISETP.LT.AND P6, PT, R9, UR6, !P5 ;  /* 0x0000000609007c0c */ /* 0x004fe2000efc1270 */
[----:B------:R-:W2:Y:S01]  /*55cf0*/  LDCU UR6, c[0x0][0x398] ;  /* 0x00007300ff0677ac */ /* 0x000ea20008000800 */
[----:B0-----:R-:W-:Y:S02]  /*55d00*/  ISETP.LT.AND P5, PT, R5, UR10, !P5 ;  /* 0x0000000a05007c0c */ /* 0x001fe4000efa1270 */
[----:B-1----:R-:W-:Y:S02]  /*55d10*/  IADD3 R70, P2, PT, R69, R68, RZ ;  /* 0x0000004445467210 */ /* 0x002fe40007f5e0ff */
[----:B---3--:R-:W-:Y:S01]  /*55d20*/  PRMT R72, R78, 0x9910, RZ ;  /* 0x000099104e487816 */ /* 0x008fe200000000ff */
[----:B------:R-:W-:Y:S01]  /*55d30*/  @P0 STG.E.U8 desc[UR20][R6.64], R78 ;  /* 0x0000004e06000986 */ /* 0x000fe2000c101114 */
[----:B------:R-:W0:Y:S02]  /*55d40*/  LDCU UR10, c[0x0][0x398] ;  /* 0x00007300ff0a77ac */ /* 0x000e240008000800 */
[----:B------:R-:W-:Y:S01]  /*55d50*/  SHF.R.S32.HI R72, RZ, 0x8, R72 ;  /* 0x00000008ff487819 */ /* 0x000fe20000011448 */
[----:B------:R-:W-:Y:S01]  /*55d60*/  IMAD.X R71, R10, 0x1, R3, P2 ;  /* 0x000000010a477824 */ /* 0x000fe200010e0603 */
[----:B----4-:R-:W-:-:S04]  /*55d70*/  F2FP.SATFINITE.E4M3.F32.PACK_AB_MERGE_C R75, R11, R15, RZ ;  /* 0x0000000f0b4b723e */ /* 0x010fc800048070ff */
[----:B------:R-:W-:Y:S01]  /*55d80*/  PRMT R73, R75, 0x9910, RZ ;  /* 0x000099104b497816 */ /* 0x000fe200000000ff */
[----:B------:R-:W-:Y:S03]  /*55d90*/  @P4 STG.E.U8 desc[UR20][R92.64], R75 ;  /* 0x0000004b5c004986 */ /* 0x000fe6000c101114 */
[----:B------:R-:W-:Y:S01]  /*55da0*/  SHF.R.S32.HI R73, RZ, 0x8, R73 ;  /* 0x00000008ff497819 */ /* 0x000fe20000011449 */
[----:B------:R1:W-:Y:S04]  /*55db0*/  @P6 STG.E.U8 desc[UR20][R90.64], R72 ;  /* 0x000000485a006986 */ /* 0x0003e8000c101114 */
[----:B------:R3:W-:Y:S01]  /*55dc0*/  @P5 STG.E.U8 desc[UR20][R70.64], R73 ;  /* 0x0000004946005986 */ /* 0x0007e2000c101114 */
[----:B-1----:R-:W-:-:S05]  /*55dd0*/  VIADD R72, R69, UR26 ;  /* 0x0000001a45487c36 */ /* 0x002fca0008000000 */
[----:B---3--:R-:W-:Y:S01]  /*55de0*/  SHF.R.S32.HI R71, RZ, 0x1f, R72 ;  /* 0x0000001fff477819 */ /* 0x008fe20000011448 */
[C---:B------:R-:W-:Y:S01]  /*55df0*/  VIADD R69, R72.reuse, UR26 ;  /* 0x0000001a48457c36 */ /* 0x040fe20008000000 */
[----:B------:R-:W-:Y:S02]  /*55e00*/  IADD3 R62, P4, PT, R72, R2, RZ ;  /* 0x00000002483e7210 */ /* 0x000fe40007f9e0ff */
[----:B------:R-:W-:-:S03]  /*55e10*/  ISETP.GE.AND P0, PT, R4, UR5, PT ;  /* 0x0000000504007c0c */ /* 0x000fc6000bf06270 */
[--C-:B------:R-:W-:Y:S01]  /*55e20*/  IMAD.X R63, R71, 0x1, R0.reuse, P4 ;  /* 0x00000001473f7824 */ /* 0x100fe200020e0600 */
[----:B------:R-:W-:Y:S01]  /*55e30*/  IADD3 R4, P5, PT, R72, R68, RZ ;  /* 0x0000004448047210 */ /* 0x000fe20007fbe0ff */
[----:B------:R-:W-:Y:S01]  /*55e40*/  VIADD R70, R69, UR26 ;  /* 0x0000001a45467c36 */ /* 0x000fe20008000000 */
[----:B------:R-:W-:Y:S01]  /*55e50*/  ISETP.GE.AND P2, PT, R8, UR7, PT ;  /* 0x0000000708007c0c */ /* 0x000fe2000bf46270 */
[----:B------:R-:W1:Y:S02]  /*55e60*/  LDCU UR5, c[0x0][0x39c] ;  /* 0x00007380ff0577ac */ /* 0x000e640008000800 */
[----:B------:R-:W-:Y:S01]  /*55e70*/  IMAD.X R5, R71, 0x1, R3, P5 ;  /* 0x0000000147057824 */ /* 0x000fe200028e0603 */
[----:B------:R-:W-:Y:S01]  /*55e80*/  SHF.R.S32.HI R72, RZ, 0x1f, R69 ;  /* 0x0000001fff487819 */ /* 0x000fe20000011445 */
[----:B------:R-:W3:Y:S01]  /*55e90*/  LDCU UR7, c[0x0][0x398] ;  /* 0x00007300ff0777ac */ /* 0x000ee20008000800 */
[C---:B------:R-:W-:Y:S02]  /*55ea0*/  IADD3 R6, P4, PT, R69.reuse, R2, RZ ;  /* 0x0000000245067210 */ /* 0x040fe40007f9e0ff */
[----:B------:R4:W-:Y:S03]  /*55eb0*/  STL.64 [R1+0xa00], R4 ;  /* 0x000a000401007387 */ /* 0x0009e60000100a00 */
[----:B------:R-:W-:Y:S01]  /*55ec0*/  IMAD.X R7, R72, 0x1, R0, P4 ;  /* 0x0000000148077824 */ /* 0x000fe200020e0600 */
[----:B----4-:R-:W-:-:S04]  /*55ed0*/  IADD3 R4, P5, PT, R69, R68, RZ ;  /* 0x0000004445047210 */ /* 0x010fc80007fbe0ff */
[----:B------:R4:W-:Y:S01]  /*55ee0*/  STL.64 [R1+0x9f8], R6 ;  /* 0x0009f80601007387 */ /* 0x0009e20000100a00 */
[----:B------:R-:W-:Y:S01]  /*55ef0*/  IMAD.X R5, R72, 0x1, R3, P5 ;  /* 0x0000000148057824 */ /* 0x000fe200028e0603 */
[----:B------:R-:W-:-:S04]  /*55f00*/  SHF.R.S32.HI R71, RZ, 0x1f, R70 ;  /* 0x0000001fff477819 */ /* 0x000fc80000011446 */
[----:B------:R0:W-:Y:S01]  /*55f10*/  STL.64 [R1+0x9f0], R4 ;  /* 0x0009f00401007387 */ /* 0x0001e20000100a00 */
[C---:B----4-:R-:W-:Y:S01]  /*55f20*/  IADD3 R6, P4, PT, R70.reuse, R2, RZ ;  /* 0x0000000246067210 */ /* 0x050fe20007f9e0ff */
[----:B------:R-:W-:-:S04]  /*55f30*/  VIADD R69, R70, UR26 ;  /* 0x0000001a46457c36 */ /* 0x000fc80008000000 */
[----:B------:R-:W-:Y:S01]  /*55f40*/  IMAD.X R7, R71, 0x1, R0, P4 ;  /* 0x0000000147077824 */ /* 0x000fe200020e0600 */
[----:B0-----:R-:W-:-:S04]  /*55f50*/  IADD3 R4, P5, PT, R70, R68, RZ ;  /* 0x0000004446047210 */ /* 0x001fc80007fbe0ff */
[----:B------:R0:W-:Y:S01]  /*55f60*/  STL.64 [R1+0x9e8], R6 ;  /* 0x0009e80601007387 */ /* 0x0001e20000100a00 */
[----:B------:R-:W-:Y:S01]  /*55f70*/  IMAD.X R5, R71, 0x1, R3, P5 ;  /* 0x0000000147057824 */ /* 0x000fe200028e0603 */
[----:B------:R-:W-:-:S04]  /*55f80*/  SHF.R.S32.HI R72, RZ, 0x1f, R69 ;  /* 0x0000001fff487819 */ /* 0x000fc80000011445 */
[----:B------:R4:W-:Y:S01]  /*55f90*/  STL.64 [R1+0x9e0], R4 ;  /* 0x0009e00401007387 */ /* 0x0009e20000100a00 */
[C---:B0-----:R-:W-:Y:S01]  /*55fa0*/  IADD3 R6, P4, PT, R69.reuse, R2, RZ ;  /* 0x0000000245067210 */ /* 0x041fe20007f9e0ff */
[----:B------:R-:W-:-:S04]  /*55fb0*/  VIADD R70, R69, UR26 ;  /* 0x0000001a45467c36 */ /* 0x000fc80008000000 */
[----:B------:R-:W-:Y:S01]  /*55fc0*/  IMAD.X R7, R72, 0x1, R0, P4 ;  /* 0x0000000148077824 */ /* 0x000fe200020e0600 */
[----:B----4-:R-:W-:-:S04]  /*55fd0*/  IADD3 R4, P5, PT, R69, R68, RZ ;  /* 0x0000004445047210 */ /* 0x010fc80007fbe0ff */
        /* <DEDUP_REMOVED lines=412> */
[C---:B------:R-:W-:Y:S01]  /*579a0*/  VIADD R70, R69.reuse, UR26 ;  /* 0x0000001a45467c36 */ /* 0x040fe20008000000 */
[C---:B0-----:R-:W-:Y:S02]  /*579b0*/  IADD3 R6, P4, PT, R69.reuse, R2, RZ ;  /* 0x0000000245067210 */ /* 0x041fe40007f9e0ff */
[----:B----4-:R-:W-:-:S05]  /*579c0*/  IADD3 R4, P5, PT, R69, R68, RZ ;  /* 0x0000004445047210 */ /* 0x010fca0007fbe0ff */
[C-C-:B------:R-:W-:Y:S01]  /*579d0*/  IMAD.X R5, R72.reuse, 0x1, R3.reuse, P5 ;  /* 0x0000000148057824 */ /* 0x140fe200028e0603 */
[----:B------:R-:W-:Y:S01]  /*579e0*/  SHF.R.S32.HI R71, RZ, 0x1f, R70 ;  /* 0x0000001fff477819 */ /* 0x000fe20000011446 */
[----:B------:R-:W-:Y:S01]  /*579f0*/  IMAD.X R7, R72, 0x1, R0, P4 ;  /* 0x0000000148077824 */ /* 0x000fe200020e0600 */
[C---:B------:R-:W-:Y:S02]  /*57a00*/  IADD3 R12, P5, PT, R70.reuse, R68, RZ ;  /* 0x00000044460c7210 */ /* 0x040fe40007fbe0ff */
[----:B------:R0:W-:Y:S01]  /*57a10*/  STL.64 [R1+0x688], R4 ;  /* 0x0006880401007387 */ /* 0x0001e20000100a00 */
[C---:B------:R-:W-:Y:S02]  /*57a20*/  VIADD R69, R70.reuse, UR26 ;  /* 0x0000001a46457c36 */ /* 0x040fe40008000000 */
[----:B------:R-:W-:Y:S01]  /*57a30*/  IMAD.X R13, R71, 0x1, R3, P5 ;  /* 0x00000001470d7824 */ /* 0x000fe200028e0603 */
[----:B------:R4:W-:Y:S01]  /*57a40*/  STL.64 [R1+0x690], R6 ;  /* 0x0006900601007387 */ /* 0x0009e20000100a00 */
[----:B0-----:R-:W-:-:S03]  /*57a50*/  IADD3 R4, P4, PT, R70, R2, RZ ;  /* 0x0000000246047210 */ /* 0x001fc60007f9e0ff */
[----:B------:R-:W-:Y:S02]  /*57a60*/  STL.64 [R1+0x1810], R12 ;  /* 0x0018100c01007387 */ /* 0x000fe40000100a00 */
[--C-:B------:R-:W-:Y:S01]  /*57a70*/  IMAD.X R5, R71, 0x1, R0.reuse, P4 ;  /* 0x0000000147057824 */ /* 0x100fe200020e0600 */
[----:B------:R-:W-:Y:S02]  /*57a80*/  SHF.R.S32.HI R72, RZ, 0x1f, R69 ;  /* 0x0000001fff487819 */ /* 0x000fe40000011445 */
[C---:B----4-:R-:W-:Y:S02]  /*57a90*/  IADD3 R6, P4, PT, R69.reuse, R2, RZ ;  /* 0x0000000245067210 */ /* 0x050fe40007f9e0ff */
[----:B------:R0:W-:Y:S01]  /*57aa0*/  STL.64 [R1+0x680], R4 ;  /* 0x0006800401007387 */ /* 0x0001e20000100a00 */
[C---:B------:R-:W-:Y:S02]  /*57ab0*/  VIADD R70, R69.reuse, UR26 ;  /* 0x0000001a45467c36 */ /* 0x040fe40008000000 */
[----:B------:R-:W-:Y:S01]  /*57ac0*/  IMAD.X R7, R72, 0x1, R0, P4 ;  /* 0x0000000148077824 */ /* 0x000fe200020e0600 */
[----:B0-----:R-:W-:-:S05]  /*57ad0*/  IADD3 R4, P5, PT, R69, R68, RZ ;  /* 0x0000004445047210 */ /* 0x001fca0007fbe0ff */
[----:B------:R-:W-:Y:S01]  /*57ae0*/  IMAD.X R5, R72, 0x1, R3, P5 ;  /* 0x0000000148057824 */ /* 0x000fe200028e0603 */
[----:B------:R-:W-:-:S04]  /*57af0*/  SHF.R.S32.HI R71, RZ, 0x1f, R70 ;  /* 0x0000001fff477819 */ /* 0x000fc80000011446 */
[----:B------:R0:W-:Y:S04]  /*57b00*/  STL.64 [R1+0x668], R4 ;  /* 0x0006680401007387 */ /* 0x0001e80000100a00 */
[----:B------:R4:W-:Y:S01]  /*57b10*/  STL.64 [R1+0x670], R6 ;  /* 0x0006700601007387 */ /* 0x0009e20000100a00 */
[C---:B------:R-:W-:Y:S01]  /*57b20*/  VIADD R69, R70.reuse, UR26 ;  /* 0x0000001a46457c36 */ /* 0x040fe20008000000 */
[C---:B0-----:R-:W-:Y:S02]  /*57b30*/  IADD3 R4, P4, PT, R70.reuse, R2, RZ ;  /* 0x0000000246047210 */ /* 0x041fe40007f9e0ff */
[----:B----4-:R-:W-:-:S03]  /*57b40*/  IADD3 R6, P5, PT, R70, R68, RZ ;  /* 0x0000004446067210 */ /* 0x010fc60007fbe0ff */
[C---:B------:R-:W-:Y:S02]  /*57b50*/  IMAD.X R5, R71.reuse, 0x1, R0, P4 ;  /* 0x0000000147057824 */ /* 0x040fe400020e0600 */
[----:B------:R-:W-:-:S03]  /*57b60*/  IMAD.X R7, R71, 0x1, R3, P5 ;  /* 0x0000000147077824 */ /* 0x000fc600028e0603 */
[----:B------:R0:W-:Y:S01]  /*57b70*/  STL.64 [R1+0x1818], R4 ;  /* 0x0018180401007387 */ /* 0x0001e20000100a00 */
[----:B------:R-:W-:-:S03]  /*57b80*/  SHF.R.S32.HI R72, RZ, 0x1f, R69 ;  /* 0x0000001fff487819 */ /* 0x000fc60000011445 */
[----:B------:R4:W-:Y:S01]  /*57b90*/  STL.64 [R1+0x658], R6 ;  /* 0x0006580601007387 */ /* 0x0009e20000100a00 */
[C---:B------:R-:W-:Y:S01]  /*57ba0*/  VIADD R70, R69.reuse, UR26 ;  /* 0x0000001a45467c36 */ /* 0x040fe20008000000 */
[C---:B0-----:R-:W-:Y:S02]  /*57bb0*/  IADD3 R4, P5, PT, R69.reuse, R68, RZ ;  /* 0x0000004445047210 */ /* 0x041fe40007fbe0ff */
[----:B----4-:R-:W-:-:S03]  /*57bc0*/  IADD3 R6, P4, PT, R69, R2, RZ ;  /* 0x0000000245067210 */ /* 0x010fc60007f9e0ff */
[C---:B------:R-:W-:Y:S02]  /*57bd0*/  IMAD.X R5, R72.reuse, 0x1, R3, P5 ;  /* 0x0000000148057824 */ /* 0x040fe400028e0603 */
[----:B------:R-:W-:Y:S01]  /*57be0*/  IMAD.X R7, R72, 0x1, R0, P4 ;  /* 0x0000000148077824 */ /* 0x000fe200020e0600 */
[----:B------:R-:W-:-:S04]  /*57bf0*/  SHF.R.S32.HI R71, RZ, 0x1f, R70 ;  /* 0x0000001fff477819 */ /* 0x000fc80000011446 */
[----:B------:R0:W-:Y:S04]  /*57c00*/  STL.64 [R1+0x1800], R6 ;  /* 0x0018000601007387 */ /* 0x0001e80000100a00 */
[----:B------:R4:W-:Y:S01]  /*57c10*/  STL.64 [R1+0x648], R4 ;  /* 0x0006480401007387 */ /* 0x0009e20000100a00 */
[C---:B------:R-:W-:Y:S01]  /*57c20*/  VIADD R69, R70.reuse, UR26 ;  /* 0x0000001a46457c36 */ /* 0x040fe20008000000 */
[C---:B0-----:R-:W-:Y:S02]  /*57c30*/  IADD3 R6, P4, PT, R70.reuse, R2, RZ ;  /* 0x0000000246067210 */ /* 0x041fe40007f9e0ff */
[----:B----4-:R-:W-:-:S03]  /*57c40*/  IADD3 R4, P5, PT, R70, R68, RZ ;  /* 0x0000004446047210 */ /* 0x010fc60007fbe0ff */
[C-C-:B------:R-:W-:Y:S02]  /*57c50*/  IMAD.X R7, R71.reuse, 0x1, R0.reuse, P4 ;  /* 0x0000000147077824 */ /* 0x140fe400020e0600 */
[----:B------:R-:W-:Y:S01]  /*57c60*/  IMAD.X R5, R71, 0x1, R3, P5 ;  /* 0x0000000147057824 */ /* 0x000fe200028e0603 */
[----:B------:R-:W-:Y:S02]  /*57c70*/  SHF.R.S32.HI R72, RZ, 0x1f, R69 ;  /* 0x0000001fff487819 */ /* 0x000fe40000011445 */
[C---:B------:R-:W-:Y:S02]  /*57c80*/  IADD3 R8, P4, PT, R69.reuse, R2, RZ ;  /* 0x0000000245087210 */ /* 0x040fe40007f9e0ff */
[----:B------:R0:W-:Y:S01]  /*57c90*/  STL.64 [R1+0x638], R4 ;  /* 0x0006380401007387 */ /* 0x0001e20000100a00 */
[C---:B------:R-:W-:Y:S02]  /*57ca0*/  VIADD R70, R69.reuse, UR26 ;  /* 0x0000001a45467c36 */ /* 0x040fe40008000000 */
[----:B------:R-:W-:Y:S01]  /*57cb0*/  IMAD.X R9, R72, 0x1, R0, P4 ;  /* 0x0000000148097824 */ /* 0x000fe200020e0600 */
[----:B------:R4:W-:Y:S01]  /*57cc0*/  STL.64 [R1+0x640], R6 ;  /* 0x0006400601007387 */ /* 0x0009e20000100a00 */
[----:B0-----:R-:W-:-:S03]  /*57cd0*/  IADD3 R4, P5, PT, R69, R68, RZ ;  /* 0x0000004445047210 */ /* 0x001fc60007fbe0ff */
[----:B------:R-:W-:Y:S02]  /*57ce0*/  STL.64 [R1+0x1820], R8 ;  /* 0x0018200801007387 */ /* 0x000fe40000100a00 */
[----:B------:R-:W-:Y:S01]  /*57cf0*/  IMAD.X R5, R72, 0x1, R3, P5 ;  /* 0x0000000148057824 */ /* 0x000fe200028e0603 */
[----:B------:R-:W-:-:S04]  /*57d00*/  SHF.R.S32.HI R71, RZ, 0x1f, R70 ;  /* 0x0000001fff477819 */ /* 0x000fc80000011446 */
[----:B------:R0:W-:Y:S01]  /*57d10*/  STL.64 [R1+0x628], R4 ;  /* 0x0006280401007387 */ /* 0x0001e20000100a00 */
[C---:B------:R-:W-:Y:S01]  /*57d20*/  VIADD R69, R70.reuse, UR26 ;  /* 0x0000001a46457c36 */ /* 0x040fe20008000000 */
[C---:B----4-:R-:W-:Y:S02]  /*57d30*/  IADD3 R6, P4, PT, R70.reuse, R2, RZ ;  /* 0x0000000246067210 */ /* 0x050fe40007f9e0ff */
[----:B0-----:R-:W-:-:S05]  /*57d40*/  IADD3 R4, P5, PT, R70, R68, RZ ;  /* 0x0000004446047210 */ /* 0x001fca0007fbe0ff */
[C---:B------:R-:W-:Y:S01]  /*57d50*/  IMAD.X R5, R71.reuse, 0x1, R3, P5 ;  /* 0x0000000147057824 */ /* 0x040fe200028e0603 */
        /* <DEDUP_REMOVED lines=10> */
[----:B------:R-:W-:Y:S02]  /*57e00*/  SHF.R.S32.HI R71, RZ, 0x1f, R70 ;  /* 0x0000001fff477819 */ /* 0x000fe40000011446 */
[C---:B----4-:R-:W-:Y:S02]  /*57e10*/  IADD3 R6, P4, PT, R70.reuse, R2, RZ ;  /* 0x0000000246067210 */ /* 0x050fe40007f9e0ff */
[----:B------:R0:W-:Y:S01]  /*57e20*/  STL.64 [R1+0x610], R4 ;  /* 0x0006100401007387 */ /* 0x0001e20000100a00 */
[C---:B------:R-:W-:Y:S02]  /*57e30*/  VIADD R69, R70.reuse, UR26 ;  /* 0x0000001a46457c36 */ /* 0x040fe40008000000 */
        /* <DEDUP_REMOVED lines=30> */
[C---:B----4-:R-:W-:Y:S01]  /*58020*/  IADD3 R6, P4, PT, R70.reuse, R2, RZ ;  /* 0x0000000246067210 */ /* 0x050fe20007f9e0ff */
[C---:B------:R-:W-:Y:S01]  /*58030*/  VIADD R69, R70.reuse, UR26 ;  /* 0x0000001a46457c36 */ /* 0x040fe20008000000 */
[----:B0-----:R-:W-:-:S03]  /*58040*/  IADD3 R4, P5, PT, R70, R68, RZ ;  /* 0x0000004446047210 */ /* 0x001fc60007fbe0ff */
        /* <DEDUP_REMOVED lines=16> */
[----:B------:R-:W-:Y:S01]  /*58150*/  IMAD.X R5, R71, 0x1, R3, P5 ;  /* 0x0000000147057824 */ /* 0x000fe200028e0603 */
[----:B------:R-:W-:-:S04]  /*58160*/  SHF.R.S32.HI R72, RZ, 0x1f, R69 ;  /* 0x0000001fff487819 */ /* 0x000fc80000011445 */
[----:B------:R0:W-:Y:S01]  /*58170*/  STL.64 [R1+0x598], R4 ;  /* 0x0005980401007387 */ /* 0x0001e20000100a00 */
[----:B------:R-:W-:Y:S02]  /*58180*/  IMAD.X R7, R71, 0x1, R0, P4 ;  /* 0x0000000147077824 */ /* 0x000fe400020e0600 */
[C---:B------:R-:W-:Y:S01]  /*58190*/  VIADD R70, R69.reuse, UR26 ;  /* 0x0000001a45467c36 */ /* 0x040fe20008000000 */
[----:B0-----:R-:W-:Y:S02]  /*581a0*/  IADD3 R4, P5, PT, R69, R68, RZ ;  /* 0x0000004445047210 */ /* 0x001fe40007fbe0ff */
[----:B------:R-:W-:Y:S03]  /*581b0*/  STL.64 [R1+0x5a0], R6 ;  /* 0x0005a00601007387 */ /* 0x000fe60000100a00 */
[----:B------:R-:W-:Y:S01]  /*581c0*/  IMAD.X R5, R72, 0x1, R3, P5 ;  /* 0x0000000148057824 */ /* 0x000fe200028e0603 */
[----:B------:R-:W-:-:S04]  /*581d0*/  SHF.R.S32.HI R71, RZ, 0x1f, R70 ;  /* 0x0000001fff477819 */ /* 0x000fc80000011446 */
[----:B------:R0:W-:Y:S01]  /*581e0*/  STL.64 [R1+0x588], R4 ;  /* 0x0005880401007387 */ /* 0x0001e20000100a00 */
[----:B------:R-:W-:Y:S01]  /*581f0*/  IADD3 R18, P4, PT, R69, R2, RZ ;  /* 0x0000000245127210 */ /* 0x000fe20007f9e0ff */
[C---:B------:R-:W-:Y:S01]  /*58200*/  VIADD R69, R70.reuse, UR26 ;  /* 0x0000001a46457c36 */ /* 0x040fe20008000000 */
[----:B0-----:R-:W-:-:S03]  /*58210*/  IADD3 R4, P5, PT, R70, R68, RZ ;  /* 0x0000004446047210 */ /* 0x001fc60007fbe0ff */
[--C-:B------:R-:W-:Y:S02]  /*58220*/  IMAD.X R19, R72, 0x1, R0.reuse, P4 ;  /* 0x0000000148137824 */ /* 0x100fe400020e0600 */
[C---:B------:R-:W-:Y:S01]  /*58230*/  IMAD.X R5, R71.reuse, 0x1, R3, P5 ;  /* 0x0000000147057824 */ /* 0x040fe200028e0603 */
[----:B------:R-:W-:Y:S02]  /*58240*/  IADD3 R6, P4, PT, R70, R2, RZ ;  /* 0x0000000246067210 */ /* 0x000fe40007f9e0ff */
[----:B------:R-:W-:Y:S02]  /*58250*/  SHF.R.S32.HI R72, RZ, 0x1f, R69 ;  /* 0x0000001fff487819 */ /* 0x000fe40000011445 */
[----:B------:R0:W-:Y:S01]  /*58260*/  STL.64 [R1+0x578], R4 ;  /* 0x0005780401007387 */ /* 0x0001e20000100a00 */
[----:B------:R-:W-:Y:S02]  /*58270*/  IMAD.X R7, R71, 0x1, R0, P4 ;  /* 0x0000000147077824 */ /* 0x000fe400020e0600 */
[C---:B------:R-:W-:Y:S01]  /*58280*/  VIADD R70, R69.reuse, UR26 ;  /* 0x0000001a45467c36 */ /* 0x040fe20008000000 */
[----:B0-----:R-:W-:-:S02]  /*58290*/  IADD3 R4, P5, PT, R69, R68, RZ ;  /* 0x0000004445047210 */ /* 0x001fc40007fbe0ff */
        /* <DEDUP_REMOVED lines=240> */
[----:B------:R0:W-:Y:S03]  /*591a0*/  STL.64 [R1+0x198], R6 ;  /* 0x0001980601007387 */ /* 0x0001e60000100a00 */
[C---:B------:R-:W-:Y:S01]  /*591b0*/  IMAD.X R5, R72.reuse, 0x1, R3, P5 ;  /* 0x0000000148057824 */ /* 0x040fe200028e0603 */
[-C--:B------:R-:W-:Y:S02]  /*591c0*/  IADD3 R52, P4, PT, R69, R2.reuse, RZ ;  /* 0x0000000245347210 */ /* 0x080fe40007f9e0ff */
[----:B------:R-:W-:Y:S02]  /*591d0*/  SHF.R.S32.HI R73, RZ, 0x1f, R70 ;  /* 0x0000001fff497819 */ /* 0x000fe40000011446 */
[----:B------:R4:W-:Y:S01]  /*591e0*/  STL.64 [R1+0x180], R4 ;  /* 0x0001800401007387 */ /* 0x0009e20000100a00 */
[----:B------:R-:W-:Y:S01]  /*591f0*/  IMAD.X R53, R72, 0x1, R0, P4 ;  /* 0x0000000148357824 */ /* 0x000fe200020e0600 */
[C---:B0-----:R-:W-:Y:S01]  /*59200*/  IADD3 R6, P4, PT, R70.reuse, R2, RZ ;  /* 0x0000000246067210 */ /* 0x041fe20007f9e0ff */
[C---:B------:R-:W-:Y:S01]  /*59210*/  VIADD R69, R70.reuse, UR26 ;  /* 0x0000001a46457c36 */ /* 0x040fe20008000000 */
[----:B----4-:R-:W-:-:S05]  /*59220*/  IADD3 R4, P5, PT, R70, R68, RZ ;  /* 0x0000004446047210 */ /* 0x010fca0007fbe0ff */
[C---:B------:R-:W-:Y:S01]  /*59230*/  IMAD.X R5, R73.reuse, 0x1, R3, P5 ;  /* 0x0000000149057824 */ /* 0x040fe200028e0603 */
[----:B------:R-:W-:Y:S01]  /*59240*/  SHF.R.S32.HI R72, RZ, 0x1f, R69 ;  /* 0x0000001fff487819 */ /* 0x000fe20000011445 */
[----:B------:R-:W-:-:S03]  /*59250*/  IMAD.X R7, R73, 0x1, R0, P4 ;  /* 0x0000000149077824 */ /* 0x000fc600020e0600 */
[----:B------:R0:W-:Y:S01]  /*59260*/  STL.64 [R1+0x170], R4 ;  /* 0x0001700401007387 */ /* 0x0001e20000100a00 */
[C---:B------:R-:W-:Y:S01]  /*59270*/  IADD3 R54, P5, PT, R69.reuse, R68, RZ ;  /* 0x0000004445367210 */ /* 0x040fe20007fbe0ff */
[C---:B------:R-:W-:Y:S01]  /*59280*/  VIADD R71, R69.reuse, UR26 ;  /* 0x0000001a45477c36 */ /* 0x040fe20008000000 */
[----:B0-----:R-:W-:Y:S01]  /*59290*/  IADD3 R4, P4, PT, R69, R2, RZ ;  /* 0x0000000245047210 */ /* 0x001fe20007f9e0ff */
[----:B------:R-:W-:Y:S04]  /*592a0*/  STL.64 [R1+0x178], R6 ;  /* 0x0001780601007387 */ /* 0x000fe80000100a00 */
[C---:B------:R-:W-:Y:S01]  /*592b0*/  IMAD.X R5, R72.reuse, 0x1, R0, P4 ;  /* 0x0000000148057824 */ /* 0x040fe200020e0600 */
[----:B------:R-:W-:Y:S01]  /*592c0*/  SHF.R.S32.HI R73, RZ, 0x1f, R71 ;  /* 0x0000001fff497819 */ /* 0x000fe20000011447 */
[----:B------:R-:W-:-:S03]  /*592d0*/  IMAD.X R55, R72, 0x1, R3, P5 ;  /* 0x0000000148377824 */ /* 0x000fc600028e0603 */
[----:B------:R0:W-:Y:S01]  /*592e0*/  STL.64 [R1+0x168], R4 ;  /* 0x0001680401007387 */ /* 0x0001e20000100a00 */
[C---:B------:R-:W-:Y:S01]  /*592f0*/  VIADD R70, R71.reuse, UR26 ;  /* 0x0000001a47467c36 */ /* 0x040fe20008000000 */
[----:B0-----:R-:W-:-:S05]  /*59300*/  IADD3 R4, P5, PT, R71, R68, RZ ;  /* 0x0000004447047210 */ /* 0x001fca0007fbe0ff */
[--C-:B------:R-:W-:Y:S01]  /*59310*/  IMAD.X R5, R73, 0x1, R3.reuse, P5 ;  /* 0x0000000149057824 */ /* 0x100fe200028e0603 */
[----:B------:R-:W-:Y:S02]  /*59320*/  IADD3 R6, P4, PT, R71, R2, RZ ;  /* 0x0000000247067210 */ /* 0x000fe40007f9e0ff */
[----:B------:R-:W-:Y:S02]  /*59330*/  SHF.R.S32.HI R71, RZ, 0x1f, R70 ;  /* 0x0000001fff477819 */ /* 0x000fe40000011446 */
        /* <DEDUP_REMOVED lines=11> */
[----:B------:R-:W-:Y:S02]  /*593f0*/  IMAD.X R57, R71, 0x1, R0, P4 ;  /* 0x0000000147397824 */ /* 0x000fe400020e0600 */
        /* <DEDUP_REMOVED lines=15> */
[----:B----4-:R-:W-:-:S03]  /*594f0*/  IADD3 R4, P5, PT, R69, R68, RZ ;  /* 0x0000004445047210 */ /* 0x010fc60007fbe0ff */
[C---:B------:R-:W-:Y:S02]  /*59500*/  IMAD.X R7, R72.reuse, 0x1, R0, P4 ;  /* 0x0000000148077824 */ /* 0x040fe400020e0600 */
[----:B------:R-:W-:Y:S01]  /*59510*/  IMAD.X R5, R72, 0x1, R3, P5 ;  /* 0x0000000148057824 */ /* 0x000fe200028e0603 */
[----:B------:R-:W-:Y:S01]  /*59520*/  SHF.R.S32.HI R71, RZ, 0x1f, R70 ;  /* 0x0000001fff477819 */ /* 0x000fe20000011446 */
[C---:B------:R-:W-:Y:S01]  /*59530*/  VIADD R69, R70.reuse, UR26 ;  /* 0x0000001a46457c36 */ /* 0x040fe20008000000 */
[C---:B------:R-:W-:Y:S02]  /*59540*/  IADD3 R60, P4, PT, R70.reuse, R2, RZ ;  /* 0x00000002463c7210 */ /* 0x040fe40007f9e0ff */
[----:B------:R0:W-:Y:S01]  /*59550*/  STL.64 [R1+0x110], R4 ;  /* 0x0001100401007387 */ /* 0x0001e20000100a00 */
[----:B------:R-:W-:Y:S02]  /*59560*/  VIADD R92, R69, UR26 ;  /* 0x0000001a455c7c36 */ /* 0x000fe40008000000 */
[----:B------:R-:W-:Y:S01]  /*59570*/  IMAD.X R61, R71, 0x1, R0, P4 ;  /* 0x00000001473d7824 */ /* 0x000fe200020e0600 */
[----:B------:R4:W-:Y:S01]  /*59580*/  STL.64 [R1+0x118], R6 ;  /* 0x0001180601007387 */ /* 0x0009e20000100a00 */
[----:B0-----:R-:W-:Y:S01]  /*59590*/  IADD3 R4, P5, PT, R70, R68, RZ ;  /* 0x0000004446047210 */ /* 0x001fe20007fbe0ff */
[----:B------:R-:W-:Y:S01]  /*595a0*/  VIADD R88, R92, UR26 ;  /* 0x0000001a5c587c36 */ /* 0x000fe20008000000 */
[----:B------:R-:W-:Y:S01]  /*595b0*/  SHF.R.S32.HI R70, RZ, 0x1f, R69 ;  /* 0x0000001fff467819 */ /* 0x000fe20000011445 */
[----:B------:R-:W5:Y:S01]  /*595c0*/  LDL.LU R8, [R1+0x1604] ;  /* 0x0016040001087983 */ /* 0x000f620000300800 */
[----:B----4-:R-:W-:Y:S01]  /*595d0*/  IMAD.MOV.U32 R6, RZ, RZ, R62 ;  /* 0x000000ffff067224 */ /* 0x010fe200078e003e */
[----:B------:R-:W-:Y:S01]  /*595e0*/  IADD3 R62, P4, PT, R69, R2, RZ ;  /* 0x00000002453e7210 */ /* 0x000fe20007f9e0ff */
[----:B------:R-:W-:Y:S01]  /*595f0*/  IMAD.X R5, R71, 0x1, R3, P5 ;  /* 0x0000000147057824 */ /* 0x000fe200028e0603 */
[----:B------:R-:W-:Y:S01]  /*59600*/  IADD3 R64, P5, PT, R69, R68, RZ ;  /* 0x0000004445407210 */ /* 0x000fe20007fbe0ff */
[----:B------:R-:W-:Y:S01]  /*59610*/  IMAD.MOV.U32 R7, RZ, RZ, R63 ;  /* 0x000000ffff077224 */ /* 0x000fe200078e003f */
[----:B------:R-:W-:Y:S01]  /*59620*/  SHF.R.S32.HI R69, RZ, 0x1f, R92 ;  /* 0x0000001fff457819 */ /* 0x000fe2000001145c */
[----:B------:R-:W-:Y:S01]  /*59630*/  IMAD.X R63, R70, 0x1, R0, P4 ;  /* 0x00000001463f7824 */ /* 0x000fe200020e0600 */
[----:B------:R-:W-:Y:S01]  /*59640*/  IADD3 R66, P4, PT, R92, R2, RZ ;  /* 0x000000025c427210 */ /* 0x000fe20007f9e0ff */
[--C-:B------:R-:W-:Y:S01]  /*59650*/  IMAD.X R65, R70, 0x1, R3.reuse, P5 ;  /* 0x0000000146417824 */ /* 0x100fe200028e0603 */
[----:B------:R-:W-:Y:S01]  /*59660*/  IADD3 R92, P5, PT, R92, R68, RZ ;  /* 0x000000445c5c7210 */ /* 0x000fe20007fbe0ff */
[C---:B------:R-:W-:Y:S01]  /*59670*/  VIADD R84, R88.reuse, UR26 ;  /* 0x0000001a58547c36 */ /* 0x040fe20008000000 */
[----:B------:R-:W-:Y:S01]  /*59680*/  SHF.R.S32.HI R70, RZ, 0x1f, R88 ;  /* 0x0000001fff467819 */ /* 0x000fe20000011458 */
[C---:B------:R-:W-:Y:S01]  /*59690*/  IMAD.X R67, R69.reuse, 0x1, R0, P4 ;  /* 0x0000000145437824 */ /* 0x040fe200020e0600 */
[C---:B------:R-:W-:Y:S01]  /*596a0*/  IADD3 R90, P4, PT, R88.reuse, R2, RZ ;  /* 0x00000002585a7210 */ /* 0x040fe20007f9e0ff */
[--C-:B------:R-:W-:Y:S01]  /*596b0*/  IMAD.X R93, R69, 0x1, R3.reuse, P5 ;  /* 0x00000001455d7824 */ /* 0x100fe200028e0603 */
        /* <DEDUP_REMOVED lines=13> */
[----:B------:R0:W-:Y:S04]  /*59790*/  STL.64 [R1+0x100], R4 ;  /* 0x0001000401007387 */ /* 0x0001e80000100a00 */
[----:B------:R-:W-:Y:S01]  /*597a0*/  IMAD.X R81, R70, 0x1, R3, P5 ;  /* 0x0000000146517824 */ /* 0x000fe200028e0603 */
[----:B0-----:R-:W1:Y:S04]  /*597b0*/  LDL.LU R5, [R1+0x1600] ;  /* 0x0016000001057983 */ /* 0x001e680000300800 */
[----:B------:R-:W4:Y:S04]  /*597c0*/  LDL.LU R14, [R1+0x418] ;  /* 0x00041800010e7983 */ /* 0x000f280000300800 */
[----:B------:R-:W4:Y:S04]  /*597d0*/  LDL.LU R15, [R1+0x41c] ;  /* 0x00041c00010f7983 */ /* 0x000f280000300800 */
[----:B------:R-:W2:Y:S04]  /*597e0*/  LDL.LU R4, [R1+0x18] ;  /* 0x0000180001047983 */ /* 0x000ea80000300800 */
[----:B------:R-:W2:Y:S04]  /*597f0*/  LDL.LU R12, [R1+0x1c] ;  /* 0x00001c00010c7983 */ /* 0x000ea80000300800 */
[----:B------:R-:W3:Y:S04]  /*59800*/  LDL.LU.64 R10, [R1+0xa00] ;  /* 0x000a0000010a7983 */ /* 0x000ee80000300a00 */
[----:B------:R0:W-:Y:S04]  /*59810*/  STL [R1+0x16e0], R81 ;  /* 0x0016e05101007387 */ /* 0x0001e80000100800 */
[----:B0-----:R-:W3:Y:S01]  /*59820*/  LDL.LU R81, [R1+0x700] ;  /* 0x0007000001517983 */ /* 0x001ee20000300800 */
[----:B------:R-:W-:-:S02]  /*59830*/  SHF.R.S32.HI R71, RZ, 0x1f, R69 ;  /* 0x0000001fff477819 */ /* 0x000fc40000011445 */
[C---:B------:R-:W-:Y:S01]  /*59840*/  IADD3 R76, P5, PT, R69.reuse, R68, RZ ;  /* 0x00000044454c7210 */ /* 0x040fe20007fbe0ff */
[----:B------:R-:W-:Y:S01]  /*59850*/  IMAD.X R83, R70, 0x1, R0, P4 ;  /* 0x0000000146537824 */ /* 0x000fe200020e0600 */
[----:B------:R-:W-:-:S03]  /*59860*/  IADD3 R78, P4, PT, R69, R2, RZ ;  /* 0x00000002454e7210 */ /* 0x000fc60007f9e0ff */
[----:B------:R-:W-:Y:S02]  /*59870*/  IMAD.X R77, R71, 0x1, R3, P5 ;  /* 0x00000001474d7824 */ /* 0x000fe400028e0603 */
[----:B------:R-:W-:-:S03]  /*59880*/  VIADD R69, R69, UR26 ;  /* 0x0000001a45457c36 */ /* 0x000fc60008000000 */
[----:B------:R0:W-:Y:S01]  /*59890*/  STL [R1+0x16dc], R77 ;  /* 0x0016dc4d01007387 */ /* 0x0001e20000100800 */
[----:B------:R-:W-:Y:S01]  /*598a0*/  IMAD.X R79, R71, 0x1, R0, P4 ;  /* 0x00000001474f7824 */ /* 0x000fe200020e0600 */
[----:B------:R-:W-:Y:S01]  /*598b0*/  SHF.R.S32.HI R73, RZ, 0x1f, R69 ;  /* 0x0000001fff497819 */ /* 0x000fe20000011445 */
[C---:B------:R-:W-:Y:S01]  /*598c0*/  VIADD R71, R69.reuse, UR26 ;  /* 0x0000001a45477c36 */ /* 0x040fe20008000000 */
[C---:B------:R-:W-:Y:S01]  /*598d0*/  IADD3 R74, P4, PT, R69.reuse, R2, RZ ;  /* 0x00000002454a7210 */ /* 0x040fe20007f9e0ff */
[----:B0-----:R-:W3:Y:S01]  /*598e0*/  LDL.LU R77, [R1+0x704] ;  /* 0x00070400014d7983 */ /* 0x001ee20000300800 */
[----:B------:R-:W-:-:S03]  /*598f0*/  IADD3 R72, P5, PT, R69, R68, RZ ;  /* 0x0000004445487210 */ /* 0x000fc60007fbe0ff */
[----:B------:R-:W-:Y:S01]  /*59900*/  IMAD.X R75, R73, 0x1, R0, P4 ;  /* 0x00000001494b7824 */ /* 0x000fe200020e0600 */
[C---:B------:R-:W-:Y:S02]  /*59910*/  IADD3 R70, P4, PT, R71.reuse, R2, RZ ;  /* 0x0000000247467210 */ /* 0x040fe40007f9e0ff */
[----:B------:R-:W-:Y:S02]  /*59920*/  IADD3 R68, P6, PT, R71, R68, RZ ;  /* 0x0000004447447210 */ /* 0x000fe40007fde0ff */
[----:B------:R-:W-:Y:S01]  /*59930*/  SHF.R.S32.HI R2, RZ, 0x1f, R71 ;  /* 0x0000001fff027819 */ /* 0x000fe20000011447 */
[----:B------:R-:W-:-:S04]  /*59940*/  IMAD.X R73, R73, 0x1, R3, P5 ;  /* 0x0000000149497824 */ /* 0x000fc800028e0603 */
[C---:B------:R-:W-:Y:S02]  /*59950*/  IMAD.X R69, R2.reuse, 0x1, R3, P6 ;  /* 0x0000000102457824 */ /* 0x040fe400030e0603 */
[----:B------:R-:W-:Y:S01]  /*59960*/  IMAD.X R71, R2, 0x1, R0, P4 ;  /* 0x0000000102477824 */ /* 0x000fe200020e0600 */
[----:B-----5:R-:W-:Y:S01]  /*59970*/  ISETP.GE.AND P5, PT, R8, UR4, PT ;  /* 0x0000000408007c0c */ /* 0x020fe2000bfa6270 */
[----:B------:R-:W0:Y:S01]  /*59980*/  LDCU UR4, c[0x0][0x39c] ;  /* 0x00007380ff0477ac */ /* 0x000e220008000800 */
[----:B------:R-:W5:Y:S04]  /*59990*/  LDL.LU.64 R8, [R1+0x9f8] ;  /* 0x0009f80001087983 */ /* 0x000f680000300a00 */
[----:B------:R-:W0:Y:S01]  /*599a0*/  LDL.LU R3, [R1+0x1634] ;  /* 0x0016340001037983 */ /* 0x000e220000300800 */
[----:B-1----:R-:W-:Y:S01]  /*599b0*/  ISETP.GE.AND P4, PT, R5, UR5, PT ;  /* 0x0000000505007c0c */ /* 0x002fe2000bf86270 */
[----:B------:R-:W1:Y:S02]  /*599c0*/  LDCU UR5, c[0x0][0x39c] ;  /* 0x00007380ff0577ac */ /* 0x000e640008000800 */
[----:B------:R-:W5:Y:S04]  /*599d0*/  LDL.LU R5, [R1+0x420] ;  /* 0x0004200001057983 */ /* 0x000f680000300800 */
[----:B------:R-:W5:Y:S01]  /*599e0*/  LDL.LU R13, [R1+0x424] ;  /* 0x00042400010d7983 */ /* 0x000f620000300800 */
[----:B----4-:R-:W-:-:S03]  /*599f0*/  F2FP.SATFINITE.E4M3.F32.PACK_AB_MERGE_C R0, R15, R14, RZ ;  /* 0x0000000e0f00723e */ /* 0x010fc600048070ff */
[----:B------:R-:W4:Y:S01]  /*59a00*/  LDL.LU.64 R16, [R1+0x9f0] ;  /* 0x0009f00001107983 */ /* 0x000f220000300a00 */
[----:B--2---:R-:W-:Y:S02]  /*59a10*/  F2FP.SATFINITE.E4M3.F32.PACK_AB_MERGE_C R2, R12, R4, RZ ;  /* 0x000000040c02723e */ /* 0x004fe400048070ff */
[----:B---3--:R-:W-:Y:S01]  /*59a20*/  ISETP.LT.AND P6, PT, R81, UR6, !P5 ;  /* 0x0000000651007c0c */ /* 0x008fe2000efc1270 */
[----:B------:R-:W2:-:S12]  /*59a30*/  LDCU UR6, c[0x0][0x398] ;  /* 0x00007300ff0677ac */ /* 0x000e980008000800 */
[----:B------:R3:W-:Y:S04]  /*59a40*/  @P6 STG.E.U8 desc[UR20][R6.64], R0 ;  /* 0x0000000006006986 */ /* 0x0007e8000c101114 */
[----:B---3--:R-:W3:Y:S04]  /*59a50*/  LDL.LU.64 R6, [R1+0x9e8] ;  /* 0x0009e80001067983 */ /* 0x008ee80000300a00 */
[----:B------:R-:W3:Y:S04]  /*59a60*/  LDL.LU R4, [R1+0x20] ;  /* 0x0000200001047983 */ /* 0x000ee80000300800 */
[----:B------:R-:W3:Y:S01]  /*59a70*/  LDL.LU R12, [R1+0x24] ;  /* 0x00002400010c7983 */ /* 0x000ee20000300800 */
[----:B------:R-:W-:Y:S01]  /*59a80*/  ISETP.LT.AND P5, PT, R77, UR7, !P5 ;  /* 0x000000074d007c0c */ /* 0x000fe2000efa1270 */
[----:B------:R-:W0:Y:S02]  /*59a90*/  LDCU UR7, c[0x0][0x398] ;  /* 0x00007300ff0777ac */ /* 0x000e240008000800 */
[----:B------:R-:W1:Y:S01]  /*59aa0*/  LDL.LU R14, [R1+0x1678] ;  /* 0x00167800010e7983 */ /* 0x000e620000300800 */
[----:B------:R-:W-:Y:S01]  /*59ab0*/  ISETP.LT.AND P6, PT, R81, UR9, !P4 ;  /* 0x0000000951007c0c */ /* 0x000fe2000e7c1270 */
[----:B------:R-:W0:Y:S01]  /*59ac0*/  LDCU UR9, c[0x0][0x398] ;  /* 0x00007300ff0977ac */ /* 0x000e220008000800 */
[----:B------:R-:W-:-:S04]  /*59ad0*/  PRMT R0, R0, 0x9910, RZ ;  /* 0x0000991000007816 */ /* 0x000fc800000000ff */
[----:B------:R-:W-:-:S03]  /*59ae0*/  SHF.R.S32.HI R0, RZ, 0x8, R0 ;  /* 0x00000008ff007819 */ /* 0x000fc60000011400 */
[----:B------:R2:W-:Y:S02]  /*59af0*/  @P5 STG.E.U8 desc[UR20][R10.64], R2 ;  /* 0x000000020a005986 */ /* 0x0005e4000c101114 */
[----:B--2---:R-:W-:Y:S01]  /*59b00*/  ISETP.LT.AND P4, PT, R77, UR6, !P4 ;  /* 0x000000064d007c0c */ /* 0x004fe2000e781270 */
[----:B------:R-:W2:Y:S01]  /*59b10*/  LDCU UR6, c[0x0][0x398] ;  /* 0x00007300ff0677ac */ /* 0x000ea20008000800 */
[----:B------:R-:W2:Y:S01]  /*59b20*/  LDL.LU.64 R10, [R1+0x9e0] ;  /* 0x0009e000010a7983 */ /* 0x000ea20000300a00 */
[----:B------:R-:W-:-:S04]  /*59b30*/  PRMT R2, R2, 0x9910, RZ ;  /* 0x0000991002027816 */ /* 0x000fc800000000ff */
[----:B------:R-:W-:Y:S01]  /*59b40*/  SHF.R.S32.HI R2, RZ, 0x8, R2 ;  /* 0x00000008ff027819 */ /* 0x000fe20000011402 */
[----:B-----5:R5:W-:Y:S01]  /*59b50*/  @P6 STG.E.U8 desc[UR20][R8.64], R0 ;  /* 0x0000000008006986 */ /* 0x020be2000c101114 */
[----:B0-----:R-:W-:Y:S01]  /*59b60*/  ISETP.GE.AND P5, PT, R3, UR4, PT ;  /* 0x0000000403007c0c */ /* 0x001fe2000bfa6270 */
[----:B------:R-:W0:Y:S03]  /*59b70*/  LDCU UR4, c[0x0][0x39c] ;  /* 0x00007380ff0477ac */ /* 0x000e260008000800 */
[----:B------:R-:W-:Y:S01]  /*59b80*/  ISETP.LT.AND P6, PT, R81, UR7, !P5 ;  /* 0x0000000751007c0c */ /* 0x000fe2000efc1270 */
[----:B------:R-:W0:Y:S01]  /*59b90*/  LDCU UR7, c[0x0][0x398] ;  /* 0x00007300ff0777ac */ /* 0x000e220008000800 */
[----:B-----5:R-:W5:Y:S04]  /*59ba0*/  LDL.LU.64 R8, [R1+0x9d8] ;  /* 0x0009d80001087983 */ /* 0x020f680000300a00 */
[----:B------:R-:W0:Y:S01]  /*59bb0*/  LDL.LU R3, [R1+0x15a8] ;  /* 0x0015a80001037983 */ /* 0x000e220000300800 */
[----:B------:R-:W-:-:S03]  /*59bc0*/  F2FP.SATFINITE.E4M3.F32.PACK_AB_MERGE_C R0, R13, R5, RZ ;  /* 0x000000050d00723e */ /* 0x000fc600048070ff */
[----:B------:R-:W5:Y:S04]  /*59bd0*/  LDL.LU R5, [R1+0x428] ;  /* 0x0004280001057983 */ /* 0x000f680000300800 */
[----:B------:R-:W5:Y:S04]  /*59be0*/  LDL.LU R13, [R1+0x42c] ;  /* 0x00042c00010d7983 */ /* 0x000f680000300800 */
[----:B----4-:R4:W-:Y:S04]  /*59bf0*/  @P4 STG.E.U8 desc[UR20][R16.64], R2 ;  /* 0x0000000210004986 */ /* 0x0109e8000c101114 */
[----:B----4-:R-:W4:Y:S04]  /*59c00*/  LDL.LU.64 R16, [R1+0x9d0] ;  /* 0x0009d00001107983 */ /* 0x010f280000300a00 */
[----:B---3--:R3:W-:Y:S01]  /*59c10*/  @P6 STG.E.U8 desc[UR20][R6.64], R0 ;  /* 0x0000000006006986 */ /* 0x0087e2000c101114 */
[----:B------:R-:W-:-:S03]  /*59c20*/  F2FP.SATFINITE.E4M3.F32.PACK_AB_MERGE_C R2, R12, R4, RZ ;  /* 0x000000040c02723e */ /* 0x000fc600048070ff */
[----:B---3--:R-:W3:Y:S04]  /*59c30*/  LDL.LU.64 R6, [R1+0x9c8] ;  /* 0x0009c80001067983 */ /* 0x008ee80000300a00 */
[----:B------:R-:W3:Y:S04]  /*59c40*/  LDL.LU R4, [R1+0x28] ;  /* 0x0000280001047983 */ /* 0x000ee80000300800 */
[----:B------:R-:W3:Y:S01]  /*59c50*/  LDL.LU R12, [R1+0x2c] ;  /* 0x00002c00010c7983 */ /* 0x000ee20000300800 */
[----:B-1----:R-:W-:Y:S01]  /*59c60*/  ISETP.GE.AND P4, PT, R14, UR5, PT ;  /* 0x000000050e007c0c */ /* 0x002fe2000bf86270 */
[----:B------:R-:W1:Y:S01]  /*59c70*/  LDCU UR5, c[0x0][0x39c] ;  /* 0x00007380ff0577ac */ /* 0x000e620008000800 */
[----:B------:R-:W-:Y:S01]  /*59c80*/  ISETP.LT.AND P5, PT, R77, UR9, !P5 ;  /* 0x000000094d007c0c */ /* 0x000fe2000efa1270 */
[----:B------:R-:W1:Y:S01]  /*59c90*/  LDL.LU R14, [R1+0x15e8] ;  /* 0x0015e800010e7983 */ /* 0x000e620000300800 */
[----:B------:R-:W-:Y:S01]  /*59ca0*/  ISETP.LT.AND P6, PT, R81, UR10, !P4 ;  /* 0x0000000a51007c0c */ /* 0x000fe2000e7c1270 */
[----:B------:R-:W0:Y:S01]  /*59cb0*/  LDCU UR9, c[0x0][0x398] ;  /* 0x00007300ff0977ac */ /* 0x000e220008000800 */
[----:B------:R-:W-:Y:S01]  /*59cc0*/  PRMT R0, R0, 0x9910, RZ ;  /* 0x0000991000007816 */ /* 0x000fe200000000ff */
[----:B------:R-:W0:Y:S03]  /*59cd0*/  LDCU UR10, c[0x0][0x398] ;  /* 0x00007300ff0a77ac */ /* 0x000e260008000800 */
[----:B------:R-:W-:-:S05]  /*59ce0*/  SHF.R.S32.HI R0, RZ, 0x8, R0 ;  /* 0x00000008ff007819 */ /* 0x000fca0000011400 */
[----:B--2---:R2:W-:Y:S01]  /*59cf0*/  @P5 STG.E.U8 desc[UR20][R10.64], R2 ;  /* 0x000000020a005986 */ /* 0x0045e2000c101114 */
[----:B------:R-:W-:Y:S01]  /*59d00*/  ISETP.LT.AND P4, PT, R77, UR6, !P4 ;  /* 0x000000064d007c0c */ /* 0x000fe2000e781270 */
[----:B------:R-:W0:Y:S02]  /*59d10*/  LDCU UR6, c[0x0][0x398] ;  /* 0x00007300ff0677ac */ /* 0x000e240008000800 */
[----:B--2---:R-:W2:Y:S01]  /*59d20*/  LDL.LU.64 R10, [R1+0x9c0] ;  /* 0x0009c000010a7983 */ /* 0x004ea20000300a00 */
        /* <DEDUP_REMOVED lines=167> */
[----:B-----5:R-:W5:Y:S01]  /*5a7a0*/  LDL.LU.64 R8, [R1+0x918] ;  /* 0x0009180001087983 */ /* 0x020f620000300a00 */
[----:B------:R-:W-:-:S03]  /*5a7b0*/  F2FP.SATFINITE.E4M3.F32.PACK_AB_MERGE_C R0, R13, R5, RZ ;  /* 0x000000050d00723e */ /* 0x000fc600048070ff */
[----:B------:R-:W0:Y:S04]  /*5a7c0*/  LDL.LU R3, [R1+0x15f8] ;  /* 0x0015f80001037983 */ /* 0x000e280000300800 */
        /* <DEDUP_REMOVED lines=233> */
[----:B------:R-:W-:Y:S01]  /*5b660*/  ISETP.LT.AND P5, PT, R77, UR9, !P5 ;  /* 0x000000094d007c0c */ /* 0x000fe2000efa1270 */
[----:B------:R-:W0:Y:S01]  /*5b670*/  LDCU UR9, c[0x0][0x398] ;  /* 0x00007300ff0977ac */ /* 0x000e220008000800 */
[----:B-1----:R-:W-:-:S02]  /*5b680*/  ISETP.GE.AND P4, PT, R14, UR5, PT ;  /* 0x000000050e007c0c */ /* 0x002fc4000bf86270 */
[----:B------:R-:W3:Y:S01]  /*5b690*/  LDL.LU R14, [R1+0x1614] ;  /* 0x00161400010e7983 */ /* 0x000ee20000300800 */
[----:B------:R-:W-:Y:S01]  /*5b6a0*/  PRMT R0, R0, 0x9910, RZ ;  /* 0x0000991000007816 */ /* 0x000fe200000000ff */
[----:B------:R-:W1:Y:S01]  /*5b6b0*/  LDCU UR5, c[0x0][0x39c] ;  /* 0x00007380ff0577ac */ /* 0x000e620008000800 */
[----:B------:R-:W-:Y:S02]  /*5b6c0*/  ISETP.LT.AND P6, PT, R81, UR10, !P4 ;  /* 0x0000000a51007c0c */ /* 0x000fe4000e7c1270 */
[----:B------:R-:W-:Y:S01]  /*5b6d0*/  SHF.R.S32.HI R0, RZ, 0x8, R0 ;  /* 0x00000008ff007819 */ /* 0x000fe20000011400 */
[----:B------:R-:W0:Y:S03]  /*5b6e0*/  LDCU UR10, c[0x0][0x398] ;  /* 0x00007300ff0a77ac */ /* 0x000e260008000800 */
        /* <DEDUP_REMOVED lines=192> */
[----:B--2---:R2:W-:Y:S04]  /*5c2f0*/  @P5 STG.E.U8 desc[UR20][R10.64], R2 ;  /* 0x000000020a005986 */ /* 0x0045e8000c101114 */
[----:B--2---:R-:W2:Y:S01]  /*5c300*/  LDL.LU.64 R10, [R1+0x760] ;  /* 0x00076000010a7983 */ /* 0x004ea20000300a00 */
[----:B------:R-:W-:Y:S01]  /*5c310*/  ISETP.LT.AND P4, PT, R77, UR6, !P4 ;  /* 0x000000064d007c0c */ /* 0x000fe2000e781270 */
[----:B------:R-:W0:Y:S01]  /*5c320*/  LDCU UR6, c[0x0][0x398] ;  /* 0x00007300ff0677ac */ /* 0x000e220008000800 */
        /* <DEDUP_REMOVED lines=57> */
[----:B------:R-:W-:-:S06]  /*5c6c0*/  ISETP.LT.AND P6, PT, R81, UR10, !P4 ;  /* 0x0000000a51007c0c */ /* 0x000fcc000e7c1270 */
[----:B--2---:R2:W-:Y:S01]  /*5c6d0*/  @P5 STG.E.U8 desc[UR20][R10.64], R2 ;  /* 0x000000020a005986 */ /* 0x0045e2000c101114 */
[----:B------:R-:W-:Y:S01]  /*5c6e0*/  SHF.R.S32.HI R0, RZ, 0x8, R0 ;  /* 0x00000008ff007819 */ /* 0x000fe20000011400 */
[----:B------:R-:W0:Y:S02]  /*5c6f0*/  LDCU UR10, c[0x0][0x398] ;  /* 0x00007300ff0a77ac */ /* 0x000e240008000800 */
        /* <DEDUP_REMOVED lines=57> */
[----:B------:R-:W-:Y:S01]  /*5ca90*/  PRMT R0, R0, 0x9910, RZ ;  /* 0x0000991000007816 */ /* 0x000fe200000000ff */
[----:B------:R-:W1:Y:S01]  /*5caa0*/  LDCU UR5, c[0x0][0x39c] ;  /* 0x00007380ff0577ac */ /* 0x000e620008000800 */
[----:B------:R-:W-:-:S07]  /*5cab0*/  ISETP.LT.AND P6, PT, R81, UR10, !P4 ;  /* 0x0000000a51007c0c */ /* 0x000fce000e7c1270 */
[----:B--2---:R2:W-:Y:S01]  /*5cac0*/  @P5 STG.E.U8 desc[UR20][R10.64], R2 ;  /* 0x000000020a005986 */ /* 0x0045e2000c101114 */
[----:B------:R-:W-:Y:S01]  /*5cad0*/  SHF.R.S32.HI R0, RZ, 0x8, R0 ;  /* 0x00000008ff007819 */ /* 0x000fe20000011400 */
[----:B------:R-:W0:Y:S02]  /*5cae0*/  LDCU UR10, c[0x0][0x398] ;  /* 0x00007300ff0a77ac */ /* 0x000e240008000800 */
[----:B--2---:R-:W1:Y:S01]  /*5caf0*/  LDL.LU R10, [R1+0x160c] ;  /* 0x00160c00010a7983 */ /* 0x004e620000300800 */
[----:B------:R-:W-:Y:S01]  /*5cb00*/  ISETP.LT.AND P4, PT, R77, UR6, !P4 ;  /* 0x000000064d007c0c */ /* 0x000fe2000e781270 */
[----:B------:R-:W2:Y:S02]  /*5cb10*/  LDCU UR6, c[0x0][0x398] ;  /* 0x00007300ff0677ac */ /* 0x000ea40008000800 */
        /* <DEDUP_REMOVED lines=19> */
[----:B------:R-:W3:Y:S04]  /*5cc50*/  LDL.LU R12, [R1+0xec] ;  /* 0x0000ec00010c7983 */ /* 0x000ee80000300800 */
[----:B------:R-:W3:Y:S01]  /*5cc60*/  LDL.LU R4, [R1+0x1664] ;  /* 0x0016640001047983 */ /* 0x000ee20000300800 */
[----:B------:R-:W-:Y:S01]  /*5cc70*/  ISETP.LT.AND P5, PT, R77, UR9, !P5 ;  /* 0x000000094d007c0c */ /* 0x000fe2000efa1270 */
[----:B------:R-:W0:Y:S01]  /*5cc80*/  LDCU UR9, c[0x0][0x398] ;  /* 0x00007300ff0977ac */ /* 0x000e220008000800 */
[----:B------:R-:W-:-:S02]  /*5cc90*/  PRMT R0, R0, 0x9910, RZ ;  /* 0x0000991000007816 */ /* 0x000fc400000000ff */
[----:B-1----:R-:W-:Y:S01]  /*5cca0*/  ISETP.GE.AND P4, PT, R10, UR5, PT ;  /* 0x000000050a007c0c */ /* 0x002fe2000bf86270 */
[----:B------:R-:W1:Y:S03]  /*5ccb0*/  LDCU UR5, c[0x0][0x39c] ;  /* 0x00007380ff0577ac */ /* 0x000e660008000800 */
[----:B------:R-:W-:-:S05]  /*5ccc0*/  ISETP.LT.AND P6, PT, R81, UR10, !P4 ;  /* 0x0000000a51007c0c */ /* 0x000fca000e7c1270 */
[----:B--2---:R2:W-:Y:S01]  /*5ccd0*/  @P5 STG.E.U8 desc[UR20][R14.64], R2 ;  /* 0x000000020e005986 */ /* 0x0045e2000c101114 */
[----:B------:R-:W-:Y:S01]  /*5cce0*/  SHF.R.S32.HI R0, RZ, 0x8, R0 ;  /* 0x00000008ff007819 */ /* 0x000fe20000011400 */
[----:B------:R-:W0:Y:S01]  /*5ccf0*/  LDCU UR10, c[0x0][0x398] ;  /* 0x00007300ff0a77ac */ /* 0x000e220008000800 */
[----:B------:R-:W-:Y:S01]  /*5cd00*/  ISETP.LT.AND P4, PT, R77, UR6, !P4 ;  /* 0x000000064d007c0c */ /* 0x000fe2000e781270 */
[----:B------:R-:W0:Y:S01]  /*5cd10*/  LDCU UR6, c[0x0][0x398] ;  /* 0x00007300ff0677ac */ /* 0x000e220008000800 */
        /* <DEDUP_REMOVED lines=14> */
[----:B---3--:R3:W-:Y:S01]  /*5ce00*/  @P6 STG.E.U8 desc[UR20][R6.64], R0 ;  /* 0x0000000006006986 */ /* 0x0087e2000c101114 */
[----:B----4-:R-:W-:-:S02]  /*5ce10*/  F2FP.SATFINITE.E4M3.F32.PACK_AB_MERGE_C R2, R12, R11, RZ ;  /* 0x0000000b0c02723e */ /* 0x010fc400048070ff */
[----:B-1----:R-:W-:Y:S01]  /*5ce20*/  ISETP.GE.AND P4, PT, R4, UR5, PT ;  /* 0x0000000504007c0c */ /* 0x002fe2000bf86270 */
[----:B------:R-:W1:Y:S01]  /*5ce30*/  LDCU UR5, c[0x0][0x39c] ;  /* 0x00007380ff0577ac */ /* 0x000e620008000800 */
[----:B------:R-:W4:Y:S04]  /*5ce40*/  LDL.LU.64 R4, [R1+0x6a8] ;  /* 0x0006a80001047983 */ /* 0x000f280000300a00 */
[----:B---3--:R-:W3:Y:S04]  /*5ce50*/  LDL.LU.64 R6, [R1+0x6a0] ;  /* 0x0006a00001067983 */ /* 0x008ee80000300a00 */
[----:B------:R-:W3:Y:S04]  /*5ce60*/  LDL.LU R16, [R1+0xf0] ;  /* 0x0000f00001107983 */ /* 0x000ee80000300800 */
[----:B------:R-:W3:Y:S04]  /*5ce70*/  LDL.LU R17, [R1+0xf4] ;  /* 0x0000f40001117983 */ /* 0x000ee80000300800 */
[----:B------:R-:W1:Y:S01]  /*5ce80*/  LDL.LU R12, [R1+0x15d4] ;  /* 0x0015d400010c7983 */ /* 0x000e620000300800 */
[----:B------:R-:W-:Y:S01]  /*5ce90*/  ISETP.LT.AND P5, PT, R77, UR9, !P5 ;  /* 0x000000094d007c0c */ /* 0x000fe2000efa1270 */
[----:B------:R-:W0:Y:S01]  /*5cea0*/  LDCU UR9, c[0x0][0x398] ;  /* 0x00007300ff0977ac */ /* 0x000e220008000800 */
[----:B------:R-:W-:-:S02]  /*5ceb0*/  ISETP.LT.AND P6, PT, R81, UR10, !P4 ;  /* 0x0000000a51007c0c */ /* 0x000fc4000e7c1270 */
        /* <DEDUP_REMOVED lines=11> */
[----:B------:R-:W0:Y:S02]  /*5cf70*/  LDCU UR4, c[0x0][0x39c] ;  /* 0x00007380ff0477ac */ /* 0x000e240008000800 */
[----:B-----5:R-:W5:Y:S01]  /*5cf80*/  LDL.LU.64 R8, [R1+0x690] ;  /* 0x0006900001087983 */ /* 0x020f620000300a00 */
[----:B------:R-:W-:-:S03]  /*5cf90*/  F2FP.SATFINITE.E4M3.F32.PACK_AB_MERGE_C R0, R13, R3, RZ ;  /* 0x000000030d00723e */ /* 0x000fc600048070ff */
[----:B------:R-:W5:Y:S04]  /*5cfa0*/  LDL.LU R10, [R1+0x4f8] ;  /* 0x0004f800010a7983 */ /* 0x000f680000300800 */
[----:B------:R-:W5:Y:S04]  /*5cfb0*/  LDL.LU R11, [R1+0x4fc] ;  /* 0x0004fc00010b7983 */ /* 0x000f680000300800 */
[----:B------:R-:W0:Y:S04]  /*5cfc0*/  LDL.LU R3, [R1+0x1344] ;  /* 0x0013440001037983 */ /* 0x000e280000300800 */
[----:B----4-:R4:W-:Y:S04]  /*5cfd0*/  @P4 STG.E.U8 desc[UR20][R4.64], R2 ;  /* 0x0000000204004986 */ /* 0x0109e8000c101114 */
[----:B----4-:R-:W4:Y:S01]  /*5cfe0*/  LDL.LU.64 R4, [R1+0x688] ;  /* 0x0006880001047983 */ /* 0x010f220000300a00 */
[----:B-1----:R-:W-:Y:S01]  /*5cff0*/  ISETP.GE.AND P4, PT, R12, UR5, PT ;  /* 0x000000050c007c0c */ /* 0x002fe2000bf86270 */
[----:B------:R-:W1:Y:S02]  /*5d000*/  LDCU UR5, c[0x0][0x39c] ;  /* 0x00007380ff0577ac */ /* 0x000e640008000800 */
[----:B------:R-:W4:Y:S01]  /*5d010*/  LDL.LU.64 R12, [R1+0x680] ;  /* 0x00068000010c7983 */ /* 0x000f220000300a00 */
[----:B------:R-:W-:-:S02]  /*5d020*/  ISETP.LT.AND P6, PT, R81, UR7, !P5 ;  /* 0x0000000751007c0c */ /* 0x000fc4000efc1270 */
[----:B------:R-:W-:Y:S01]  /*5d030*/  ISETP.LT.AND P5, PT, R77, UR9, !P5 ;  /* 0x000000094d007c0c */ /* 0x000fe2000efa1270 */
[----:B------:R-:W0:Y:S01]  /*5d040*/  LDCU UR7, c[0x0][0x398] ;  /* 0x00007300ff0777ac */ /* 0x000e220008000800 */
[----:B---3--:R-:W-:Y:S01]  /*5d050*/  F2FP.SATFINITE.E4M3.F32.PACK_AB_MERGE_C R2, R17, R16, RZ ;  /* 0x000000101102723e */ /* 0x008fe200048070ff */
[----:B------:R-:W3:Y:S08]  /*5d060*/  LDCU UR9, c[0x0][0x398] ;  /* 0x00007300ff0977ac */ /* 0x000ef00008000800 */
[----:B------:R1:W-:Y:S01]  /*5d070*/  @P6 STG.E.U8 desc[UR20][R6.64], R0 ;  /* 0x0000000006006986 */ /* 0x0003e2000c101114 */
[----:B------:R-:W-:Y:S01]  /*5d080*/  ISETP.LT.AND P6, PT, R81, UR10, !P4 ;  /* 0x0000000a51007c0c */ /* 0x000fe2000e7c1270 */
[----:B------:R-:W0:Y:S01]  /*5d090*/  LDCU UR10, c[0x0][0x398] ;  /* 0x00007300ff0a77ac */ /* 0x000e220008000800 */
[----:B------:R-:W-:Y:S01]  /*5d0a0*/  ISETP.LT.AND P4, PT, R77, UR6, !P4 ;  /* 0x000000064d007c0c */ /* 0x000fe2000e781270 */
[----:B------:R-:W0:Y:S01]  /*5d0b0*/  LDCU UR6, c[0x0][0x398] ;  /* 0x00007300ff0677ac */ /* 0x000e220008000800 */
[----:B-1----:R-:W-:Y:S01]  /*5d0c0*/  PRMT R0, R0, 0x9910, RZ ;  /* 0x0000991000007816 */ /* 0x002fe200000000ff */
[----:B--2---:R1:W-:Y:S03]  /*5d0d0*/  @P5 STG.E.U8 desc[UR20][R14.64], R2 ;  /* 0x000000020e005986 */ /* 0x0043e6000c101114 */
[----:B------:R-:W-:Y:S01]  /*5d0e0*/  SHF.R.S32.HI R0, RZ, 0x8, R0 ;  /* 0x00000008ff007819 */ /* 0x000fe20000011400 */
[----:B------:R-:W2:Y:S04]  /*5d0f0*/  LDL.LU R6, [R1+0xf8] ;  /* 0x0000f80001067983 */ /* 0x000ea80000300800 */
[----:B------:R-:W2:Y:S04]  /*5d100*/  LDL.LU R7, [R1+0xfc] ;  /* 0x0000fc0001077983 */ /* 0x000ea80000300800 */
[----:B------:R-:W2:Y:S01]  /*5d110*/  LDL.LU R17, [R1+0x1340] ;  /* 0x0013400001117983 */ /* 0x000ea20000300800 */
[----:B-1----:R-:W-:-:S03]  /*5d120*/  PRMT R2, R2, 0x9910, RZ ;  /* 0x0000991002027816 */ /* 0x002fc600000000ff */
[----:B------:R-:W2:Y:S01]  /*5d130*/  LDL.LU.64 R14, [R1+0x670] ;  /* 0x00067000010e7983 */ /* 0x000ea20000300a00 */
[----:B------:R-:W-:-:S03]  /*5d140*/  SHF.R.S32.HI R2, RZ, 0x8, R2 ;  /* 0x00000008ff027819 */ /* 0x000fc60000011402 */
[----:B-----5:R1:W-:Y:S01]  /*5d150*/  @P6 STG.E.U8 desc[UR20][R8.64], R0 ;  /* 0x0000000008006986 */ /* 0x0203e2000c101114 */
[----:B0-----:R-:W-:-:S03]  /*5d160*/  ISETP.GE.AND P5, PT, R3, UR4, PT ;  /* 0x0000000403007c0c */ /* 0x001fc6000bfa6270 */
[----:B-1----:R-:W5:Y:S01]  /*5d170*/  LDL.LU.64 R8, [R1+0x1820] ;  /* 0x0018200001087983 */ /* 0x002f620000300a00 */
[----:B------:R-:W-:Y:S01]  /*5d180*/  F2FP.SATFINITE.E4M3.F32.PACK_AB_MERGE_C R0, R11, R10, RZ ;  /* 0x0000000a0b00723e */ /* 0x000fe200048070ff */
[----:B------:R-:W0:Y:S01]  /*5d190*/  LDCU UR4, c[0x0][0x39c] ;  /* 0x00007380ff0477ac */ /* 0x000e220008000800 */
[----:B------:R-:W-:Y:S01]  /*5d1a0*/  ISETP.LT.AND P6, PT, R81, UR7, !P5 ;  /* 0x0000000751007c0c */ /* 0x000fe2000efc1270 */
[----:B------:R-:W0:Y:S01]  /*5d1b0*/  LDL.LU R3, [R1+0x164c] ;  /* 0x00164c0001037983 */ /* 0x000e220000300800 */
[----:B------:R-:W1:Y:S03]  /*5d1c0*/  LDCU UR7, c[0x0][0x398] ;  /* 0x00007300ff0777ac */ /* 0x000e660008000800 */
[----:B------:R-:W5:Y:S04]  /*5d1d0*/  LDL.LU R16, [R1+0x304] ;  /* 0x0003040001107983 */ /* 0x000f680000300800 */
[----:B------:R-:W5:Y:S04]  /*5d1e0*/  LDL.LU.64 R10, [R1+0x668] ;  /* 0x00066800010a7983 */ /* 0x000f680000300a00 */
[----:B----4-:R4:W-:Y:S04]  /*5d1f0*/  @P4 STG.E.U8 desc[UR20][R4.64], R2 ;  /* 0x0000000204004986 */ /* 0x0109e8000c101114 */
[----:B------:R1:W-:Y:S04]  /*5d200*/  @P6 STG.E.U8 desc[UR20][R12.64], R0 ;  /* 0x000000000c006986 */ /* 0x0003e8000c101114 */
[----:B----4-:R-:W4:Y:S04]  /*5d210*/  LDL.LU.64 R4, [R1+0x1818] ;  /* 0x0018180001047983 */ /* 0x010f280000300a00 */
[----:B-1----:R-:W4:Y:S01]  /*5d220*/  LDL.LU.64 R12, [R1+0x1810] ;  /* 0x00181000010c7983 */ /* 0x002f220000300a00 */
[----:B---3--:R-:W-:Y:S01]  /*5d230*/  ISETP.LT.AND P5, PT, R77, UR9, !P5 ;  /* 0x000000094d007c0c */ /* 0x008fe2000efa1270 */
[----:B------:R-:W1:Y:S01]  /*5d240*/  LDCU UR9, c[0x0][0x398] ;  /* 0x00007300ff0977ac */ /* 0x000e620008000800 */
[----:B------:R-:W-:-:S04]  /*5d250*/  PRMT R0, R0, 0x9910, RZ ;  /* 0x0000991000007816 */ /* 0x000fc800000000ff */
[----:B------:R-:W-:Y:S02]  /*5d260*/  SHF.R.S32.HI R0, RZ, 0x8, R0 ;  /* 0x00000008ff007819 */ /* 0x000fe40000011400 */
[----:B--2---:R-:W-:Y:S01]  /*5d270*/  ISETP.GE.AND P4, PT, R17, UR5, PT ;  /* 0x0000000511007c0c */ /* 0x004fe2000bf86270 */
[----:B------:R-:W2:Y:S03]  /*5d280*/  LDCU UR5, c[0x0][0x39c] ;  /* 0x00007380ff0577ac */ /* 0x000ea60008000800 */
[----:B------:R-:W-:Y:S01]  /*5d290*/  ISETP.LT.AND P6, PT, R81, UR10, !P4 ;  /* 0x0000000a51007c0c */ /* 0x000fe2000e7c1270 */
[----:B------:R-:W3:Y:S01]  /*5d2a0*/  LDCU UR10, c[0x0][0x398] ;  /* 0x00007300ff0a77ac */ /* 0x000ee20008000800 */
[----:B------:R-:W-:Y:S02]  /*5d2b0*/  F2FP.SATFINITE.E4M3.F32.PACK_AB_MERGE_C R2, R7, R6, RZ ;  /* 0x000000060702723e */ /* 0x000fe400048070ff */
[----:B------:R-:W2:Y:S04]  /*5d2c0*/  LDL.LU.64 R6, [R1+0x658] ;  /* 0x0006580001067983 */ /* 0x000ea80000300a00 */
[----:B----4-:R4:W-:Y:S05]  /*5d2d0*/  @P5 STG.E.U8 desc[UR20][R12.64], R2 ;  /* 0x000000020c005986 */ /* 0x0109ea000c101114 */
[----:B------:R0:W-:Y:S04]  /*5d2e0*/  @P6 STG.E.U8 desc[UR20][R14.64], R0 ;  /* 0x000000000e006986 */ /* 0x0001e8000c101114 */
[----:B----4-:R-:W2:Y:S04]  /*5d2f0*/  LDL.LU R13, [R1+0x167c] ;  /* 0x00167c00010d7983 */ /* 0x010ea80000300800 */
[----:B0-----:R-:W4:Y:S01]  /*5d300*/  LDL.LU R0, [R1+0x300] ;  /* 0x0003000001007983 */ /* 0x001f220000300800 */
[----:B------:R-:W-:Y:S01]  /*5d310*/  ISETP.GE.AND P5, PT, R3, UR4, PT ;  /* 0x0000000403007c0c */ /* 0x000fe2000bfa6270 */
[----:B------:R-:W0:Y:S01]  /*5d320*/  LDCU UR4, c[0x0][0x39c] ;  /* 0x00007380ff0477ac */ /* 0x000e220008000800 */
[----:B------:R-:W-:Y:S01]  /*5d330*/  ISETP.LT.AND P4, PT, R77, UR6, !P4 ;  /* 0x000000064d007c0c */ /* 0x000fe2000e781270 */
[----:B------:R-:W0:Y:S01]  /*5d340*/  LDL.LU R3, [R1+0x1680] ;  /* 0x0016800001037983 */ /* 0x000e220000300800 */
[----:B------:R-:W-:Y:S01]  /*5d350*/  ISETP.LT.AND P6, PT, R81, UR7, !P5 ;  /* 0x0000000751007c0c */ /* 0x000fe2000efc1270 */
[----:B------:R-:W0:Y:S01]  /*5d360*/  LDCU UR6, c[0x0][0x398] ;  /* 0x00007300ff0677ac */ /* 0x000e220008000800 */
[----:B------:R-:W-:Y:S01]  /*5d370*/  PRMT R2, R2, 0x9910, RZ ;  /* 0x0000991002027816 */ /* 0x000fe200000000ff */
[----:B------:R-:W2:Y:S01]  /*5d380*/  LDL.LU R17, [R1+0x308] ;  /* 0x0003080001117983 */ /* 0x000ea20000300800 */
[----:B------:R-:W0:Y:S02]  /*5d390*/  LDCU UR7, c[0x0][0x398] ;  /* 0x00007300ff0777ac */ /* 0x000e240008000800 */
[----:B------:R-:W-:Y:S01]  /*5d3a0*/  SHF.R.S32.HI R2, RZ, 0x8, R2 ;  /* 0x00000008ff027819 */ /* 0x000fe20000011402 */
[----:B------:R-:W2:Y:S04]  /*5d3b0*/  LDL.LU R12, [R1+0x30c] ;  /* 0x00030c00010c7983 */ /* 0x000ea80000300800 */
[----:B------:R-:W2:Y:S04]  /*5d3c0*/  LDL.LU.64 R14, [R1+0x648] ;  /* 0x00064800010e7983 */ /* 0x000ea80000300a00 */
[----:B-----5:R5:W-:Y:S04]  /*5d3d0*/  @P4 STG.E.U8 desc[UR20][R10.64], R2 ;  /* 0x000000020a004986 */ /* 0x020be8000c101114 */
[----:B-----5:R-:W5:Y:S01]  /*5d3e0*/  LDL.LU.64 R10, [R1+0x640] ;  /* 0x00064000010a7983 */ /* 0x020f620000300a00 */
[----:B----4-:R-:W-:-:S05]  /*5d3f0*/  F2FP.SATFINITE.E4M3.F32.PACK_AB_MERGE_C R0, R16, R0, RZ ;  /* 0x000000001000723e */ /* 0x010fca00048070ff */
[----:B------:R4:W-:Y:S04]  /*5d400*/  @P6 STG.E.U8 desc[UR20][R4.64], R0 ;  /* 0x0000000004006986 */ /* 0x0009e8000c101114 */
[----:B----4-:R-:W4:Y:S01]  /*5d410*/  LDL.LU.64 R4, [R1+0x1808] ;  /* 0x0018080001047983 */ /* 0x010f220000300a00 */
[----:B-1----:R-:W-:Y:S01]  /*5d420*/  ISETP.LT.AND P5, PT, R77, UR9, !P5 ;  /* 0x000000094d007c0c */ /* 0x002fe2000efa1270 */
[----:B------:R-:W1:Y:S01]  /*5d430*/  LDCU UR9, c[0x0][0x398] ;  /* 0x00007300ff0977ac */ /* 0x000e620008000800 */
[----:B--2---:R-:W-:Y:S02]  /*5d440*/  ISETP.GE.AND P4, PT, R13, UR5, PT ;  /* 0x000000050d007c0c */ /* 0x004fe4000bf86270 */
[----:B------:R-:W-:Y:S01]  /*5d450*/  PRMT R0, R0, 0x9910, RZ ;  /* 0x0000991000007816 */ /* 0x000fe200000000ff */
[----:B------:R-:W2:Y:S01]  /*5d460*/  LDCU UR5, c[0x0][0x39c] ;  /* 0x00007380ff0577ac */ /* 0x000ea20008000800 */
[----:B---3--:R-:W-:-:S02]  /*5d470*/  ISETP.LT.AND P6, PT, R81, UR10, !P4 ;  /* 0x0000000a51007c0c */ /* 0x008fc4000e7c1270 */
[----:B----4-:R-:W-:Y:S01]  /*5d480*/  F2FP.SATFINITE.E4M3.F32.PACK_AB_MERGE_C R4, R5, R4, RZ ;  /* 0x000000040504723e */ /* 0x010fe200048070ff */
[----:B------:R-:W3:Y:S04]  /*5d490*/  LDCU UR10, c[0x0][0x398] ;  /* 0x00007300ff0a77ac */ /* 0x000ee80008000800 */
[----:B------:R4:W-:Y:S04]  /*5d4a0*/  @P5 STG.E.U8 desc[UR20][R6.64], R4 ;  /* 0x0000000406005986 */ /* 0x0009e8000c101114 */
[----:B----4-:R-:W4:Y:S04]  /*5d4b0*/  LDL.LU.64 R6, [R1+0x1800] ;  /* 0x0018000001067983 */ /* 0x010f280000300a00 */
[----:B------:R-:W2:Y:S01]  /*5d4c0*/  LDL.LU R13, [R1+0x1608] ;  /* 0x00160800010d7983 */ /* 0x000ea20000300800 */
[----:B------:R-:W-:-:S02]  /*5d4d0*/  SHF.R.S32.HI R0, RZ, 0x8, R0 ;  /* 0x00000008ff007819 */ /* 0x000fc40000011400 */
[----:B------:R-:W-:Y:S02]  /*5d4e0*/  PRMT R2, R4, 0x9910, RZ ;  /* 0x0000991004027816 */ /* 0x000fe400000000ff */
[----:B------:R-:W2:Y:S01]  /*5d4f0*/  LDL.LU.64 R4, [R1+0x638] ;  /* 0x0006380001047983 */ /* 0x000ea20000300a00 */
[----:B0-----:R-:W-:Y:S01]  /*5d500*/  ISETP.GE.AND P5, PT, R3, UR4, PT ;  /* 0x0000000403007c0c */ /* 0x001fe2000bfa6270 */
[----:B------:R-:W0:Y:S01]  /*5d510*/  LDCU UR4, c[0x0][0x39c] ;  /* 0x00007380ff0477ac */ /* 0x000e220008000800 */
[----:B------:R-:W-:Y:S02]  /*5d520*/  ISETP.LT.AND P4, PT, R77, UR6, !P4 ;  /* 0x000000064d007c0c */ /* 0x000fe4000e781270 */
[----:B------:R-:W-:Y:S01]  /*5d530*/  SHF.R.S32.HI R2, RZ, 0x8, R2 ;  /* 0x00000008ff027819 */ /* 0x000fe20000011402 */
[----:B------:R-:W0:Y:S01]  /*5d540*/  LDCU UR6, c[0x0][0x398] ;  /* 0x00007300ff0677ac */ /* 0x000e220008000800 */
[----:B----4-:R4:W-:Y:S04]  /*5d550*/  @P6 STG.E.U8 desc[UR20][R6.64], R0 ;  /* 0x0000000006006986 */ /* 0x0109e8000c101114 */
[----:B----4-:R-:W4:Y:S01]  /*5d560*/  LDL.LU.64 R6, [R1+0x17f8] ;  /* 0x0017f80001067983 */ /* 0x010f220000300a00 */
[----:B------:R-:W-:Y:S01]  /*5d570*/  ISETP.LT.AND P6, PT, R81, UR7, !P5 ;  /* 0x0000000751007c0c */ /* 0x000fe2000efc1270 */
[----:B------:R-:W0:Y:S01]  /*5d580*/  LDCU UR7, c[0x0][0x398] ;  /* 0x00007300ff0777ac */ /* 0x000e220008000800 */
[----:B------:R-:W-:-:S02]  /*5d590*/  F2FP.SATFINITE.E4M3.F32.PACK_AB_MERGE_C R0, R12, R17, RZ ;  /* 0x000000110c00723e */ /* 0x000fc400048070ff */
[----:B------:R0:W-:Y:S01]  /*5d5a0*/  @P4 STG.E.U8 desc[UR20][R14.64], R2 ;  /* 0x000000020e004986 */ /* 0x0001e2000c101114 */
[----:B--2---:R-:W-:Y:S01]  /*5d5b0*/  ISETP.GE.AND P4, PT, R13, UR5, PT ;  /* 0x000000050d007c0c */ /* 0x004fe2000bf86270 */
[----:B------:R-:W2:Y:S01]  /*5d5c0*/  LDCU UR5, c[0x0][0x39c] ;  /* 0x00007380ff0577ac */ /* 0x000ea20008000800 */
[----:B-1----:R-:W-:Y:S01]  /*5d5d0*/  ISETP.LT.AND P5, PT, R77, UR9, !P5 ;  /* 0x000000094d007c0c */ /* 0x002fe2000efa1270 */
[----:B------:R-:W2:Y:S01]  /*5d5e0*/  LDL.LU R3, [R1+0x1350] ;  /* 0x0013500001037983 */ /* 0x000ea20000300800 */
[----:B------:R-:W1:Y:S03]  /*5d5f0*/  LDCU UR9, c[0x0][0x398] ;  /* 0x00007300ff0977ac */ /* 0x000e660008000800 */
[----:B------:R-:W2:Y:S04]  /*5d600*/  LDL.LU R12, [R1+0x310] ;  /* 0x00031000010c7983 */ /* 0x000ea80000300800 */
[----:B-----5:R5:W-:Y:S01]  /*5d610*/  @P6 STG.E.U8 desc[UR20][R10.64], R0 ;  /* 0x000000000a006986 */ /* 0x020be2000c101114 */
[----:B---3--:R-:W-:Y:S01]  /*5d620*/  ISETP.LT.AND P6, PT, R81, UR10, !P4 ;  /* 0x0000000a51007c0c */ /* 0x008fe2000e7c1270 */
[----:B------:R-:W3:Y:S02]  /*5d630*/  LDCU UR10, c[0x0][0x398] ;  /* 0x00007300ff0a77ac */ /* 0x000ee40008000800 */
[----:B0-----:R-:W2:Y:S04]  /*5d640*/  LDL.LU.64 R14, [R1+0x628] ;  /* 0x00062800010e7983 */ /* 0x001ea80000300a00 */
[----:B------:R-:W2:Y:S01]  /*5d650*/  LDL.LU.64 R16, [R1+0x620] ;  /* 0x0006200001107983 */ /* 0x000ea20000300a00 */
[----:B-----5:R-:W-:-:S03]  /*5d660*/  PRMT R0, R0, 0x9910, RZ ;  /* 0x0000991000007816 */ /* 0x020fc600000000ff */
[----:B------:R-:W5:Y:S01]  /*5d670*/  LDL.LU.64 R10, [R1+0x618] ;  /* 0x00061800010a7983 */ /* 0x000f620000300a00 */
[----:B------:R-:W-:Y:S02]  /*5d680*/  SHF.R.S32.HI R0, RZ, 0x8, R0 ;  /* 0x00000008ff007819 */ /* 0x000fe40000011400 */
[----:B----4-:R-:W-:-:S04]  /*5d690*/  F2FP.SATFINITE.E4M3.F32.PACK_AB_MERGE_C R6, R7, R6, RZ ;  /* 0x000000060706723e */ /* 0x010fc800048070ff */
[----:B------:R-:W-:Y:S01]  /*5d6a0*/  PRMT R2, R6, 0x9910, RZ ;  /* 0x0000991006027816 */ /* 0x000fe200000000ff */
[----:B------:R0:W-:Y:S04]  /*5d6b0*/  @P5 STG.E.U8 desc[UR20][R4.64], R6 ;  /* 0x0000000604005986 */ /* 0x0001e8000c101114 */
[----:B------:R4:W-:Y:S04]  /*5d6c0*/  @P6 STG.E.U8 desc[UR20][R8.64], R0 ;  /* 0x0000000008006986 */ /* 0x0009e8000c101114 */
[----:B0-----:R-:W3:Y:S04]  /*5d6d0*/  LDL.LU R5, [R1+0x1354] ;  /* 0x0013540001057983 */ /* 0x001ee80000300800 */
[----:B------:R-:W3:Y:S04]  /*5d6e0*/  LDL.LU.64 R6, [R1+0x610] ;  /* 0x0006100001067983 */ /* 0x000ee80000300a00 */
[----:B----4-:R-:W4:Y:S04]  /*5d6f0*/  LDL.LU.64 R8, [R1+0x17f0] ;  /* 0x0017f00001087983 */ /* 0x010f280000300a00 */
[----:B------:R-:W3:Y:S01]  /*5d700*/  LDL.LU R0, [R1+0x314] ;  /* 0x0003140001007983 */ /* 0x000ee20000300800 */
[----:B--2---:R-:W-:Y:S01]  /*5d710*/  ISETP.GE.AND P5, PT, R3, UR4, PT ;  /* 0x0000000403007c0c */ /* 0x004fe2000bfa6270 */
[----:B------:R-:W0:Y:S01]  /*5d720*/  LDCU UR4, c[0x0][0x39c] ;  /* 0x00007380ff0477ac */ /* 0x000e220008000800 */
[----:B------:R-:W-:Y:S01]  /*5d730*/  ISETP.LT.AND P4, PT, R77, UR6, !P4 ;  /* 0x000000064d007c0c */ /* 0x000fe2000e781270 */
[----:B------:R-:W0:Y:S01]  /*5d740*/  LDL.LU R4, [R1+0x1348] ;  /* 0x0013480001047983 */ /* 0x000e220000300800 */
[----:B------:R-:W-:Y:S01]  /*5d750*/  ISETP.LT.AND P6, PT, R81, UR7, !P5 ;  /* 0x0000000751007c0c */ /* 0x000fe2000efc1270 */
[----:B------:R-:W2:Y:S01]  /*5d760*/  LDCU UR6, c[0x0][0x398] ;  /* 0x00007300ff0677ac */ /* 0x000ea20008000800 */
[----:B-1----:R-:W-:Y:S01]  /*5d770*/  ISETP.LT.AND P5, PT, R77, UR9, !P5 ;  /* 0x000000094d007c0c */ /* 0x002fe2000efa1270 */
[----:B------:R-:W2:Y:S01]  /*5d780*/  LDL.LU R3, [R1+0x318] ;  /* 0x0003180001037983 */ /* 0x000ea20000300800 */
[----:B------:R-:W-:Y:S01]  /*5d790*/  SHF.R.S32.HI R2, RZ, 0x8, R2 ;  /* 0x00000008ff027819 */ /* 0x000fe20000011402 */
[----:B------:R-:W1:Y:S02]  /*5d7a0*/  LDCU UR7, c[0x0][0x398] ;  /* 0x00007300ff0777ac */ /* 0x000e640008000800 */
[----:B------:R-:W2:Y:S01]  /*5d7b0*/  LDL.LU R13, [R1+0x31c] ;  /* 0x00031c00010d7983 */ /* 0x000ea20000300800 */
[----:B------:R-:W0:Y:S03]  /*5d7c0*/  LDCU UR9, c[0x0][0x398] ;  /* 0x00007300ff0977ac */ /* 0x000e260008000800 */
[----:B------:R0:W-:Y:S01]  /*5d7d0*/  @P4 STG.E.U8 desc[UR20][R14.64], R2 ;  /* 0x000000020e004986 */ /* 0x0001e2000c101114 */
[----:B----4-:R-:W-:-:S02]  /*5d7e0*/  F2FP.SATFINITE.E4M3.F32.PACK_AB_MERGE_C R8, R9, R8, RZ ;  /* 0x000000080908723e */ /* 0x010fc400048070ff */
[----:B---3--:R-:W-:Y:S02]  /*5d7f0*/  F2FP.SATFINITE.E4M3.F32.PACK_AB_MERGE_C R0, R0, R12, RZ ;  /* 0x0000000c0000723e */ /* 0x008fe400048070ff */
[----:B------:R-:W3:Y:S04]  /*5d800*/  LDL.LU R12, [R1+0x17e8] ;  /* 0x0017e800010c7983 */ /* 0x000ee80000300800 */
[----:B0-----:R-:W4:Y:S04]  /*5d810*/  LDL.LU.64 R14, [R1+0x600] ;  /* 0x00060000010e7983 */ /* 0x001f280000300a00 */
[----:B------:R0:W-:Y:S04]  /*5d820*/  @P6 STG.E.U8 desc[UR20][R16.64], R0 ;  /* 0x0000000010006986 */ /* 0x0001e8000c101114 */
[----:B-----5:R5:W-:Y:S04]  /*5d830*/  @P5 STG.E.U8 desc[UR20][R10.64], R8 ;  /* 0x000000080a005986 */ /* 0x020be8000c101114 */
[----:B0-----:R-:W3:Y:S04]  /*5d840*/  LDL.LU.64 R16, [R1+0x5f8] ;  /* 0x0005f80001107983 */ /* 0x001ee80000300a00 */
[----:B-----5:R-:W5:Y:S01]  /*5d850*/  LDL.LU.64 R10, [R1+0x17e0] ;  /* 0x0017e000010a7983 */ /* 0x020f620000300a00 */
[----:B------:R-:W-:Y:S01]  /*5d860*/  ISETP.GE.AND P4, PT, R5, UR5, PT ;  /* 0x0000000505007c0c */ /* 0x000fe2000bf86270 */
[----:B------:R-:W0:Y:S03]  /*5d870*/  LDCU UR5, c[0x0][0x39c] ;  /* 0x00007380ff0577ac */ /* 0x000e260008000800 */
[----:B------:R-:W-:Y:S01]  /*5d880*/  ISETP.LT.AND P6, PT, R81, UR10, !P4 ;  /* 0x0000000a51007c0c */ /* 0x000fe2000e7c1270 */
[----:B------:R-:W0:Y:S01]  /*5d890*/  LDCU UR10, c[0x0][0x398] ;  /* 0x00007300ff0a77ac */ /* 0x000e220008000800 */
[----:B--2---:R-:W-:-:S02]  /*5d8a0*/  ISETP.LT.AND P4, PT, R77, UR6, !P4 ;  /* 0x000000064d007c0c */ /* 0x004fc4000e781270 */
[----:B------:R-:W-:Y:S01]  /*5d8b0*/  PRMT R0, R0, 0x9910, RZ ;  /* 0x0000991000007816 */ /* 0x000fe200000000ff */
[----:B------:R-:W2:Y:S01]  /*5d8c0*/  LDCU UR6, c[0x0][0x398] ;  /* 0x00007300ff0677ac */ /* 0x000ea20008000800 */
[----:B------:R-:W-:Y:S02]  /*5d8d0*/  ISETP.GE.AND P5, PT, R4, UR4, PT ;  /* 0x0000000404007c0c */ /* 0x000fe4000bfa6270 */
[----:B------:R-:W0:Y:S01]  /*5d8e0*/  LDL.LU R4, [R1+0x134c] ;  /* 0x00134c0001047983 */ /* 0x000e220000300800 */
[----:B------:R-:W-:Y:S01]  /*5d8f0*/  PRMT R2, R8, 0x9910, RZ ;  /* 0x0000991008027816 */ /* 0x000fe200000000ff */
[----:B------:R-:W0:Y:S01]  /*5d900*/  LDCU UR4, c[0x0][0x39c] ;  /* 0x00007380ff0477ac */ /* 0x000e220008000800 */
[----:B------:R-:W-:Y:S01]  /*5d910*/  SHF.R.S32.HI R0, RZ, 0x8, R0 ;  /* 0x00000008ff007819 */ /* 0x000fe20000011400 */
[----:B------:R-:W2:Y:S01]  /*5d920*/  LDL.LU.64 R8, [R1+0x5f0] ;  /* 0x0005f00001087983 */ /* 0x000ea20000300a00 */
[----:B------:R-:W-:-:S03]  /*5d930*/  SHF.R.S32.HI R2, RZ, 0x8, R2 ;  /* 0x00000008ff027819 */ /* 0x000fc60000011402 */
[----:B------:R1:W-:Y:S04]  /*5d940*/  @P6 STG.E.U8 desc[UR20][R6.64], R0 ;  /* 0x0000000006006986 */ /* 0x0003e8000c101114 */
[----:B-1----:R-:W2:Y:S01]  /*5d950*/  LDL.LU.64 R6, [R1+0x5e8] ;  /* 0x0005e80001067983 */ /* 0x002ea20000300a00 */
[----:B------:R-:W-:-:S03]  /*5d960*/  F2FP.SATFINITE.E4M3.F32.PACK_AB_MERGE_C R0, R13, R3, RZ ;  /* 0x000000030d00723e */ /* 0x000fc600048070ff */
[----:B------:R-:W2:Y:S04]  /*5d970*/  LDL.LU R3, [R1+0x1684] ;  /* 0x0016840001037983 */ /* 0x000ea80000300800 */
[----:B------:R-:W2:Y:S04]  /*5d980*/  LDL.LU R13, [R1+0x320] ;  /* 0x00032000010d7983 */ /* 0x000ea80000300800 */
[----:B-----5:R1:W-:Y:S04]  /*5d990*/  @P4 STG.E.U8 desc[UR20][R10.64], R2 ;  /* 0x000000020a004986 */ /* 0x0203e8000c101114 */
[----:B-1----:R-:W5:Y:S01]  /*5d9a0*/  LDL.LU.64 R10, [R1+0x17d8] ;  /* 0x0017d800010a7983 */ /* 0x002f620000300a00 */
[----:B------:R-:W-:Y:S01]  /*5d9b0*/  ISETP.LT.AND P6, PT, R81, UR7, !P5 ;  /* 0x0000000751007c0c */ /* 0x000fe2000efc1270 */
[----:B------:R-:W1:Y:S01]  /*5d9c0*/  LDCU UR7, c[0x0][0x398] ;  /* 0x00007300ff0777ac */ /* 0x000e620008000800 */
[----:B0-----:R-:W-:-:S02]  /*5d9d0*/  ISETP.GE.AND P4, PT, R4, UR5, PT ;  /* 0x0000000504007c0c */ /* 0x001fc4000bf86270 */
[----:B------:R-:W-:Y:S01]  /*5d9e0*/  ISETP.LT.AND P5, PT, R77, UR9, !P5 ;  /* 0x000000094d007c0c */ /* 0x000fe2000efa1270 */
[----:B------:R-:W2:Y:S01]  /*5d9f0*/  LDL.LU.64 R4, [R1+0x5e0] ;  /* 0x0005e00001047983 */ /* 0x000ea20000300a00 */
[----:B------:R-:W0:Y:S01]  /*5da00*/  LDCU UR9, c[0x0][0x398] ;  /* 0x00007300ff0977ac */ /* 0x000e220008000800 */
[----:B------:R-:W0:Y:S06]  /*5da10*/  LDCU UR5, c[0x0][0x39c] ;  /* 0x00007380ff0577ac */ /* 0x000e2c0008000800 */
[----:B----4-:R4:W-:Y:S01]  /*5da20*/  @P6 STG.E.U8 desc[UR20][R14.64], R0 ;  /* 0x000000000e006986 */ /* 0x0109e2000c101114 */
[----:B------:R-:W-:Y:S01]  /*5da30*/  ISETP.LT.AND P6, PT, R81, UR10, !P4 ;  /* 0x0000000a51007c0c */ /* 0x000fe2000e7c1270 */
[----:B------:R-:W0:Y:S01]  /*5da40*/  LDCU UR10, c[0x0][0x398] ;  /* 0x00007300ff0a77ac */ /* 0x000e220008000800 */
[----:B----4-:R-:W-:Y:S01]  /*5da50*/  PRMT R0, R0, 0x9910, RZ ;  /* 0x0000991000007816 */ /* 0x010fe200000000ff */
[----:B------:R-:W4:Y:S03]  /*5da60*/  LDL.LU.64 R14, [R1+0x5d8] ;  /* 0x0005d800010e7983 */ /* 0x000f260000300a00 */
[----:B------:R-:W-:-:S02]  /*5da70*/  SHF.R.S32.HI R0, RZ, 0x8, R0 ;  /* 0x00000008ff007819 */ /* 0x000fc40000011400 */
[----:B-----5:R-:W-:-:S05]  /*5da80*/  F2FP.SATFINITE.E4M3.F32.PACK_AB_MERGE_C R10, R11, R10, RZ ;  /* 0x0000000a0b0a723e */ /* 0x020fca00048070ff */
[----:B---3--:R3:W-:Y:S04]  /*5da90*/  @P5 STG.E.U8 desc[UR20][R16.64], R10 ;  /* 0x0000000a10005986 */ /* 0x0087e8000c101114 */
[----:B--2---:R2:W-:Y:S04]  /*5daa0*/  @P6 STG.E.U8 desc[UR20][R8.64], R0 ;  /* 0x0000000008006986 */ /* 0x0045e8000c101114 */
[----:B---3--:R-:W3:Y:S04]  /*5dab0*/  LDL.LU.64 R16, [R1+0x17d0] ;  /* 0x0017d00001107983 */ /* 0x008ee80000300a00 */
[----:B--2---:R-:W2:Y:S01]  /*5dac0*/  LDL.LU R0, [R1+0x324] ;  /* 0x0003240001007983 */ /* 0x004ea20000300800 */
[----:B------:R-:W-:Y:S01]  /*5dad0*/  ISETP.GE.AND P5, PT, R3, UR4, PT ;  /* 0x0000000403007c0c */ /* 0x000fe2000bfa6270 */
[----:B------:R-:W5:Y:S02]  /*5dae0*/  LDCU UR4, c[0x0][0x39c] ;  /* 0x00007380ff0477ac */ /* 0x000f640008000800 */
[----:B------:R-:W5:Y:S01]  /*5daf0*/  LDL.LU R8, [R1+0x168c] ;  /* 0x00168c0001087983 */ /* 0x000f620000300800 */
[----:B------:R-:W-:-:S03]  /*5db00*/  PRMT R2, R10, 0x9910, RZ ;  /* 0x000099100a027816 */ /* 0x000fc600000000ff */
[----:B------:R-:W3:Y:S04]  /*5db10*/  LDL.LU R9, [R1+0x328] ;  /* 0x0003280001097983 */ /* 0x000ee80000300800 */
[----:B------:R-:W3:Y:S04]  /*5db20*/  LDL.LU R3, [R1+0x32c] ;  /* 0x00032c0001037983 */ /* 0x000ee80000300800 */
[----:B------:R-:W3:Y:S01]  /*5db30*/  LDL.LU.64 R10, [R1+0x5c8] ;  /* 0x0005c800010a7983 */ /* 0x000ee20000300a00 */
[----:B------:R-:W-:Y:S01]  /*5db40*/  ISETP.LT.AND P4, PT, R77, UR6, !P4 ;  /* 0x000000064d007c0c */ /* 0x000fe2000e781270 */
[----:B------:R-:W0:Y:S01]  /*5db50*/  LDCU UR6, c[0x0][0x398] ;  /* 0x00007300ff0677ac */ /* 0x000e220008000800 */
[----:B--2---:R-:W-:-:S02]  /*5db60*/  F2FP.SATFINITE.E4M3.F32.PACK_AB_MERGE_C R0, R0, R13, RZ ;  /* 0x0000000d0000723e */ /* 0x004fc400048070ff */
[----:B------:R-:W2:Y:S01]  /*5db70*/  LDL.LU R13, [R1+0x17c8] ;  /* 0x0017c800010d7983 */ /* 0x000ea20000300800 */
[----:B------:R-:W-:Y:S02]  /*5db80*/  SHF.R.S32.HI R2, RZ, 0x8, R2 ;  /* 0x00000008ff027819 */ /* 0x000fe40000011402 */
[----:B-1----:R-:W-:Y:S01]  /*5db90*/  ISETP.LT.AND P6, PT, R81, UR7, !P5 ;  /* 0x0000000751007c0c */ /* 0x002fe2000efc1270 */
[----:B------:R-:W1:Y:S05]  /*5dba0*/  LDCU UR7, c[0x0][0x398] ;  /* 0x00007300ff0777ac */ /* 0x000e6a0008000800 */
[----:B------:R3:W-:Y:S01]  /*5dbb0*/  @P4 STG.E.U8 desc[UR20][R6.64], R2 ;  /* 0x0000000206004986 */ /* 0x0007e2000c101114 */
[----:B0-----:R-:W-:Y:S01]  /*5dbc0*/  ISETP.LT.AND P5, PT, R77, UR9, !P5 ;  /* 0x000000094d007c0c */ /* 0x001fe2000efa1270 */
[----:B------:R-:W0:Y:S02]  /*5dbd0*/  LDCU UR9, c[0x0][0x398] ;  /* 0x00007300ff0977ac */ /* 0x000e240008000800 */
[----:B---3--:R-:W3:Y:S04]  /*5dbe0*/  LDL.LU R2, [R1+0x1688] ;  /* 0x0016880001027983 */ /* 0x008ee80000300800 */
[----:B------:R-:W5:Y:S04]  /*5dbf0*/  LDL.LU.64 R6, [R1+0x5c0] ;  /* 0x0005c00001067983 */ /* 0x000f680000300a00 */
[----:B------:R0:W-:Y:S04]  /*5dc00*/  @P6 STG.E.U8 desc[UR20][R4.64], R0 ;  /* 0x0000000004006986 */ /* 0x0001e8000c101114 */
[----:B0-----:R-:W5:Y:S01]  /*5dc10*/  LDL.LU.64 R4, [R1+0x5b8] ;  /* 0x0005b80001047983 */ /* 0x001f620000300a00 */
[----:B--2---:R-:W-:-:S05]  /*5dc20*/  F2FP.SATFINITE.E4M3.F32.PACK_AB_MERGE_C R12, R13, R12, RZ ;  /* 0x0000000c0d0c723e */ /* 0x004fca00048070ff */
[----:B----4-:R0:W-:Y:S04]  /*5dc30*/  @P5 STG.E.U8 desc[UR20][R14.64], R12 ;  /* 0x0000000c0e005986 */ /* 0x0101e8000c101114 */
[----:B0-----:R-:W2:Y:S01]  /*5dc40*/  LDL.LU.64 R14, [R1+0x17c0] ;  /* 0x0017c000010e7983 */ /* 0x001ea20000300a00 */
[----:B---3--:R-:W-:Y:S01]  /*5dc50*/  ISETP.GE.AND P4, PT, R2, UR5, PT ;  /* 0x0000000502007c0c */ /* 0x008fe2000bf86270 */
[----:B------:R-:W0:Y:S01]  /*5dc60*/  LDCU UR5, c[0x0][0x39c] ;  /* 0x00007380ff0577ac */ /* 0x000e220008000800 */
[----:B-----5:R-:W-:Y:S02]  /*5dc70*/  ISETP.GE.AND P5, PT, R8, UR4, PT ;  /* 0x0000000408007c0c */ /* 0x020fe4000bfa6270 */
[----:B------:R-:W-:Y:S01]  /*5dc80*/  ISETP.LT.AND P6, PT, R81, UR10, !P4 ;  /* 0x0000000a51007c0c */ /* 0x000fe2000e7c1270 */
[----:B------:R-:W0:Y:S01]  /*5dc90*/  LDL.LU R8, [R1+0x1694] ;  /* 0x0016940001087983 */ /* 0x000e220000300800 */
[----:B------:R-:W-:Y:S01]  /*5dca0*/  PRMT R0, R0, 0x9910, RZ ;  /* 0x0000991000007816 */ /* 0x000fe200000000ff */
[----:B------:R-:W3:Y:S03]  /*5dcb0*/  LDCU UR10, c[0x0][0x398] ;  /* 0x00007300ff0a77ac */ /* 0x000ee60008000800 */
[----:B------:R-:W-:Y:S01]  /*5dcc0*/  SHF.R.S32.HI R0, RZ, 0x8, R0 ;  /* 0x00000008ff007819 */ /* 0x000fe20000011400 */
[----:B------:R-:W4:Y:S01]  /*5dcd0*/  LDCU UR4, c[0x0][0x39c] ;  /* 0x00007380ff0477ac */ /* 0x000f220008000800 */
[----:B------:R-:W-:-:S02]  /*5dce0*/  ISETP.LT.AND P4, PT, R77, UR6, !P4 ;  /* 0x000000064d007c0c */ /* 0x000fc4000e781270 */
[----:B------:R-:W-:Y:S01]  /*5dcf0*/  PRMT R2, R12, 0x9910, RZ ;  /* 0x000099100c027816 */ /* 0x000fe200000000ff */
[----:B------:R-:W5:Y:S02]  /*5dd00*/  LDCU UR6, c[0x0][0x398] ;  /* 0x00007300ff0677ac */ /* 0x000f640008000800 */
[----:B--2---:R2:W-:Y:S04]  /*5dd10*/  @P6 STG.E.U8 desc[UR20][R14.64], R0 ;  /* 0x000000000e006986 */ /* 0x0045e8000c101114 */
[----:B--2---:R-:W2:Y:S01]  /*5dd20*/  LDL.LU.64 R14, [R1+0x17b8] ;  /* 0x0017b800010e7983 */ /* 0x004ea20000300a00 */
[----:B------:R-:W-:-:S03]  /*5dd30*/  F2FP.SATFINITE.E4M3.F32.PACK_AB_MERGE_C R0, R3, R9, RZ ;  /* 0x000000090300723e */ /* 0x000fc600048070ff */
[----:B------:R-:W4:Y:S01]  /*5dd40*/  LDL.LU R3, [R1+0x1360] ;  /* 0x0013600001037983 */ /* 0x000f220000300800 */
[----:B-1----:R-:W-:Y:S01]  /*5dd50*/  ISETP.LT.AND P6, PT, R81, UR7, !P5 ;  /* 0x0000000751007c0c */ /* 0x002fe2000efc1270 */
[----:B------:R-:W1:Y:S01]  /*5dd60*/  LDCU UR7, c[0x0][0x398] ;  /* 0x00007300ff0777ac */ /* 0x000e620008000800 */
[----:B------:R-:W-:Y:S01]  /*5dd70*/  SHF.R.S32.HI R2, RZ, 0x8, R2 ;  /* 0x00000008ff027819 */ /* 0x000fe20000011402 */
[----:B------:R-:W4:Y:S04]  /*5dd80*/  LDL.LU R13, [R1+0x334] ;  /* 0x00033400010d7983 */ /* 0x000f280000300800 */
[----:B------:R1:W-:Y:S01]  /*5dd90*/  @P4 STG.E.U8 desc[UR20][R10.64], R2 ;  /* 0x000000020a004986 */ /* 0x0003e2000c101114 */
[----:B0-----:R-:W-:Y:S01]  /*5dda0*/  ISETP.GE.AND P4, PT, R8, UR5, PT ;  /* 0x0000000508007c0c */ /* 0x001fe2000bf86270 */
[----:B------:R-:W0:Y:S01]  /*5ddb0*/  LDCU UR5, c[0x0][0x39c] ;  /* 0x00007380ff0577ac */ /* 0x000e220008000800 */
[----:B------:R-:W-:-:S03]  /*5ddc0*/  ISETP.LT.AND P5, PT, R77, UR9, !P5 ;  /* 0x000000094d007c0c */ /* 0x000fc6000efa1270 */
[----:B------:R5:W-:Y:S01]  /*5ddd0*/  @P6 STG.E.U8 desc[UR20][R6.64], R0 ;  /* 0x0000000006006986 */ /* 0x000be2000c101114 */
[----:B---3--:R-:W-:Y:S01]  /*5dde0*/  ISETP.LT.AND P6, PT, R81, UR10, !P4 ;  /* 0x0000000a51007c0c */ /* 0x008fe2000e7c1270 */
[----:B------:R-:W3:Y:S02]  /*5ddf0*/  LDCU UR9, c[0x0][0x398] ;  /* 0x00007300ff0977ac */ /* 0x000ee40008000800 */
[----:B-1----:R-:W3:Y:S01]  /*5de00*/  LDL.LU.64 R10, [R1+0x5a0] ;  /* 0x0005a000010a7983 */ /* 0x002ee20000300a00 */
[----:B------:R-:W1:Y:S01]  /*5de10*/  LDCU UR10, c[0x0][0x398] ;  /* 0x00007300ff0a77ac */ /* 0x000e620008000800 */
[----:B-----5:R-:W-:Y:S02]  /*5de20*/  PRMT R0, R0, 0x9910, RZ ;  /* 0x0000991000007816 */ /* 0x020fe400000000ff */
[----:B------:R-:W5:Y:S02]  /*5de30*/  LDL.LU.64 R6, [R1+0x598] ;  /* 0x0005980001067983 */ /* 0x000f640000300a00 */
[----:B------:R-:W-:-:S02]  /*5de40*/  SHF.R.S32.HI R0, RZ, 0x8, R0 ;  /* 0x00000008ff007819 */ /* 0x000fc40000011400 */
[----:B------:R-:W0:Y:S01]  /*5de50*/  LDL.LU R12, [R1+0x1358] ;  /* 0x00135800010c7983 */ /* 0x000e220000300800 */
[----:B--2---:R-:W-:-:S04]  /*5de60*/  F2FP.SATFINITE.E4M3.F32.PACK_AB_MERGE_C R14, R15, R14, RZ ;  /* 0x0000000e0f0e723e */ /* 0x004fc800048070ff */
[----:B------:R-:W-:Y:S01]  /*5de70*/  PRMT R2, R14, 0x9910, RZ ;  /* 0x000099100e027816 */ /* 0x000fe200000000ff */
[----:B------:R2:W-:Y:S04]  /*5de80*/  @P5 STG.E.U8 desc[UR20][R4.64], R14 ;  /* 0x0000000e04005986 */ /* 0x0005e8000c101114 */
[----:B------:R1:W-:Y:S04]  /*5de90*/  @P6 STG.E.U8 desc[UR20][R16.64], R0 ;  /* 0x0000000010006986 */ /* 0x0003e8000c101114 */
[----:B--2---:R-:W2:Y:S04]  /*5dea0*/  LDL.LU.64 R14, [R1+0x5a8] ;  /* 0x0005a800010e7983 */ /* 0x004ea80000300a00 */
[----:B-1----:R-:W5:Y:S04]  /*5deb0*/  LDL.LU.64 R16, [R1+0x17b0] ;  /* 0x0017b00001107983 */ /* 0x002f680000300a00 */
[----:B------:R-:W5:Y:S04]  /*5dec0*/  LDL.LU R0, [R1+0x330] ;  /* 0x0003300001007983 */ /* 0x000f680000300800 */
[----:B------:R-:W5:Y:S01]  /*5ded0*/  LDL.LU R5, [R1+0x135c] ;  /* 0x00135c0001057983 */ /* 0x000f620000300800 */
[----:B----4-:R-:W-:Y:S01]  /*5dee0*/  ISETP.GE.AND P5, PT, R3, UR4, PT ;  /* 0x0000000403007c0c */ /* 0x010fe2000bfa6270 */
[----:B------:R-:W1:Y:S02]  /*5def0*/  LDCU UR4, c[0x0][0x39c] ;  /* 0x00007380ff0477ac */ /* 0x000e640008000800 */
[----:B------:R-:W4:Y:S04]  /*5df00*/  LDL.LU R4, [R1+0x338] ;  /* 0x0003380001047983 */ /* 0x000f280000300800 */
[----:B------:R-:W4:Y:S01]  /*5df10*/  LDL.LU R3, [R1+0x33c] ;  /* 0x00033c0001037983 */ /* 0x000f220000300800 */
[----:B------:R-:W-:Y:S01]  /*5df20*/  ISETP.LT.AND P4, PT, R77, UR6, !P4 ;  /* 0x000000064d007c0c */ /* 0x000fe2000e781270 */
[----:B------:R-:W0:Y:S01]  /*5df30*/  LDCU UR6, c[0x0][0x398] ;  /* 0x00007300ff0677ac */ /* 0x000e220008000800 */
[----:B------:R-:W-:Y:S01]  /*5df40*/  ISETP.LT.AND P6, PT, R81, UR7, !P5 ;  /* 0x0000000751007c0c */ /* 0x000fe2000efc1270 */
[----:B------:R-:W4:Y:S01]  /*5df50*/  LDL.LU.64 R8, [R1+0x588] ;  /* 0x0005880001087983 */ /* 0x000f220000300a00 */
[----:B------:R-:W-:Y:S01]  /*5df60*/  SHF.R.S32.HI R2, RZ, 0x8, R2 ;  /* 0x00000008ff027819 */ /* 0x000fe20000011402 */
[----:B------:R-:W0:Y:S01]  /*5df70*/  LDCU UR7, c[0x0][0x398] ;  /* 0x00007300ff0777ac */ /* 0x000e220008000800 */
[----:B---3--:R-:W-:Y:S01]  /*5df80*/  ISETP.LT.AND P5, PT, R77, UR9, !P5 ;  /* 0x000000094d007c0c */ /* 0x008fe2000efa1270 */
[----:B------:R-:W3:Y:S06]  /*5df90*/  LDCU UR9, c[0x0][0x398] ;  /* 0x00007300ff0977ac */ /* 0x000eec0008000800 */
[----:B--2---:R2:W-:Y:S01]  /*5dfa0*/  @P4 STG.E.U8 desc[UR20][R14.64], R2 ;  /* 0x000000020e004986 */ /* 0x0045e2000c101114 */
[----:B0-----:R-:W-:Y:S01]  /*5dfb0*/  ISETP.GE.AND P4, PT, R12, UR5, PT ;  /* 0x000000050c007c0c */ /* 0x001fe2000bf86270 */
[----:B------:R-:W0:Y:S01]  /*5dfc0*/  LDCU UR5, c[0x0][0x39c] ;  /* 0x00007380ff0577ac */ /* 0x000e220008000800 */
[----:B-----5:R-:W-:-:S02]  /*5dfd0*/  F2FP.SATFINITE.E4M3.F32.PACK_AB_MERGE_C R0, R13, R0, RZ ;  /* 0x000000000d00723e */ /* 0x020fc400048070ff */
[----:B------:R-:W-:Y:S01]  /*5dfe0*/  F2FP.SATFINITE.E4M3.F32.PACK_AB_MERGE_C R16, R17, R16, RZ ;  /* 0x000000101110723e */ /* 0x000fe200048070ff */
[----:B--2---:R-:W2:Y:S04]  /*5dff0*/  LDL.LU.64 R14, [R1+0x580] ;  /* 0x00058000010e7983 */ /* 0x004ea80000300a00 */
[----:B------:R5:W-:Y:S01]  /*5e000*/  @P6 STG.E.U8 desc[UR20][R10.64], R0 ;  /* 0x000000000a006986 */ /* 0x000be2000c101114 */
[----:B------:R-:W-:Y:S01]  /*5e010*/  ISETP.LT.AND P6, PT, R81, UR10, !P4 ;  /* 0x0000000a51007c0c */ /* 0x000fe2000e7c1270 */
[----:B------:R-:W0:Y:S02]  /*5e020*/  LDCU UR10, c[0x0][0x398] ;  /* 0x00007300ff0a77ac */ /* 0x000e240008000800 */
[----:B------:R-:W-:Y:S04]  /*5e030*/  @P5 STG.E.U8 desc[UR20][R6.64], R16 ;  /* 0x0000001006005986 */ /* 0x000fe8000c101114 */
[----:B------:R-:W2:Y:S01]  /*5e040*/  LDL.LU.64 R12, [R1+0x578] ;  /* 0x00057800010c7983 */ /* 0x000ea20000300a00 */
[----:B-----5:R-:W-:-:S04]  /*5e050*/  PRMT R0, R0, 0x9910, RZ ;  /* 0x0000991000007816 */ /* 0x020fc800000000ff */
[----:B------:R-:W-:Y:S02]  /*5e060*/  SHF.R.S32.HI R0, RZ, 0x8, R0 ;  /* 0x00000008ff007819 */ /* 0x000fe40000011400 */
[----:B-1----:R-:W-:Y:S01]  /*5e070*/  ISETP.GE.AND P5, PT, R5, UR4, PT ;  /* 0x0000000405007c0c */ /* 0x002fe2000bfa6270 */
[----:B------:R-:W1:Y:S01]  /*5e080*/  LDCU UR4, c[0x0][0x39c] ;  /* 0x00007380ff0477ac */ /* 0x000e620008000800 */
[----:B------:R-:W0:Y:S04]  /*5e090*/  LDL.LU R5, [R1+0x1364] ;  /* 0x0013640001057983 */ /* 0x000e280000300800 */
[----:B------:R5:W-:Y:S04]  /*5e0a0*/  @P6 STG.E.U8 desc[UR20][R18.64], R0 ;  /* 0x0000000012006986 */ /* 0x000be8000c101114 */
[----:B-----5:R-:W5:Y:S01]  /*5e0b0*/  LDL.LU.64 R18, [R1+0x17a8] ;  /* 0x0017a80001127983 */ /* 0x020f620000300a00 */
[----:B----4-:R-:W-:-:S03]  /*5e0c0*/  F2FP.SATFINITE.E4M3.F32.PACK_AB_MERGE_C R0, R3, R4, RZ ;  /* 0x000000040300723e */ /* 0x010fc600048070ff */
[----:B------:R-:W1:Y:S04]  /*5e0d0*/  LDL.LU R4, [R1+0x1690] ;  /* 0x0016900001047983 */ /* 0x000e680000300800 */
[----:B------:R-:W4:Y:S04]  /*5e0e0*/  LDL.LU R6, [R1+0x340] ;  /* 0x0003400001067983 */ /* 0x000f280000300800 */
[----:B------:R-:W4:Y:S01]  /*5e0f0*/  LDL.LU R3, [R1+0x344] ;  /* 0x0003440001037983 */ /* 0x000f220000300800 */
[----:B------:R-:W-:Y:S01]  /*5e100*/  ISETP.LT.AND P4, PT, R77, UR6, !P4 ;  /* 0x000000064d007c0c */ /* 0x000fe2000e781270 */
[----:B------:R-:W0:Y:S01]  /*5e110*/  LDCU UR6, c[0x0][0x398] ;  /* 0x00007300ff0677ac */ /* 0x000e220008000800 */
[----:B------:R-:W-:-:S02]  /*5e120*/  PRMT R2, R16, 0x9910, RZ ;  /* 0x0000991010027816 */ /* 0x000fc400000000ff */
[----:B------:R-:W-:Y:S01]  /*5e130*/  ISETP.LT.AND P6, PT, R81, UR7, !P5 ;  /* 0x0000000751007c0c */ /* 0x000fe2000efc1270 */
[----:B------:R-:W0:Y:S01]  /*5e140*/  LDCU UR7, c[0x0][0x398] ;  /* 0x00007300ff0777ac */ /* 0x000e220008000800 */
[----:B---3--:R-:W-:Y:S02]  /*5e150*/  ISETP.LT.AND P5, PT, R77, UR9, !P5 ;  /* 0x000000094d007c0c */ /* 0x008fe4000efa1270 */
[----:B------:R-:W-:Y:S01]  /*5e160*/  SHF.R.S32.HI R2, RZ, 0x8, R2 ;  /* 0x00000008ff027819 */ /* 0x000fe20000011402 */
[----:B------:R-:W3:Y:S04]  /*5e170*/  LDCU UR9, c[0x0][0x398] ;  /* 0x00007300ff0977ac */ /* 0x000ee80008000800 */
[----:B------:R3:W-:Y:S04]  /*5e180*/  @P4 STG.E.U8 desc[UR20][R8.64], R2 ;  /* 0x0000000208004986 */ /* 0x0007e8000c101114 */
[----:B---3--:R-:W3:Y:S04]  /*5e190*/  LDL.LU.64 R8, [R1+0x568] ;  /* 0x0005680001087983 */ /* 0x008ee80000300a00 */
[----:B------:R-:W3:Y:S04]  /*5e1a0*/  LDL.LU.64 R10, [R1+0x560] ;  /* 0x00056000010a7983 */ /* 0x000ee80000300a00 */
[----:B--2---:R2:W-:Y:S04]  /*5e1b0*/  @P6 STG.E.U8 desc[UR20][R14.64], R0 ;  /* 0x000000000e006986 */ /* 0x0045e8000c101114 */
[----:B--2---:R-:W2:Y:S01]  /*5e1c0*/  LDL.LU.64 R14, [R1+0x558] ;  /* 0x00055800010e7983 */ /* 0x004ea20000300a00 */
[----:B------:R-:W-:-:S02]  /*5e1d0*/  PRMT R0, R0, 0x9910, RZ ;  /* 0x0000991000007816 */ /* 0x000fc400000000ff */
[----:B0-----:R-:W-:Y:S01]  /*5e1e0*/  ISETP.GE.AND P4, PT, R5, UR5, PT ;  /* 0x0000000505007c0c */ /* 0x001fe2000bf86270 */
[----:B------:R-:W0:Y:S03]  /*5e1f0*/  LDCU UR5, c[0x0][0x39c] ;  /* 0x00007380ff0577ac */ /* 0x000e260008000800 */
[----:B------:R-:W-:Y:S01]  /*5e200*/  ISETP.LT.AND P6, PT, R81, UR10, !P4 ;  /* 0x0000000a51007c0c */ /* 0x000fe2000e7c1270 */
[----:B------:R-:W0:Y:S01]  /*5e210*/  LDCU UR10, c[0x0][0x398] ;  /* 0x00007300ff0a77ac */ /* 0x000e220008000800 */
[----:B-----5:R-:W-:-:S05]  /*5e220*/  F2FP.SATFINITE.E4M3.F32.PACK_AB_MERGE_C R18, R19, R18, RZ ;  /* 0x000000121312723e */ /* 0x020fca00048070ff */
[----:B------:R-:W-:Y:S01]  /*5e230*/  @P5 STG.E.U8 desc[UR20][R12.64], R18 ;  /* 0x000000120c005986 */ /* 0x000fe2000c101114 */
[----:B-1----:R-:W-:Y:S01]  /*5e240*/  ISETP.GE.AND P5, PT, R4, UR4, PT ;  /* 0x0000000404007c0c */ /* 0x002fe2000bfa6270 */
[----:B------:R-:W1:Y:S02]  /*5e250*/  LDCU UR4, c[0x0][0x39c] ;  /* 0x00007380ff0477ac */ /* 0x000e640008000800 */
[----:B------:R-:W0:Y:S01]  /*5e260*/  LDL.LU R4, [R1+0x1698] ;  /* 0x0016980001047983 */ /* 0x000e220000300800 */
[----:B------:R-:W-:-:S05]  /*5e270*/  SHF.R.S32.HI R0, RZ, 0x8, R0 ;  /* 0x00000008ff007819 */ /* 0x000fca0000011400 */
[----:B------:R5:W-:Y:S04]  /*5e280*/  @P6 STG.E.U8 desc[UR20][R20.64], R0 ;  /* 0x0000000014006986 */ /* 0x000be8000c101114 */
[----:B-----5:R-:W5:Y:S01]  /*5e290*/  LDL.LU.64 R20, [R1+0x17a0] ;  /* 0x0017a00001147983 */ /* 0x020f620000300a00 */
[----:B----4-:R-:W-:-:S03]  /*5e2a0*/  F2FP.SATFINITE.E4M3.F32.PACK_AB_MERGE_C R0, R3, R6, RZ ;  /* 0x000000060300723e */ /* 0x010fc600048070ff */
[----:B------:R-:W4:Y:S04]  /*5e2b0*/  LDL.LU R7, [R1+0x348] ;  /* 0x0003480001077983 */ /* 0x000f280000300800 */
[----:B------:R-:W4:Y:S04]  /*5e2c0*/  LDL.LU R5, [R1+0x34c] ;  /* 0x00034c0001057983 */ /* 0x000f280000300800 */
[----:B------:R-:W4:Y:S04]  /*5e2d0*/  LDL.LU.64 R12, [R1+0x548] ;  /* 0x00054800010c7983 */ /* 0x000f280000300a00 */
[----:B------:R-:W1:Y:S01]  /*5e2e0*/  LDL.LU R3, [R1+0x169c] ;  /* 0x00169c0001037983 */ /* 0x000e620000300800 */
[----:B------:R-:W-:Y:S01]  /*5e2f0*/  ISETP.LT.AND P4, PT, R77, UR6, !P4 ;  /* 0x000000064d007c0c */ /* 0x000fe2000e781270 */
[----:B------:R-:W0:Y:S01]  /*5e300*/  LDCU UR6, c[0x0][0x398] ;  /* 0x00007300ff0677ac */ /* 0x000e220008000800 */
[----:B------:R-:W-:-:S02]  /*5e310*/  PRMT R2, R18, 0x9910, RZ ;  /* 0x0000991012027816 */ /* 0x000fc400000000ff */
[----:B------:R-:W-:Y:S01]  /*5e320*/  ISETP.LT.AND P6, PT, R81, UR7, !P5 ;  /* 0x0000000751007c0c */ /* 0x000fe2000efc1270 */
[----:B------:R-:W0:Y:S01]  /*5e330*/  LDCU UR7, c[0x0][0x398] ;  /* 0x00007300ff0777ac */ /* 0x000e220008000800 */
[----:B------:R-:W-:Y:S02]  /*5e340*/  SHF.R.S32.HI R2, RZ, 0x8, R2 ;  /* 0x00000008ff027819 */ /* 0x000fe40000011402 */
[----:B------:R-:W-:Y:S01]  /*5e350*/  ISETP.LT.AND P5, PT, R77, UR9, !P5 ;  /* 0x000000094d007c0c */ /* 0x000fe2000efa1270 */
[----:B------:R-:W0:Y:S04]  /*5e360*/  LDCU UR9, c[0x0][0x398] ;  /* 0x00007300ff0977ac */ /* 0x000e280008000800 */
[----:B---3--:R3:W-:Y:S04]  /*5e370*/  @P4 STG.E.U8 desc[UR20][R8.64], R2 ;  /* 0x0000000208004986 */ /* 0x0087e8000c101114 */
[----:B------:R3:W-:Y:S04]  /*5e380*/  @P6 STG.E.U8 desc[UR20][R10.64], R0 ;  /* 0x000000000a006986 */ /* 0x0007e8000c101114 */
[----:B---3--:R-:W3:Y:S01]  /*5e390*/  LDL.LU.64 R8, [R1+0x540] ;  /* 0x0005400001087983 */ /* 0x008ee20000300a00 */
[----:B------:R-:W-:-:S04]  /*5e3a0*/  PRMT R0, R0, 0x9910, RZ ;  /* 0x0000991000007816 */ /* 0x000fc800000000ff */
[----:B------:R-:W-:Y:S02]  /*5e3b0*/  SHF.R.S32.HI R0, RZ, 0x8, R0 ;  /* 0x00000008ff007819 */ /* 0x000fe40000011400 */
[----:B0-----:R-:W-:Y:S01]  /*5e3c0*/  ISETP.GE.AND P4, PT, R4, UR5, PT ;  /* 0x0000000504007c0c */ /* 0x001fe2000bf86270 */
[----:B------:R-:W0:Y:S01]  /*5e3d0*/  LDCU UR5, c[0x0][0x39c] ;  /* 0x00007380ff0577ac */ /* 0x000e220008000800 */
[----:B------:R-:W0:Y:S02]  /*5e3e0*/  LDL.LU R4, [R1+0x16a0] ;  /* 0x0016a00001047983 */ /* 0x000e240000300800 */
[----:B------:R-:W-:Y:S01]  /*5e3f0*/  ISETP.LT.AND P6, PT, R81, UR10, !P4 ;  /* 0x0000000a51007c0c */ /* 0x000fe2000e7c1270 */
[----:B------:R-:W0:Y:S01]  /*5e400*/  LDCU UR10, c[0x0][0x398] ;  /* 0x00007300ff0a77ac */ /* 0x000e220008000800 */
[----:B------:R-:W3:Y:S01]  /*5e410*/  LDL.LU.64 R10, [R1+0x538] ;  /* 0x00053800010a7983 */ /* 0x000ee20000300a00 */
[----:B-----5:R-:W-:-:S05]  /*5e420*/  F2FP.SATFINITE.E4M3.F32.PACK_AB_MERGE_C R20, R21, R20, RZ ;  /* 0x000000141514723e */ /* 0x020fca00048070ff */
[----:B--2---:R-:W-:Y:S05]  /*5e430*/  @P5 STG.E.U8 desc[UR20][R14.64], R20 ;  /* 0x000000140e005986 */ /* 0x004fea000c101114 */
[----:B------:R2:W-:Y:S01]  /*5e440*/  @P6 STG.E.U8 desc[UR20][R22.64], R0 ;  /* 0x0000000016006986 */ /* 0x0005e2000c101114 */
[----:B-1----:R-:W-:Y:S01]  /*5e450*/  ISETP.GE.AND P5, PT, R3, UR4, PT ;  /* 0x0000000403007c0c */ /* 0x002fe2000bfa6270 */
[----:B------:R-:W1:Y:S02]  /*5e460*/  LDCU UR4, c[0x0][0x39c] ;  /* 0x00007380ff0477ac */ /* 0x000e640008000800 */
[----:B--2---:R-:W2:Y:S04]  /*5e470*/  LDL.LU.64 R22, [R1+0x1798] ;  /* 0x0017980001167983 */ /* 0x004ea80000300a00 */
[----:B------:R-:W1:Y:S01]  /*5e480*/  LDL.LU R3, [R1+0x1368] ;  /* 0x0013680001037983 */ /* 0x000e620000300800 */
[----:B------:R-:W-:Y:S01]  /*5e490*/  ISETP.LT.AND P4, PT, R77, UR6, !P4 ;  /* 0x000000064d007c0c */ /* 0x000fe2000e781270 */
[----:B------:R-:W5:Y:S01]  /*5e4a0*/  LDCU UR6, c[0x0][0x398] ;  /* 0x00007300ff0677ac */ /* 0x000f620008000800 */
[----:B------:R-:W-:-:S02]  /*5e4b0*/  PRMT R2, R20, 0x9910, RZ ;  /* 0x0000991014027816 */ /* 0x000fc400000000ff */
[----:B------:R-:W-:Y:S01]  /*5e4c0*/  ISETP.LT.AND P6, PT, R81, UR7, !P5 ;  /* 0x0000000751007c0c */ /* 0x000fe2000efc1270 */
[----:B------:R-:W0:Y:S01]  /*5e4d0*/  LDCU UR7, c[0x0][0x398] ;  /* 0x00007300ff0777ac */ /* 0x000e220008000800 */
[----:B------:R-:W-:Y:S02]  /*5e4e0*/  SHF.R.S32.HI R2, RZ, 0x8, R2 ;  /* 0x00000008ff027819 */ /* 0x000fe40000011402 */
[----:B----4-:R-:W-:Y:S02]  /*5e4f0*/  F2FP.SATFINITE.E4M3.F32.PACK_AB_MERGE_C R0, R5, R7, RZ ;  /* 0x000000070500723e */ /* 0x010fe400048070ff */
[----:B------:R-:W-:Y:S01]  /*5e500*/  ISETP.LT.AND P5, PT, R77, UR9, !P5 ;  /* 0x000000094d007c0c */ /* 0x000fe2000efa1270 */
[----:B------:R-:W4:Y:S01]  /*5e510*/  LDL.LU R7, [R1+0x350] ;  /* 0x0003500001077983 */ /* 0x000f220000300800 */
[----:B------:R-:W0:Y:S03]  /*5e520*/  LDCU UR9, c[0x0][0x398] ;  /* 0x00007300ff0977ac */ /* 0x000e260008000800 */
[----:B------:R-:W-:Y:S04]  /*5e530*/  @P4 STG.E.U8 desc[UR20][R12.64], R2 ;  /* 0x000000020c004986 */ /* 0x000fe8000c101114 */
[----:B---3--:R3:W-:Y:S04]  /*5e540*/  @P6 STG.E.U8 desc[UR20][R8.64], R0 ;  /* 0x0000000008006986 */ /* 0x0087e8000c101114 */
[----:B------:R-:W4:Y:S04]  /*5e550*/  LDL.LU R5, [R1+0x354] ;  /* 0x0003540001057983 */ /* 0x000f280000300800 */
[----:B------:R-:W4:Y:S04]  /*5e560*/  LDL.LU.64 R16, [R1+0x528] ;  /* 0x0005280001107983 */ /* 0x000f280000300a00 */
[----:B------:R-:W4:Y:S01]  /*5e570*/  LDL.LU R6, [R1+0x136c] ;  /* 0x00136c0001067983 */ /* 0x000f220000300800 */
[----:B---3--:R-:W-:-:S03]  /*5e580*/  PRMT R0, R0, 0x9910, RZ ;  /* 0x0000991000007816 */ /* 0x008fc600000000ff */
[----:B------:R-:W3:Y:S01]  /*5e590*/  LDL.LU.64 R8, [R1+0x520] ;  /* 0x0005200001087983 */ /* 0x000ee20000300a00 */
[----:B------:R-:W-:-:S03]  /*5e5a0*/  SHF.R.S32.HI R0, RZ, 0x8, R0 ;  /* 0x00000008ff007819 */ /* 0x000fc60000011400 */
[----:B------:R-:W3:Y:S01]  /*5e5b0*/  LDL.LU.64 R14, [R1+0x518] ;  /* 0x00051800010e7983 */ /* 0x000ee20000300a00 */
[----:B0-----:R-:W-:Y:S01]  /*5e5c0*/  ISETP.GE.AND P4, PT, R4, UR5, PT ;  /* 0x0000000504007c0c */ /* 0x001fe2000bf86270 */
[----:B------:R-:W0:Y:S03]  /*5e5d0*/  LDCU UR5, c[0x0][0x39c] ;  /* 0x00007380ff0577ac */ /* 0x000e260008000800 */
[----:B------:R-:W-:Y:S01]  /*5e5e0*/  ISETP.LT.AND P6, PT, R81, UR10, !P4 ;  /* 0x0000000a51007c0c */ /* 0x000fe2000e7c1270 */
[----:B------:R-:W0:Y:S01]  /*5e5f0*/  LDCU UR10, c[0x0][0x398] ;  /* 0x00007300ff0a77ac */ /* 0x000e220008000800 */
[----:B--2---:R-:W-:-:S05]  /*5e600*/  F2FP.SATFINITE.E4M3.F32.PACK_AB_MERGE_C R22, R23, R22, RZ ;  /* 0x000000161716723e */ /* 0x004fca00048070ff */
[----:B------:R-:W-:Y:S01]  /*5e610*/  @P5 STG.E.U8 desc[UR20][R10.64], R22 ;  /* 0x000000160a005986 */ /* 0x000fe2000c101114 */
[----:B-1----:R-:W-:Y:S01]  /*5e620*/  ISETP.GE.AND P5, PT, R3, UR4, PT ;  /* 0x0000000403007c0c */ /* 0x002fe2000bfa6270 */
[----:B------:R-:W1:Y:S02]  /*5e630*/  LDCU UR4, c[0x0][0x39c] ;  /* 0x00007380ff0477ac */ /* 0x000e640008000800 */
[----:B------:R-:W1:Y:S04]  /*5e640*/  LDL.LU R3, [R1+0x1370] ;  /* 0x0013700001037983 */ /* 0x000e680000300800 */
[----:B------:R2:W-:Y:S04]  /*5e650*/  @P6 STG.E.U8 desc[UR20][R24.64], R0 ;  /* 0x0000000018006986 */ /* 0x0005e8000c101114 */
[----:B--2---:R-:W2:Y:S01]  /*5e660*/  LDL.LU.64 R24, [R1+0x1790] ;  /* 0x0017900001187983 */ /* 0x004ea20000300a00 */
[----:B-----5:R-:W-:Y:S01]  /*5e670*/  ISETP.LT.AND P4, PT, R77, UR6, !P4 ;  /* 0x000000064d007c0c */ /* 0x020fe2000e781270 */
[----:B------:R-:W5:Y:S01]  /*5e680*/  LDCU UR6, c[0x0][0x398] ;  /* 0x00007300ff0677ac */ /* 0x000f620008000800 */
[----:B------:R-:W-:Y:S01]  /*5e690*/  PRMT R2, R22, 0x9910, RZ ;  /* 0x0000991016027816 */ /* 0x000fe200000000ff */
[----:B------:R-:W5:Y:S01]  /*5e6a0*/  LDL.LU R13, [R1+0x358] ;  /* 0x00035800010d7983 */ /* 0x000f620000300800 */
[----:B------:R-:W-:Y:S01]  /*5e6b0*/  ISETP.LT.AND P6, PT, R81, UR7, !P5 ;  /* 0x0000000751007c0c */ /* 0x000fe2000efc1270 */
[----:B------:R-:W1:Y:S01]  /*5e6c0*/  LDCU UR7, c[0x0][0x398] ;  /* 0x00007300ff0777ac */ /* 0x000e620008000800 */
[----:B------:R-:W-:Y:S01]  /*5e6d0*/  SHF.R.S32.HI R2, RZ, 0x8, R2 ;  /* 0x00000008ff027819 */ /* 0x000fe20000011402 */
[----:B------:R-:W5:Y:S01]  /*5e6e0*/  LDL.LU R4, [R1+0x35c] ;  /* 0x00035c0001047983 */ /* 0x000f620000300800 */
[----:B----4-:R-:W-:-:S02]  /*5e6f0*/  F2FP.SATFINITE.E4M3.F32.PACK_AB_MERGE_C R0, R5, R7, RZ ;  /* 0x000000070500723e */ /* 0x010fc400048070ff */
[----:B------:R-:W-:Y:S01]  /*5e700*/  ISETP.LT.AND P5, PT, R77, UR9, !P5 ;  /* 0x000000094d007c0c */ /* 0x000fe2000efa1270 */
[----:B------:R-:W4:Y:S01]  /*5e710*/  LDL.LU.64 R10, [R1+0x508] ;  /* 0x00050800010a7983 */ /* 0x000f220000300a00 */
[----:B------:R-:W1:Y:S03]  /*5e720*/  LDCU UR9, c[0x0][0x398] ;  /* 0x00007300ff0977ac */ /* 0x000e660008000800 */
[----:B------:R-:W-:Y:S01]  /*5e730*/  @P4 STG.E.U8 desc[UR20][R16.64], R2 ;  /* 0x0000000210004986 */ /* 0x000fe2000c101114 */
[----:B0-----:R-:W-:Y:S01]  /*5e740*/  ISETP.GE.AND P4, PT, R6, UR5, PT ;  /* 0x0000000506007c0c */ /* 0x001fe2000bf86270 */
[----:B------:R-:W0:Y:S02]  /*5e750*/  LDCU UR5, c[0x0][0x39c] ;  /* 0x00007380ff0577ac */ /* 0x000e240008000800 */
[----:B---3--:R3:W-:Y:S01]  /*5e760*/  @P6 STG.E.U8 desc[UR20][R8.64], R0 ;  /* 0x0000000008006986 */ /* 0x0087e2000c101114 */
[----:B------:R-:W-:Y:S01]  /*5e770*/  ISETP.LT.AND P6, PT, R81, UR10, !P4 ;  /* 0x0000000a51007c0c */ /* 0x000fe2000e7c1270 */
[----:B------:R-:W0:Y:S02]  /*5e780*/  LDCU UR10, c[0x0][0x398] ;  /* 0x00007300ff0a77ac */ /* 0x000e240008000800 */
[----:B------:R-:W0:Y:S04]  /*5e790*/  LDL.LU R5, [R1+0x1328] ;  /* 0x0013280001057983 */ /* 0x000e280000300800 */
[----:B------:R-:W4:Y:S01]  /*5e7a0*/  LDL.LU.64 R6, [R1+0x500] ;  /* 0x0005000001067983 */ /* 0x000f220000300a00 */
[----:B---3--:R-:W-:-:S03]  /*5e7b0*/  PRMT R0, R0, 0x9910, RZ ;  /* 0x0000991000007816 */ /* 0x008fc600000000ff */
[----:B------:R-:W3:Y:S01]  /*5e7c0*/  LDL.LU.64 R8, [R1+0x410] ;  /* 0x0004100001087983 */ /* 0x000ee20000300a00 */
[----:B------:R-:W-:Y:S02]  /*5e7d0*/  SHF.R.S32.HI R0, RZ, 0x8, R0 ;  /* 0x00000008ff007819 */ /* 0x000fe40000011400 */
        /* <DEDUP_REMOVED lines=10> */
[----:B------:R-:W3:Y:S01]  /*5e880*/  LDL.LU R17, [R1+0x360] ;  /* 0x0003600001117983 */ /* 0x000ee20000300800 */
[----:B------:R-:W-:Y:S01]  /*5e890*/  ISETP.LT.AND P6, PT, R81, UR7, !P5 ;  /* 0x0000000751007c0c */ /* 0x000fe2000efc1270 */
[----:B------:R-:W1:Y:S01]  /*5e8a0*/  LDCU UR7, c[0x0][0x398] ;  /* 0x00007300ff0777ac */ /* 0x000e620008000800 */
[----:B------:R-:W-:-:S02]  /*5e8b0*/  SHF.R.S32.HI R2, RZ, 0x8, R2 ;  /* 0x00000008ff027819 */ /* 0x000fc40000011402 */
[----:B------:R-:W-:Y:S02]  /*5e8c0*/  F2FP.SATFINITE.E4M3.F32.PACK_AB_MERGE_C R0, R4, R13, RZ ;  /* 0x0000000d0400723e */ /* 0x000fe400048070ff */
[----:B------:R-:W-:Y:S01]  /*5e8d0*/  ISETP.LT.AND P5, PT, R77, UR9, !P5 ;  /* 0x000000094d007c0c */ /* 0x000fe2000efa1270 */
[----:B------:R-:W5:Y:S01]  /*5e8e0*/  LDL.LU R4, [R1+0x364] ;  /* 0x0003640001047983 */ /* 0x000f620000300800 */
[----:B------:R-:W1:Y:S03]  /*5e8f0*/  LDCU UR9, c[0x0][0x398] ;  /* 0x00007300ff0977ac */ /* 0x000e660008000800 */
[----:B----4-:R4:W-:Y:S01]  /*5e900*/  @P4 STG.E.U8 desc[UR20][R10.64], R2 ;  /* 0x000000020a004986 */ /* 0x0109e2000c101114 */
[----:B0-----:R-:W-:Y:S01]  /*5e910*/  ISETP.GE.AND P4, PT, R5, UR5, PT ;  /* 0x0000000505007c0c */ /* 0x001fe2000bf86270 */
[----:B------:R-:W0:Y:S02]  /*5e920*/  LDCU UR5, c[0x0][0x39c] ;  /* 0x00007380ff0577ac */ /* 0x000e240008000800 */
[----:B------:R0:W-:Y:S01]  /*5e930*/  @P6 STG.E.U8 desc[UR20][R6.64], R0 ;  /* 0x0000000006006986 */ /* 0x0001e2000c101114 */
[----:B------:R-:W-:Y:S01]  /*5e940*/  ISETP.LT.AND P6, PT, R81, UR10, !P4 ;  /* 0x0000000a51007c0c */ /* 0x000fe2000e7c1270 */
[----:B------:R-:W1:Y:S02]  /*5e950*/  LDCU UR10, c[0x0][0x398] ;  /* 0x00007300ff0a77ac */ /* 0x000e640008000800 */
[----:B------:R-:W5:Y:S04]  /*5e960*/  LDL.LU.64 R12, [R1+0x400] ;  /* 0x00040000010c7983 */ /* 0x000f680000300a00 */
[----:B----4-:R-:W4:Y:S01]  /*5e970*/  LDL.LU R10, [R1+0x16a4] ;  /* 0x0016a400010a7983 */ /* 0x010f220000300800 */
[----:B0-----:R-:W-:-:S03]  /*5e980*/  PRMT R0, R0, 0x9910, RZ ;  /* 0x0000991000007816 */ /* 0x001fc600000000ff */
[----:B------:R-:W4:Y:S01]  /*5e990*/  LDL.LU.64 R6, [R1+0x2f8] ;  /* 0x0002f80001067983 */ /* 0x000f220000300a00 */
[----:B------:R-:W-:-:S03]  /*5e9a0*/  SHF.R.S32.HI R0, RZ, 0x8, R0 ;  /* 0x00000008ff007819 */ /* 0x000fc60000011400 */
[----:B------:R-:W4:Y:S04]  /*5e9b0*/  LDL.LU.64 R14, [R1+0x2f0] ;  /* 0x0002f000010e7983 */ /* 0x000f280000300a00 */
[----:B------:R-:W4:Y:S01]  /*5e9c0*/  LDL.LU R5, [R1+0x16a8] ;  /* 0x0016a80001057983 */ /* 0x000f220000300800 */
[----:B--2---:R-:W-:-:S05]  /*5e9d0*/  F2FP.SATFINITE.E4M3.F32.PACK_AB_MERGE_C R26, R27, R26, RZ ;  /* 0x0000001a1b1a723e */ /* 0x004fca00048070ff */
[----:B---3--:R-:W-:Y:S04]  /*5e9e0*/  @P5 STG.E.U8 desc[UR20][R8.64], R26 ;  /* 0x0000001a08005986 */ /* 0x008fe8000c101114 */
[----:B------:R0:W-:Y:S04]  /*5e9f0*/  @P6 STG.E.U8 desc[UR20][R28.64], R0 ;  /* 0x000000001c006986 */ /* 0x0001e8000c101114 */
[----:B0-----:R-:W2:Y:S01]  /*5ea00*/  LDL.LU.64 R28, [R1+0x1780] ;  /* 0x00178000011c7983 */ /* 0x001ea20000300a00 */
[----:B-1----:R-:W-:Y:S01]  /*5ea10*/  ISETP.GE.AND P5, PT, R3, UR4, PT ;  /* 0x0000000403007c0c */ /* 0x002fe2000bfa6270 */
[----:B------:R-:W0:Y:S01]  /*5ea20*/  LDCU UR4, c[0x0][0x39c] ;  /* 0x00007380ff0477ac */ /* 0x000e220008000800 */
[----:B-----5:R-:W-:Y:S01]  /*5ea30*/  ISETP.LT.AND P4, PT, R77, UR6, !P4 ;  /* 0x000000064d007c0c */ /* 0x020fe2000e781270 */
[----:B------:R-:W3:Y:S01]  /*5ea40*/  LDL.LU R11, [R1+0x368] ;  /* 0x00036800010b7983 */ /* 0x000ee20000300800 */
[----:B------:R-:W-:Y:S01]  /*5ea50*/  PRMT R2, R26, 0x9910, RZ ;  /* 0x000099101a027816 */ /* 0x000fe200000000ff */
[----:B------:R-:W1:Y:S01]  /*5ea60*/  LDCU UR6, c[0x0][0x398] ;  /* 0x00007300ff0677ac */ /* 0x000e620008000800 */
[----:B------:R-:W-:Y:S01]  /*5ea70*/  ISETP.LT.AND P6, PT, R81, UR7, !P5 ;  /* 0x0000000751007c0c */ /* 0x000fe2000efc1270 */
[----:B------:R-:W3:Y:S01]  /*5ea80*/  LDL.LU R3, [R1+0x36c] ;  /* 0x00036c0001037983 */ /* 0x000ee20000300800 */
[----:B------:R-:W-:Y:S01]  /*5ea90*/  SHF.R.S32.HI R2, RZ, 0x8, R2 ;  /* 0x00000008ff027819 */ /* 0x000fe20000011402 */
[----:B------:R-:W5:Y:S01]  /*5eaa0*/  LDCU UR7, c[0x0][0x398] ;  /* 0x00007300ff0777ac */ /* 0x000f620008000800 */
[----:B------:R-:W-:Y:S01]  /*5eab0*/  F2FP.SATFINITE.E4M3.F32.PACK_AB_MERGE_C R0, R4, R17, RZ ;  /* 0x000000110400723e */ /* 0x000fe200048070ff */
[----:B------:R-:W3:Y:S01]  /*5eac0*/  LDL.LU.64 R8, [R1+0x2e0] ;  /* 0x0002e00001087983 */ /* 0x000ee20000300a00 */
[----:B------:R-:W-:Y:S01]  /*5ead0*/  ISETP.LT.AND P5, PT, R77, UR9, !P5 ;  /* 0x000000094d007c0c */ /* 0x000fe2000efa1270 */
[----:B------:R-:W0:Y:S02]  /*5eae0*/  LDCU UR9, c[0x0][0x398] ;  /* 0x00007300ff0977ac */ /* 0x000e240008000800 */
[----:B------:R1:W-:Y:S01]  /*5eaf0*/  @P4 STG.E.U8 desc[UR20][R12.64], R2 ;  /* 0x000000020c004986 */ /* 0x0003e2000c101114 */
[----:B----4-:R-:W-:Y:S01]  /*5eb00*/  ISETP.GE.AND P4, PT, R10, UR5, PT ;  /* 0x000000050a007c0c */ /* 0x010fe2000bf86270 */
[----:B------:R-:W4:Y:S02]  /*5eb10*/  LDCU UR5, c[0x0][0x39c] ;  /* 0x00007380ff0577ac */ /* 0x000f240008000800 */
[----:B------:R0:W-:Y:S01]  /*5eb20*/  @P6 STG.E.U8 desc[UR20][R6.64], R0 ;  /* 0x0000000006006986 */ /* 0x0001e2000c101114 */
[----:B------:R-:W-:Y:S01]  /*5eb30*/  ISETP.LT.AND P6, PT, R81, UR10, !P4 ;  /* 0x0000000a51007c0c */ /* 0x000fe2000e7c1270 */
[----:B------:R-:W2:Y:S02]  /*5eb40*/  LDCU UR10, c[0x0][0x398] ;  /* 0x00007300ff0a77ac */ /* 0x000ea40008000800 */
[----:B------:R-:W4:Y:S04]  /*5eb50*/  LDL.LU R4, [R1+0x16ac] ;  /* 0x0016ac0001047983 */ /* 0x000f280000300800 */
[----:B-1----:R-:W3:Y:S01]  /*5eb60*/  LDL.LU.64 R12, [R1+0x2d8] ;  /* 0x0002d800010c7983 */ /* 0x002ee20000300a00 */
[----:B0-----:R-:W-:-:S03]  /*5eb70*/  PRMT R0, R0, 0x9910, RZ ;  /* 0x0000991000007816 */ /* 0x001fc600000000ff */
[----:B------:R-:W4:Y:S01]  /*5eb80*/  LDL.LU.64 R6, [R1+0x2d0] ;  /* 0x0002d00001067983 */ /* 0x000f220000300a00 */
[----:B------:R-:W-:Y:S02]  /*5eb90*/  SHF.R.S32.HI R0, RZ, 0x8, R0 ;  /* 0x00000008ff007819 */ /* 0x000fe40000011400 */
[----:B--2---:R-:W-:-:S05]  /*5eba0*/  F2FP.SATFINITE.E4M3.F32.PACK_AB_MERGE_C R28, R29, R28, RZ ;  /* 0x0000001c1d1c723e */ /* 0x004fca00048070ff */
[----:B------:R-:W-:Y:S01]  /*5ebb0*/  @P5 STG.E.U8 desc[UR20][R14.64], R28 ;  /* 0x0000001c0e005986 */ /* 0x000fe2000c101114 */
[----:B------:R-:W-:Y:S01]  /*5ebc0*/  ISETP.GE.AND P5, PT, R5, UR4, PT ;  /* 0x0000000405007c0c */ /* 0x000fe2000bfa6270 */
[----:B------:R-:W0:Y:S02]  /*5ebd0*/  LDCU UR4, c[0x0][0x39c] ;  /* 0x00007380ff0477ac */ /* 0x000e240008000800 */
[----:B------:R-:W0:Y:S04]  /*5ebe0*/  LDL.LU R5, [R1+0x1330] ;  /* 0x0013300001057983 */ /* 0x000e280000300800 */
[----:B------:R1:W-:Y:S04]  /*5ebf0*/  @P6 STG.E.U8 desc[UR20][R30.64], R0 ;  /* 0x000000001e006986 */ /* 0x0003e8000c101114 */
[----:B-1----:R-:W2:Y:S01]  /*5ec00*/  LDL.LU.64 R30, [R1+0x1778] ;  /* 0x00177800011e7983 */ /* 0x002ea20000300a00 */
[----:B------:R-:W-:Y:S01]  /*5ec10*/  ISETP.LT.AND P4, PT, R77, UR6, !P4 ;  /* 0x000000064d007c0c */ /* 0x000fe2000e781270 */
[----:B------:R-:W1:Y:S01]  /*5ec20*/  LDCU UR6, c[0x0][0x398] ;  /* 0x00007300ff0677ac */ /* 0x000e620008000800 */
[----:B------:R-:W-:Y:S01]  /*5ec30*/  PRMT R2, R28, 0x9910, RZ ;  /* 0x000099101c027816 */ /* 0x000fe200000000ff */
[----:B------:R-:W2:Y:S01]  /*5ec40*/  LDL.LU R17, [R1+0x370] ;  /* 0x0003700001117983 */ /* 0x000ea20000300800 */
[----:B-----5:R-:W-:Y:S01]  /*5ec50*/  ISETP.LT.AND P6, PT, R81, UR7, !P5 ;  /* 0x0000000751007c0c */ /* 0x020fe2000efc1270 */
[----:B------:R-:W5:Y:S01]  /*5ec60*/  LDCU UR7, c[0x0][0x398] ;  /* 0x00007300ff0777ac */ /* 0x000f620008000800 */
[----:B------:R-:W-:-:S02]  /*5ec70*/  SHF.R.S32.HI R2, RZ, 0x8, R2 ;  /* 0x00000008ff027819 */ /* 0x000fc40000011402 */
[----:B---3--:R-:W-:Y:S02]  /*5ec80*/  F2FP.SATFINITE.E4M3.F32.PACK_AB_MERGE_C R0, R3, R11, RZ ;  /* 0x0000000b0300723e */ /* 0x008fe400048070ff */
[----:B------:R-:W-:Y:S01]  /*5ec90*/  ISETP.LT.AND P5, PT, R77, UR9, !P5 ;  /* 0x000000094d007c0c */ /* 0x000fe2000efa1270 */
[----:B------:R-:W3:Y:S01]  /*5eca0*/  LDL.LU R3, [R1+0x374] ;  /* 0x0003740001037983 */ /* 0x000ee20000300800 */
[----:B------:R-:W0:Y:S03]  /*5ecb0*/  LDCU UR9, c[0x0][0x398] ;  /* 0x00007300ff0977ac */ /* 0x000e260008000800 */
[----:B------:R1:W-:Y:S01]  /*5ecc0*/  @P4 STG.E.U8 desc[UR20][R8.64], R2 ;  /* 0x0000000208004986 */ /* 0x0003e2000c101114 */
[----:B----4-:R-:W-:Y:S01]  /*5ecd0*/  ISETP.GE.AND P4, PT, R4, UR5, PT ;  /* 0x0000000504007c0c */ /* 0x010fe2000bf86270 */
[----:B------:R-:W4:Y:S02]  /*5ece0*/  LDCU UR5, c[0x0][0x39c] ;  /* 0x00007380ff0577ac */ /* 0x000f240008000800 */
[----:B------:R5:W-:Y:S01]  /*5ecf0*/  @P6 STG.E.U8 desc[UR20][R12.64], R0 ;  /* 0x000000000c006986 */ /* 0x000be2000c101114 */
[----:B------:R-:W-:Y:S01]  /*5ed00*/  ISETP.LT.AND P6, PT, R81, UR10, !P4 ;  /* 0x0000000a51007c0c */ /* 0x000fe2000e7c1270 */
[----:B------:R-:W0:Y:S02]  /*5ed10*/  LDCU UR10, c[0x0][0x398] ;  /* 0x00007300ff0a77ac */ /* 0x000e240008000800 */
[----:B------:R-:W3:Y:S04]  /*5ed20*/  LDL.LU.64 R10, [R1+0x2c0] ;  /* 0x0002c000010a7983 */ /* 0x000ee80000300a00 */
[----:B-1----:R-:W4:Y:S01]  /*5ed30*/  LDL.LU R8, [R1+0x132c] ;  /* 0x00132c0001087983 */ /* 0x002f220000300800 */
[----:B-----5:R-:W-:-:S03]  /*5ed40*/  PRMT R0, R0, 0x9910, RZ ;  /* 0x0000991000007816 */ /* 0x020fc600000000ff */
[----:B------:R-:W5:Y:S01]  /*5ed50*/  LDL.LU.64 R12, [R1+0x2b8] ;  /* 0x0002b800010c7983 */ /* 0x000f620000300a00 */
[----:B------:R-:W-:-:S03]  /*5ed60*/  SHF.R.S32.HI R0, RZ, 0x8, R0 ;  /* 0x00000008ff007819 */ /* 0x000fc60000011400 */
[----:B------:R-:W5:Y:S04]  /*5ed70*/  LDL.LU.64 R14, [R1+0x2b0] ;  /* 0x0002b000010e7983 */ /* 0x000f680000300a00 */
[----:B------:R-:W5:Y:S01]  /*5ed80*/  LDL.LU R4, [R1+0x1320] ;  /* 0x0013200001047983 */ /* 0x000f620000300800 */
[----:B--2---:R-:W-:-:S05]  /*5ed90*/  F2FP.SATFINITE.E4M3.F32.PACK_AB_MERGE_C R30, R31, R30, RZ ;  /* 0x0000001e1f1e723e */ /* 0x004fca00048070ff */
[----:B------:R-:W-:Y:S04]  /*5eda0*/  @P5 STG.E.U8 desc[UR20][R6.64], R30 ;  /* 0x0000001e06005986 */ /* 0x000fe8000c101114 */
[----:B------:R1:W-:Y:S04]  /*5edb0*/  @P6 STG.E.U8 desc[UR20][R32.64], R0 ;  /* 0x0000000020006986 */ /* 0x0003e8000c101114 */
[----:B-1----:R-:W2:Y:S01]  /*5edc0*/  LDL.LU.64 R32, [R1+0x1770] ;  /* 0x0017700001207983 */ /* 0x002ea20000300a00 */
[----:B0-----:R-:W-:Y:S01]  /*5edd0*/  ISETP.GE.AND P5, PT, R5, UR4, PT ;  /* 0x0000000405007c0c */ /* 0x001fe2000bfa6270 */
[----:B------:R-:W0:Y:S01]  /*5ede0*/  LDCU UR4, c[0x0][0x39c] ;  /* 0x00007380ff0477ac */ /* 0x000e220008000800 */
[----:B------:R-:W-:Y:S01]  /*5edf0*/  ISETP.LT.AND P4, PT, R77, UR6, !P4 ;  /* 0x000000064d007c0c */ /* 0x000fe2000e781270 */
[----:B------:R-:W2:Y:S01]  /*5ee00*/  LDL.LU R9, [R1+0x378] ;  /* 0x0003780001097983 */ /* 0x000ea20000300800 */
[----:B------:R-:W-:Y:S01]  /*5ee10*/  PRMT R2, R30, 0x9910, RZ ;  /* 0x000099101e027816 */ /* 0x000fe200000000ff */
[----:B------:R-:W1:Y:S01]  /*5ee20*/  LDCU UR6, c[0x0][0x398] ;  /* 0x00007300ff0677ac */ /* 0x000e620008000800 */
[----:B------:R-:W-:Y:S01]  /*5ee30*/  ISETP.LT.AND P6, PT, R81, UR7, !P5 ;  /* 0x0000000751007c0c */ /* 0x000fe2000efc1270 */
[----:B------:R-:W2:Y:S01]  /*5ee40*/  LDL.LU R5, [R1+0x37c] ;  /* 0x00037c0001057983 */ /* 0x000ea20000300800 */
[----:B------:R-:W-:Y:S01]  /*5ee50*/  SHF.R.S32.HI R2, RZ, 0x8, R2 ;  /* 0x00000008ff027819 */ /* 0x000fe20000011402 */
[----:B------:R-:W0:Y:S01]  /*5ee60*/  LDCU UR7, c[0x0][0x398] ;  /* 0x00007300ff0777ac */ /* 0x000e220008000800 */
[----:B---3--:R-:W-:Y:S01]  /*5ee70*/  F2FP.SATFINITE.E4M3.F32.PACK_AB_MERGE_C R0, R3, R17, RZ ;  /* 0x000000110300723e */ /* 0x008fe200048070ff */
[----:B------:R-:W3:Y:S01]  /*5ee80*/  LDL.LU.64 R6, [R1+0x2a0] ;  /* 0x0002a00001067983 */ /* 0x000ee20000300a00 */
[----:B------:R-:W-:Y:S01]  /*5ee90*/  ISETP.LT.AND P5, PT, R77, UR9, !P5 ;  /* 0x000000094d007c0c */ /* 0x000fe2000efa1270 */
[----:B------:R-:W0:Y:S02]  /*5eea0*/  LDCU UR9, c[0x0][0x398] ;  /* 0x00007300ff0977ac */ /* 0x000e240008000800 */
[----:B------:R1:W-:Y:S01]  /*5eeb0*/  @P4 STG.E.U8 desc[UR20][R10.64], R2 ;  /* 0x000000020a004986 */ /* 0x0003e2000c101114 */
[----:B----4-:R-:W-:Y:S01]  /*5eec0*/  ISETP.GE.AND P4, PT, R8, UR5, PT ;  /* 0x0000000508007c0c */ /* 0x010fe2000bf86270 */
[----:B------:R-:W4:Y:S02]  /*5eed0*/  LDCU UR5, c[0x0][0x39c] ;  /* 0x00007380ff0577ac */ /* 0x000f240008000800 */
[----:B-----5:R5:W-:Y:S01]  /*5eee0*/  @P6 STG.E.U8 desc[UR20][R12.64], R0 ;  /* 0x000000000c006986 */ /* 0x020be2000c101114 */
[----:B------:R-:W-:Y:S01]  /*5eef0*/  ISETP.LT.AND P6, PT, R81, UR10, !P4 ;  /* 0x0000000a51007c0c */ /* 0x000fe2000e7c1270 */
[----:B------:R-:W0:Y:S02]  /*5ef00*/  LDCU UR10, c[0x0][0x398] ;  /* 0x00007300ff0a77ac */ /* 0x000e240008000800 */
[----:B------:R-:W4:Y:S04]  /*5ef10*/  LDL.LU R3, [R1+0x1314] ;  /* 0x0013140001037983 */ /* 0x000f280000300800 */
[----:B-1----:R-:W3:Y:S01]  /*5ef20*/  LDL.LU.64 R10, [R1+0x298] ;  /* 0x00029800010a7983 */ /* 0x002ee20000300a00 */
[----:B-----5:R-:W-:-:S03]  /*5ef30*/  PRMT R0, R0, 0x9910, RZ ;  /* 0x0000991000007816 */ /* 0x020fc600000000ff */
[----:B------:R-:W5:Y:S01]  /*5ef40*/  LDL.LU.64 R12, [R1+0x290] ;  /* 0x00029000010c7983 */ /* 0x000f620000300a00 */
[----:B------:R-:W-:Y:S02]  /*5ef50*/  SHF.R.S32.HI R0, RZ, 0x8, R0 ;  /* 0x00000008ff007819 */ /* 0x000fe40000011400 */
[----:B--2---:R-:W-:-:S05]  /*5ef60*/  F2FP.SATFINITE.E4M3.F32.PACK_AB_MERGE_C R32, R33, R32, RZ ;  /* 0x000000202120723e */ /* 0x004fca00048070ff */
[----:B------:R-:W-:Y:S01]  /*5ef70*/  @P5 STG.E.U8 desc[UR20][R14.64], R32 ;  /* 0x000000200e005986 */ /* 0x000fe2000c101114 */
[----:B0-----:R-:W-:Y:S01]  /*5ef80*/  ISETP.GE.AND P5, PT, R4, UR4, PT ;  /* 0x0000000404007c0c */ /* 0x001fe2000bfa6270 */
[----:B------:R-:W0:Y:S02]  /*5ef90*/  LDCU UR4, c[0x0][0x39c] ;  /* 0x00007380ff0477ac */ /* 0x000e240008000800 */
[----:B------:R-:W0:Y:S04]  /*5efa0*/  LDL.LU R4, [R1+0x16c4] ;  /* 0x0016c40001047983 */ /* 0x000e280000300800 */
[----:B------:R1:W-:Y:S04]  /*5efb0*/  @P6 STG.E.U8 desc[UR20][R34.64], R0 ;  /* 0x0000000022006986 */ /* 0x0003e8000c101114 */
[----:B-1----:R-:W2:Y:S01]  /*5efc0*/  LDL.LU.64 R34, [R1+0x1768] ;  /* 0x0017680001227983 */ /* 0x002ea20000300a00 */
[----:B------:R-:W-:Y:S01]  /*5efd0*/  ISETP.LT.AND P4, PT, R77, UR6, !P4 ;  /* 0x000000064d007c0c */ /* 0x000fe2000e781270 */
[----:B------:R-:W1:Y:S01]  /*5efe0*/  LDCU UR6, c[0x0][0x398] ;  /* 0x00007300ff0677ac */ /* 0x000e620008000800 */
[----:B------:R-:W-:Y:S01]  /*5eff0*/  PRMT R2, R32, 0x9910, RZ ;  /* 0x0000991020027816 */ /* 0x000fe200000000ff */
[----:B------:R-:W5:Y:S01]  /*5f000*/  LDL.LU R17, [R1+0x380] ;  /* 0x0003800001117983 */ /* 0x000f620000300800 */
[----:B------:R-:W-:Y:S01]  /*5f010*/  ISETP.LT.AND P6, PT, R81, UR7, !P5 ;  /* 0x0000000751007c0c */ /* 0x000fe2000efc1270 */
[----:B------:R-:W0:Y:S01]  /*5f020*/  LDCU UR7, c[0x0][0x398] ;  /* 0x00007300ff0777ac */ /* 0x000e220008000800 */
[----:B------:R-:W-:-:S02]  /*5f030*/  SHF.R.S32.HI R2, RZ, 0x8, R2 ;  /* 0x00000008ff027819 */ /* 0x000fc40000011402 */
[----:B------:R-:W-:Y:S02]  /*5f040*/  F2FP.SATFINITE.E4M3.F32.PACK_AB_MERGE_C R0, R5, R9, RZ ;  /* 0x000000090500723e */ /* 0x000fe400048070ff */
[----:B------:R-:W-:Y:S01]  /*5f050*/  ISETP.LT.AND P5, PT, R77, UR9, !P5 ;  /* 0x000000094d007c0c */ /* 0x000fe2000efa1270 */
[----:B------:R-:W5:Y:S01]  /*5f060*/  LDL.LU R5, [R1+0x384] ;  /* 0x0003840001057983 */ /* 0x000f620000300800 */
[----:B------:R-:W0:Y:S03]  /*5f070*/  LDCU UR9, c[0x0][0x398] ;  /* 0x00007300ff0977ac */ /* 0x000e260008000800 */
[----:B---3--:R3:W-:Y:S01]  /*5f080*/  @P4 STG.E.U8 desc[UR20][R6.64], R2 ;  /* 0x0000000206004986 */ /* 0x0087e2000c101114 */
[----:B----4-:R-:W-:Y:S01]  /*5f090*/  ISETP.GE.AND P4, PT, R3, UR5, PT ;  /* 0x0000000503007c0c */ /* 0x010fe2000bf86270 */
[----:B------:R-:W4:Y:S02]  /*5f0a0*/  LDCU UR5, c[0x0][0x39c] ;  /* 0x00007380ff0577ac */ /* 0x000f240008000800 */
[----:B------:R1:W-:Y:S01]  /*5f0b0*/  @P6 STG.E.U8 desc[UR20][R10.64], R0 ;  /* 0x000000000a006986 */ /* 0x0003e2000c101114 */
[----:B------:R-:W-:Y:S01]  /*5f0c0*/  ISETP.LT.AND P6, PT, R81, UR10, !P4 ;  /* 0x0000000a51007c0c */ /* 0x000fe2000e7c1270 */
[----:B------:R-:W0:Y:S02]  /*5f0d0*/  LDCU UR10, c[0x0][0x398] ;  /* 0x00007300ff0a77ac */ /* 0x000e240008000800 */
[----:B------:R-:W4:Y:S04]  /*5f0e0*/  LDL.LU.64 R8, [R1+0x280] ;  /* 0x0002800001087983 */ /* 0x000f280000300a00 */
[----:B---3--:R-:W3:Y:S01]  /*5f0f0*/  LDL.LU R6, [R1+0x16cc] ;  /* 0x0016cc0001067983 */ /* 0x008ee20000300800 */
[----:B-1----:R-:W-:-:S03]  /*5f100*/  PRMT R0, R0, 0x9910, RZ ;  /* 0x0000991000007816 */ /* 0x002fc600000000ff */
[----:B------:R-:W3:Y:S01]  /*5f110*/  LDL.LU.64 R10, [R1+0x278] ;  /* 0x00027800010a7983 */ /* 0x000ee20000300a00 */
[----:B------:R-:W-:-:S03]  /*5f120*/  SHF.R.S32.HI R0, RZ, 0x8, R0 ;  /* 0x00000008ff007819 */ /* 0x000fc60000011400 */
[----:B------:R-:W3:Y:S04]  /*5f130*/  LDL.LU.64 R14, [R1+0x270] ;  /* 0x00027000010e7983 */ /* 0x000ee80000300a00 */
[----:B------:R-:W3:Y:S01]  /*5f140*/  LDL.LU R3, [R1+0x16b0] ;  /* 0x0016b00001037983 */ /* 0x000ee20000300800 */
[----:B--2---:R-:W-:-:S05]  /*5f150*/  F2FP.SATFINITE.E4M3.F32.PACK_AB_MERGE_C R34, R35, R34, RZ ;  /* 0x000000222322723e */ /* 0x004fca00048070ff */
[----:B-----5:R-:W-:Y:S04]  /*5f160*/  @P5 STG.E.U8 desc[UR20][R12.64], R34 ;  /* 0x000000220c005986 */ /* 0x020fe8000c101114 */
[----:B------:R1:W-:Y:S04]  /*5f170*/  @P6 STG.E.U8 desc[UR20][R36.64], R0 ;  /* 0x0000000024006986 */ /* 0x0003e8000c101114 */
[----:B-1----:R-:W2:Y:S01]  /*5f180*/  LDL.LU.64 R36, [R1+0x1760] ;  /* 0x0017600001247983 */ /* 0x002ea20000300a00 */
[----:B0-----:R-:W-:Y:S01]  /*5f190*/  ISETP.GE.AND P5, PT, R4, UR4, PT ;  /* 0x0000000404007c0c */ /* 0x001fe2000bfa6270 */
[----:B------:R-:W0:Y:S01]  /*5f1a0*/  LDCU UR4, c[0x0][0x39c] ;  /* 0x00007380ff0477ac */ /* 0x000e220008000800 */
[----:B------:R-:W-:Y:S01]  /*5f1b0*/  ISETP.LT.AND P4, PT, R77, UR6, !P4 ;  /* 0x000000064d007c0c */ /* 0x000fe2000e781270 */
[----:B------:R-:W5:Y:S01]  /*5f1c0*/  LDL.LU R7, [R1+0x388] ;  /* 0x0003880001077983 */ /* 0x000f620000300800 */
[----:B------:R-:W-:Y:S01]  /*5f1d0*/  PRMT R2, R34, 0x9910, RZ ;  /* 0x0000991022027816 */ /* 0x000fe200000000ff */
[----:B------:R-:W1:Y:S01]  /*5f1e0*/  LDCU UR6, c[0x0][0x398] ;  /* 0x00007300ff0677ac */ /* 0x000e620008000800 */
[----:B------:R-:W-:Y:S01]  /*5f1f0*/  ISETP.LT.AND P6, PT, R81, UR7, !P5 ;  /* 0x0000000751007c0c */ /* 0x000fe2000efc1270 */
[----:B------:R-:W5:Y:S01]  /*5f200*/  LDL.LU R4, [R1+0x38c] ;  /* 0x00038c0001047983 */ /* 0x000f620000300800 */
[----:B------:R-:W-:Y:S01]  /*5f210*/  SHF.R.S32.HI R2, RZ, 0x8, R2 ;  /* 0x00000008ff027819 */ /* 0x000fe20000011402 */
[----:B------:R-:W0:Y:S01]  /*5f220*/  LDCU UR7, c[0x0][0x398] ;  /* 0x00007300ff0777ac */ /* 0x000e220008000800 */
[----:B------:R-:W-:Y:S01]  /*5f230*/  F2FP.SATFINITE.E4M3.F32.PACK_AB_MERGE_C R0, R5, R17, RZ ;  /* 0x000000110500723e */ /* 0x000fe200048070ff */
[----:B------:R-:W5:Y:S01]  /*5f240*/  LDL.LU.64 R12, [R1+0x260] ;  /* 0x00026000010c7983 */ /* 0x000f620000300a00 */
[----:B------:R-:W-:Y:S01]  /*5f250*/  ISETP.LT.AND P5, PT, R77, UR9, !P5 ;  /* 0x000000094d007c0c */ /* 0x000fe2000efa1270 */
[----:B------:R-:W0:Y:S02]  /*5f260*/  LDCU UR9, c[0x0][0x398] ;  /* 0x00007300ff0977ac */ /* 0x000e240008000800 */
[----:B----4-:R4:W-:Y:S01]  /*5f270*/  @P4 STG.E.U8 desc[UR20][R8.64], R2 ;  /* 0x0000000208004986 */ /* 0x0109e2000c101114 */
[----:B---3--:R-:W-:Y:S01]  /*5f280*/  ISETP.GE.AND P4, PT, R6, UR5, PT ;  /* 0x0000000506007c0c */ /* 0x008fe2000bf86270 */
[----:B------:R-:W3:Y:S02]  /*5f290*/  LDCU UR5, c[0x0][0x39c] ;  /* 0x00007380ff0577ac */ /* 0x000ee40008000800 */
[----:B------:R0:W-:Y:S01]  /*5f2a0*/  @P6 STG.E.U8 desc[UR20][R10.64], R0 ;  /* 0x000000000a006986 */ /* 0x0001e2000c101114 */
[----:B------:R-:W-:Y:S01]  /*5f2b0*/  ISETP.LT.AND P6, PT, R81, UR10, !P4 ;  /* 0x0000000a51007c0c */ /* 0x000fe2000e7c1270 */
[----:B------:R-:W1:Y:S02]  /*5f2c0*/  LDCU UR10, c[0x0][0x398] ;  /* 0x00007300ff0a77ac */ /* 0x000e640008000800 */
[----:B------:R-:W3:Y:S04]  /*5f2d0*/  LDL.LU R5, [R1+0x16b8] ;  /* 0x0016b80001057983 */ /* 0x000ee80000300800 */
[----:B----4-:R-:W4:Y:S01]  /*5f2e0*/  LDL.LU.64 R8, [R1+0x258] ;  /* 0x0002580001087983 */ /* 0x010f220000300a00 */
[----:B0-----:R-:W-:-:S03]  /*5f2f0*/  PRMT R0, R0, 0x9910, RZ ;  /* 0x0000991000007816 */ /* 0x001fc600000000ff */
[----:B------:R-:W3:Y:S01]  /*5f300*/  LDL.LU.64 R10, [R1+0x250] ;  /* 0x00025000010a7983 */ /* 0x000ee20000300a00 */
[----:B------:R-:W-:Y:S02]  /*5f310*/  SHF.R.S32.HI R0, RZ, 0x8, R0 ;  /* 0x00000008ff007819 */ /* 0x000fe40000011400 */
[----:B--2---:R-:W-:-:S05]  /*5f320*/  F2FP.SATFINITE.E4M3.F32.PACK_AB_MERGE_C R36, R37, R36, RZ ;  /* 0x000000242524723e */ /* 0x004fca00048070ff */
[----:B------:R-:W-:Y:S01]  /*5f330*/  @P5 STG.E.U8 desc[UR20][R14.64], R36 ;  /* 0x000000240e005986 */ /* 0x000fe2000c101114 */
[----:B------:R-:W-:Y:S01]  /*5f340*/  ISETP.GE.AND P5, PT, R3, UR4, PT ;  /* 0x0000000403007c0c */ /* 0x000fe2000bfa6270 */
[----:B------:R-:W0:Y:S02]  /*5f350*/  LDCU UR4, c[0x0][0x39c] ;  /* 0x00007380ff0477ac */ /* 0x000e240008000800 */
[----:B------:R-:W0:Y:S04]  /*5f360*/  LDL.LU R3, [R1+0x1324] ;  /* 0x0013240001037983 */ /* 0x000e280000300800 */
[----:B------:R2:W-:Y:S04]  /*5f370*/  @P6 STG.E.U8 desc[UR20][R38.64], R0 ;  /* 0x0000000026006986 */ /* 0x0005e8000c101114 */
[----:B--2---:R-:W2:Y:S01]  /*5f380*/  LDL.LU.64 R38, [R1+0x1758] ;  /* 0x0017580001267983 */ /* 0x004ea20000300a00 */
[----:B-1----:R-:W-:Y:S01]  /*5f390*/  ISETP.LT.AND P4, PT, R77, UR6, !P4 ;  /* 0x000000064d007c0c */ /* 0x002fe2000e781270 */
[----:B------:R-:W1:Y:S01]  /*5f3a0*/  LDCU UR6, c[0x0][0x398] ;  /* 0x00007300ff0677ac */ /* 0x000e620008000800 */
[----:B------:R-:W-:-:S02]  /*5f3b0*/  PRMT R2, R36, 0x9910, RZ ;  /* 0x0000991024027816 */ /* 0x000fc400000000ff */
[----:B------:R-:W-:Y:S01]  /*5f3c0*/  ISETP.LT.AND P6, PT, R81, UR7, !P5 ;  /* 0x0000000751007c0c */ /* 0x000fe2000efc1270 */
[----:B------:R-:W0:Y:S01]  /*5f3d0*/  LDCU UR7, c[0x0][0x398] ;  /* 0x00007300ff0777ac */ /* 0x000e220008000800 */
[----:B------:R-:W-:Y:S02]  /*5f3e0*/  SHF.R.S32.HI R2, RZ, 0x8, R2 ;  /* 0x00000008ff027819 */ /* 0x000fe40000011402 */
[----:B-----5:R-:W-:Y:S02]  /*5f3f0*/  F2FP.SATFINITE.E4M3.F32.PACK_AB_MERGE_C R0, R4, R7, RZ ;  /* 0x000000070400723e */ /* 0x020fe400048070ff */
[----:B------:R-:W-:Y:S01]  /*5f400*/  ISETP.LT.AND P5, PT, R77, UR9, !P5 ;  /* 0x000000094d007c0c */ /* 0x000fe2000efa1270 */
[----:B------:R-:W5:Y:S01]  /*5f410*/  LDL.LU R7, [R1+0x390] ;  /* 0x0003900001077983 */ /* 0x000f620000300800 */
[----:B------:R-:W0:Y:S03]  /*5f420*/  LDCU UR9, c[0x0][0x398] ;  /* 0x00007300ff0977ac */ /* 0x000e260008000800 */
[----:B------:R-:W-:Y:S01]  /*5f430*/  @P4 STG.E.U8 desc[UR20][R12.64], R2 ;  /* 0x000000020c004986 */ /* 0x000fe2000c101114 */
[----:B---3--:R-:W-:Y:S01]  /*5f440*/  ISETP.GE.AND P4, PT, R5, UR5, PT ;  /* 0x0000000505007c0c */ /* 0x008fe2000bf86270 */
[----:B------:R-:W3:Y:S02]  /*5f450*/  LDCU UR5, c[0x0][0x39c] ;  /* 0x00007380ff0577ac */ /* 0x000ee40008000800 */
[----:B----4-:R4:W-:Y:S01]  /*5f460*/  @P6 STG.E.U8 desc[UR20][R8.64], R0 ;  /* 0x0000000008006986 */ /* 0x0109e2000c101114 */
[----:B------:R-:W-:Y:S01]  /*5f470*/  ISETP.LT.AND P6, PT, R81, UR10, !P4 ;  /* 0x0000000a51007c0c */ /* 0x000fe2000e7c1270 */
[----:B------:R-:W0:Y:S02]  /*5f480*/  LDCU UR10, c[0x0][0x398] ;  /* 0x00007300ff0a77ac */ /* 0x000e240008000800 */
[----:B------:R-:W5:Y:S04]  /*5f490*/  LDL.LU R4, [R1+0x394] ;  /* 0x0003940001047983 */ /* 0x000f680000300800 */
[----:B------:R-:W3:Y:S04]  /*5f4a0*/  LDL.LU.64 R16, [R1+0x240] ;  /* 0x0002400001107983 */ /* 0x000ee80000300a00 */
[----:B------:R-:W3:Y:S01]  /*5f4b0*/  LDL.LU R6, [R1+0x131c] ;  /* 0x00131c0001067983 */ /* 0x000ee20000300800 */
[----:B----4-:R-:W-:-:S03]  /*5f4c0*/  PRMT R0, R0, 0x9910, RZ ;  /* 0x0000991000007816 */ /* 0x010fc600000000ff */
[----:B------:R-:W4:Y:S01]  /*5f4d0*/  LDL.LU.64 R8, [R1+0x238] ;  /* 0x0002380001087983 */ /* 0x000f220000300a00 */
[----:B------:R-:W-:-:S03]  /*5f4e0*/  SHF.R.S32.HI R0, RZ, 0x8, R0 ;  /* 0x00000008ff007819 */ /* 0x000fc60000011400 */
[----:B------:R-:W4:Y:S04]  /*5f4f0*/  LDL.LU.64 R14, [R1+0x230] ;  /* 0x00023000010e7983 */ /* 0x000f280000300a00 */
[----:B------:R-:W4:Y:S01]  /*5f500*/  LDL.LU R5, [R1+0x1310] ;  /* 0x0013100001057983 */ /* 0x000f220000300800 */
[----:B--2---:R-:W-:-:S05]  /*5f510*/  F2FP.SATFINITE.E4M3.F32.PACK_AB_MERGE_C R38, R39, R38, RZ ;  /* 0x000000262726723e */ /* 0x004fca00048070ff */
[----:B------:R-:W-:Y:S04]  /*5f520*/  @P5 STG.E.U8 desc[UR20][R10.64], R38 ;  /* 0x000000260a005986 */ /* 0x000fe8000c101114 */
[----:B------:R2:W-:Y:S04]  /*5f530*/  @P6 STG.E.U8 desc[UR20][R40.64], R0 ;  /* 0x0000000028006986 */ /* 0x0005e8000c101114 */
[----:B--2---:R-:W2:Y:S01]  /*5f540*/  LDL.LU.64 R40, [R1+0x1750] ;  /* 0x0017500001287983 */ /* 0x004ea20000300a00 */
[----:B0-----:R-:W-:Y:S01]  /*5f550*/  ISETP.GE.AND P5, PT, R3, UR4, PT ;  /* 0x0000000403007c0c */ /* 0x001fe2000bfa6270 */
[----:B------:R-:W0:Y:S01]  /*5f560*/  LDCU UR4, c[0x0][0x39c] ;  /* 0x00007380ff0477ac */ /* 0x000e220008000800 */
[----:B-1----:R-:W-:Y:S01]  /*5f570*/  ISETP.LT.AND P4, PT, R77, UR6, !P4 ;  /* 0x000000064d007c0c */ /* 0x002fe2000e781270 */
[----:B------:R-:W2:Y:S01]  /*5f580*/  LDL.LU R11, [R1+0x398] ;  /* 0x00039800010b7983 */ /* 0x000ea20000300800 */
[----:B------:R-:W-:Y:S01]  /*5f590*/  PRMT R2, R38, 0x9910, RZ ;  /* 0x0000991026027816 */ /* 0x000fe200000000ff */
[----:B------:R-:W1:Y:S01]  /*5f5a0*/  LDCU UR6, c[0x0][0x398] ;  /* 0x00007300ff0677ac */ /* 0x000e620008000800 */
[----:B------:R-:W-:Y:S01]  /*5f5b0*/  ISETP.LT.AND P6, PT, R81, UR7, !P5 ;  /* 0x0000000751007c0c */ /* 0x000fe2000efc1270 */
[----:B------:R-:W2:Y:S01]  /*5f5c0*/  LDL.LU R3, [R1+0x39c] ;  /* 0x00039c0001037983 */ /* 0x000ea20000300800 */
[----:B------:R-:W-:Y:S01]  /*5f5d0*/  SHF.R.S32.HI R2, RZ, 0x8, R2 ;  /* 0x00000008ff027819 */ /* 0x000fe20000011402 */
[----:B------:R-:W0:Y:S01]  /*5f5e0*/  LDCU UR7, c[0x0][0x398] ;  /* 0x00007300ff0777ac */ /* 0x000e220008000800 */
[----:B-----5:R-:W-:Y:S01]  /*5f5f0*/  F2FP.SATFINITE.E4M3.F32.PACK_AB_MERGE_C R0, R4, R7, RZ ;  /* 0x000000070400723e */ /* 0x020fe200048070ff */
[----:B------:R-:W5:Y:S01]  /*5f600*/  LDL.LU.64 R12, [R1+0x220] ;  /* 0x00022000010c7983 */ /* 0x000f620000300a00 */
[----:B------:R-:W-:Y:S01]  /*5f610*/  ISETP.LT.AND P5, PT, R77, UR9, !P5 ;  /* 0x000000094d007c0c */ /* 0x000fe2000efa1270 */
[----:B------:R-:W0:Y:S02]  /*5f620*/  LDCU UR9, c[0x0][0x398] ;  /* 0x00007300ff0977ac */ /* 0x000e240008000800 */
[----:B---3--:R-:W-:Y:S01]  /*5f630*/  @P4 STG.E.U8 desc[UR20][R16.64], R2 ;  /* 0x0000000210004986 */ /* 0x008fe2000c101114 */
[----:B------:R-:W-:Y:S01]  /*5f640*/  ISETP.GE.AND P4, PT, R6, UR5, PT ;  /* 0x0000000506007c0c */ /* 0x000fe2000bf86270 */
[----:B------:R-:W3:Y:S02]  /*5f650*/  LDCU UR5, c[0x0][0x39c] ;  /* 0x00007380ff0577ac */ /* 0x000ee40008000800 */
[----:B----4-:R4:W-:Y:S01]  /*5f660*/  @P6 STG.E.U8 desc[UR20][R8.64], R0 ;  /* 0x0000000008006986 */ /* 0x0109e2000c101114 */
[----:B------:R-:W-:Y:S01]  /*5f670*/  ISETP.LT.AND P6, PT, R81, UR10, !P4 ;  /* 0x0000000a51007c0c */ /* 0x000fe2000e7c1270 */
[----:B------:R-:W0:Y:S02]  /*5f680*/  LDCU UR10, c[0x0][0x398] ;  /* 0x00007300ff0a77ac */ /* 0x000e240008000800 */
[----:B------:R-:W3:Y:S04]  /*5f690*/  LDL.LU R4, [R1+0x1304] ;  /* 0x0013040001047983 */ /* 0x000ee80000300800 */
[----:B------:R-:W3:Y:S01]  /*5f6a0*/  LDL.LU.64 R6, [R1+0x218] ;  /* 0x0002180001067983 */ /* 0x000ee20000300a00 */
[----:B----4-:R-:W-:-:S03]  /*5f6b0*/  PRMT R0, R0, 0x9910, RZ ;  /* 0x0000991000007816 */ /* 0x010fc600000000ff */
[----:B------:R-:W4:Y:S01]  /*5f6c0*/  LDL.LU.64 R8, [R1+0x210] ;  /* 0x0002100001087983 */ /* 0x000f220000300a00 */
[----:B------:R-:W-:Y:S02]  /*5f6d0*/  SHF.R.S32.HI R0, RZ, 0x8, R0 ;  /* 0x00000008ff007819 */ /* 0x000fe40000011400 */
[----:B--2---:R-:W-:-:S05]  /*5f6e0*/  F2FP.SATFINITE.E4M3.F32.PACK_AB_MERGE_C R40, R41, R40, RZ ;  /* 0x000000282928723e */ /* 0x004fca00048070ff */
[----:B------:R-:W-:Y:S01]  /*5f6f0*/  @P5 STG.E.U8 desc[UR20][R14.64], R40 ;  /* 0x000000280e005986 */ /* 0x000fe2000c101114 */
[----:B0-----:R-:W-:Y:S01]  /*5f700*/  ISETP.GE.AND P5, PT, R5, UR4, PT ;  /* 0x0000000405007c0c */ /* 0x001fe2000bfa6270 */
        /* <DEDUP_REMOVED lines=10> */
[----:B------:R-:W-:Y:S02]  /*5f7b0*/  F2FP.SATFINITE.E4M3.F32.PACK_AB_MERGE_C R0, R3, R11, RZ ;  /* 0x0000000b0300723e */ /* 0x000fe400048070ff */
[----:B------:R-:W-:Y:S01]  /*5f7c0*/  ISETP.LT.AND P5, PT, R77, UR9, !P5 ;  /* 0x000000094d007c0c */ /* 0x000fe2000efa1270 */
[----:B------:R-:W4:Y:S01]  /*5f7d0*/  LDL.LU R11, [R1+0x3a0] ;  /* 0x0003a000010b7983 */ /* 0x000f220000300800 */
[----:B------:R-:W0:Y:S03]  /*5f7e0*/  LDCU UR9, c[0x0][0x398] ;  /* 0x00007300ff0977ac */ /* 0x000e260008000800 */
[----:B-----5:R-:W-:Y:S01]  /*5f7f0*/  @P4 STG.E.U8 desc[UR20][R12.64], R2 ;  /* 0x000000020c004986 */ /* 0x020fe2000c101114 */
[----:B---3--:R-:W-:Y:S01]  /*5f800*/  ISETP.GE.AND P4, PT, R4, UR5, PT ;  /* 0x0000000504007c0c */ /* 0x008fe2000bf86270 */
[----:B------:R-:W3:Y:S02]  /*5f810*/  LDCU UR5, c[0x0][0x39c] ;  /* 0x00007380ff0577ac */ /* 0x000ee40008000800 */
[----:B------:R5:W-:Y:S01]  /*5f820*/  @P6 STG.E.U8 desc[UR20][R6.64], R0 ;  /* 0x0000000006006986 */ /* 0x000be2000c101114 */
[----:B------:R-:W-:Y:S01]  /*5f830*/  ISETP.LT.AND P6, PT, R81, UR10, !P4 ;  /* 0x0000000a51007c0c */ /* 0x000fe2000e7c1270 */
[----:B------:R-:W0:Y:S02]  /*5f840*/  LDCU UR10, c[0x0][0x398] ;  /* 0x00007300ff0a77ac */ /* 0x000e240008000800 */
[----:B------:R-:W3:Y:S04]  /*5f850*/  LDL.LU R3, [R1+0x3a4] ;  /* 0x0003a40001037983 */ /* 0x000ee80000300800 */
[----:B------:R-:W3:Y:S04]  /*5f860*/  LDL.LU.64 R16, [R1+0x200] ;  /* 0x0002000001107983 */ /* 0x000ee80000300a00 */
[----:B------:R-:W3:Y:S01]  /*5f870*/  LDL.LU R10, [R1+0x16bc] ;  /* 0x0016bc00010a7983 */ /* 0x000ee20000300800 */
[----:B-----5:R-:W-:-:S03]  /*5f880*/  PRMT R0, R0, 0x9910, RZ ;  /* 0x0000991000007816 */ /* 0x020fc600000000ff */
[----:B------:R-:W5:Y:S01]  /*5f890*/  LDL.LU.64 R6, [R1+0x1f8] ;  /* 0x0001f80001067983 */ /* 0x000f620000300a00 */
[----:B------:R-:W-:-:S03]  /*5f8a0*/  SHF.R.S32.HI R0, RZ, 0x8, R0 ;  /* 0x00000008ff007819 */ /* 0x000fc60000011400 */
[----:B------:R-:W5:Y:S04]  /*5f8b0*/  LDL.LU.64 R14, [R1+0x1f0] ;  /* 0x0001f000010e7983 */ /* 0x000f680000300a00 */
[----:B------:R-:W5:Y:S01]  /*5f8c0*/  LDL.LU R4, [R1+0x16c0] ;  /* 0x0016c00001047983 */ /* 0x000f620000300800 */
[----:B--2---:R-:W-:-:S05]  /*5f8d0*/  F2FP.SATFINITE.E4M3.F32.PACK_AB_MERGE_C R42, R43, R42, RZ ;  /* 0x0000002a2b2a723e */ /* 0x004fca00048070ff */
[----:B----4-:R-:W-:Y:S04]  /*5f8e0*/  @P5 STG.E.U8 desc[UR20][R8.64], R42 ;  /* 0x0000002a08005986 */ /* 0x010fe8000c101114 */
[----:B------:R2:W-:Y:S04]  /*5f8f0*/  @P6 STG.E.U8 desc[UR20][R44.64], R0 ;  /* 0x000000002c006986 */ /* 0x0005e8000c101114 */
[----:B--2---:R-:W2:Y:S01]  /*5f900*/  LDL.LU.64 R44, [R1+0x1740] ;  /* 0x00174000012c7983 */ /* 0x004ea20000300a00 */
[----:B0-----:R-:W-:Y:S01]  /*5f910*/  ISETP.GE.AND P5, PT, R5, UR4, PT ;  /* 0x0000000405007c0c */ /* 0x001fe2000bfa6270 */
[----:B------:R-:W0:Y:S01]  /*5f920*/  LDCU UR4, c[0x0][0x39c] ;  /* 0x00007380ff0477ac */ /* 0x000e220008000800 */
[----:B-1----:R-:W-:Y:S01]  /*5f930*/  ISETP.LT.AND P4, PT, R77, UR6, !P4 ;  /* 0x000000064d007c0c */ /* 0x002fe2000e781270 */
[----:B------:R-:W4:Y:S01]  /*5f940*/  LDL.LU R13, [R1+0x3a8] ;  /* 0x0003a800010d7983 */ /* 0x000f220000300800 */
[----:B------:R-:W-:Y:S01]  /*5f950*/  PRMT R2, R42, 0x9910, RZ ;  /* 0x000099102a027816 */ /* 0x000fe200000000ff */
[----:B------:R-:W1:Y:S01]  /*5f960*/  LDCU UR6, c[0x0][0x398] ;  /* 0x00007300ff0677ac */ /* 0x000e620008000800 */
[----:B------:R-:W-:Y:S01]  /*5f970*/  ISETP.LT.AND P6, PT, R81, UR7, !P5 ;  /* 0x0000000751007c0c */ /* 0x000fe2000efc1270 */
[----:B------:R-:W4:Y:S01]  /*5f980*/  LDL.LU R5, [R1+0x3ac] ;  /* 0x0003ac0001057983 */ /* 0x000f220000300800 */
[----:B------:R-:W-:Y:S01]  /*5f990*/  SHF.R.S32.HI R2, RZ, 0x8, R2 ;  /* 0x00000008ff027819 */ /* 0x000fe20000011402 */
[----:B------:R-:W0:Y:S01]  /*5f9a0*/  LDCU UR7, c[0x0][0x398] ;  /* 0x00007300ff0777ac */ /* 0x000e220008000800 */
[----:B---3--:R-:W-:Y:S01]  /*5f9b0*/  F2FP.SATFINITE.E4M3.F32.PACK_AB_MERGE_C R0, R3, R11, RZ ;  /* 0x0000000b0300723e */ /* 0x008fe200048070ff */
[----:B------:R-:W3:Y:S01]  /*5f9c0*/  LDL.LU.64 R8, [R1+0x1e0] ;  /* 0x0001e00001087983 */ /* 0x000ee20000300a00 */
[----:B------:R-:W-:Y:S01]  /*5f9d0*/  ISETP.LT.AND P5, PT, R77, UR9, !P5 ;  /* 0x000000094d007c0c */ /* 0x000fe2000efa1270 */
[----:B------:R-:W0:Y:S02]  /*5f9e0*/  LDCU UR9, c[0x0][0x398] ;  /* 0x00007300ff0977ac */ /* 0x000e240008000800 */
[----:B------:R-:W-:Y:S01]  /*5f9f0*/  @P4 STG.E.U8 desc[UR20][R16.64], R2 ;  /* 0x0000000210004986 */ /* 0x000fe2000c101114 */
[----:B------:R-:W-:Y:S01]  /*5fa00*/  ISETP.GE.AND P4, PT, R10, UR5, PT ;  /* 0x000000050a007c0c */ /* 0x000fe2000bf86270 */
[----:B------:R-:W0:Y:S02]  /*5fa10*/  LDCU UR5, c[0x0][0x39c] ;  /* 0x00007380ff0577ac */ /* 0x000e240008000800 */
[----:B-----5:R5:W-:Y:S01]  /*5fa20*/  @P6 STG.E.U8 desc[UR20][R6.64], R0 ;  /* 0x0000000006006986 */ /* 0x020be2000c101114 */
[----:B------:R-:W-:Y:S01]  /*5fa30*/  ISETP.LT.AND P6, PT, R81, UR10, !P4 ;  /* 0x0000000a51007c0c */ /* 0x000fe2000e7c1270 */
[----:B------:R-:W0:Y:S02]  /*5fa40*/  LDCU UR10, c[0x0][0x398] ;  /* 0x00007300ff0a77ac */ /* 0x000e240008000800 */
[----:B------:R-:W3:Y:S04]  /*5fa50*/  LDL.LU R3, [R1+0x16c8] ;  /* 0x0016c80001037983 */ /* 0x000ee80000300800 */
[----:B------:R-:W3:Y:S01]  /*5fa60*/  LDL.LU.64 R10, [R1+0x1d8] ;  /* 0x0001d800010a7983 */ /* 0x000ee20000300a00 */
        /* <DEDUP_REMOVED lines=12> */
[----:B------:R-:W-:Y:S01]  /*5fb30*/  PRMT R2, R44, 0x9910, RZ ;  /* 0x000099102c027816 */ /* 0x000fe200000000ff */
[----:B------:R-:W5:Y:S01]  /*5fb40*/  LDL.LU R17, [R1+0x3b0] ;  /* 0x0003b00001117983 */ /* 0x000f620000300800 */
[----:B------:R-:W-:Y:S01]  /*5fb50*/  ISETP.LT.AND P6, PT, R81, UR7, !P5 ;  /* 0x0000000751007c0c */ /* 0x000fe2000efc1270 */
[----:B------:R-:W0:Y:S01]  /*5fb60*/  LDCU UR7, c[0x0][0x398] ;  /* 0x00007300ff0777ac */ /* 0x000e220008000800 */
[----:B------:R-:W-:-:S02]  /*5fb70*/  SHF.R.S32.HI R2, RZ, 0x8, R2 ;  /* 0x00000008ff027819 */ /* 0x000fc40000011402 */
[----:B----4-:R-:W-:Y:S02]  /*5fb80*/  F2FP.SATFINITE.E4M3.F32.PACK_AB_MERGE_C R0, R5, R13, RZ ;  /* 0x0000000d0500723e */ /* 0x010fe400048070ff */
[----:B------:R-:W-:Y:S01]  /*5fb90*/  ISETP.LT.AND P5, PT, R77, UR9, !P5 ;  /* 0x000000094d007c0c */ /* 0x000fe2000efa1270 */
[----:B------:R-:W4:Y:S01]  /*5fba0*/  LDL.LU R5, [R1+0x3b4] ;  /* 0x0003b40001057983 */ /* 0x000f220000300800 */
[----:B------:R-:W0:Y:S03]  /*5fbb0*/  LDCU UR9, c[0x0][0x398] ;  /* 0x00007300ff0977ac */ /* 0x000e260008000800 */
[----:B---3--:R3:W-:Y:S01]  /*5fbc0*/  @P4 STG.E.U8 desc[UR20][R8.64], R2 ;  /* 0x0000000208004986 */ /* 0x0087e2000c101114 */
[----:B------:R-:W-:Y:S01]  /*5fbd0*/  ISETP.GE.AND P4, PT, R3, UR5, PT ;  /* 0x0000000503007c0c */ /* 0x000fe2000bf86270 */
[----:B------:R-:W0:Y:S02]  /*5fbe0*/  LDCU UR5, c[0x0][0x39c] ;  /* 0x00007380ff0577ac */ /* 0x000e240008000800 */
        /* <DEDUP_REMOVED lines=24> */
[----:B----4-:R-:W-:Y:S01]  /*5fd70*/  F2FP.SATFINITE.E4M3.F32.PACK_AB_MERGE_C R0, R5, R17, RZ ;  /* 0x000000110500723e */ /* 0x010fe200048070ff */
[----:B------:R-:W4:Y:S01]  /*5fd80*/  LDL.LU.64 R6, [R1+0x1a0] ;  /* 0x0001a00001067983 */ /* 0x000f220000300a00 */
[----:B------:R-:W-:Y:S01]  /*5fd90*/  ISETP.LT.AND P5, PT, R77, UR9, !P5 ;  /* 0x000000094d007c0c */ /* 0x000fe2000efa1270 */
[----:B------:R-:W0:Y:S02]  /*5fda0*/  LDCU UR9, c[0x0][0x398] ;  /* 0x00007300ff0977ac */ /* 0x000e240008000800 */
[----:B------:R1:W-:Y:S01]  /*5fdb0*/  @P4 STG.E.U8 desc[UR20][R12.64], R2 ;  /* 0x000000020c004986 */ /* 0x0003e2000c101114 */
[----:B---3--:R-:W-:Y:S01]  /*5fdc0*/  ISETP.GE.AND P4, PT, R8, UR5, PT ;  /* 0x0000000508007c0c */ /* 0x008fe2000bf86270 */
[----:B------:R-:W3:Y:S02]  /*5fdd0*/  LDCU UR5, c[0x0][0x39c] ;  /* 0x00007380ff0577ac */ /* 0x000ee40008000800 */
[----:B------:R0:W-:Y:S01]  /*5fde0*/  @P6 STG.E.U8 desc[UR20][R10.64], R0 ;  /* 0x000000000a006986 */ /* 0x0001e2000c101114 */
[----:B------:R-:W-:Y:S01]  /*5fdf0*/  ISETP.LT.AND P6, PT, R81, UR10, !P4 ;  /* 0x0000000a51007c0c */ /* 0x000fe2000e7c1270 */
[----:B------:R-:W2:Y:S02]  /*5fe00*/  LDCU UR10, c[0x0][0x398] ;  /* 0x00007300ff0a77ac */ /* 0x000ea40008000800 */
[----:B------:R-:W3:Y:S04]  /*5fe10*/  LDL.LU R5, [R1+0x12f0] ;  /* 0x0012f00001057983 */ /* 0x000ee80000300800 */
[----:B-1----:R-:W3:Y:S01]  /*5fe20*/  LDL.LU.64 R12, [R1+0x198] ;  /* 0x00019800010c7983 */ /* 0x002ee20000300a00 */
        /* <DEDUP_REMOVED lines=14> */
[----:B------:R-:W-:Y:S01]  /*5ff10*/  ISETP.LT.AND P6, PT, R81, UR7, !P5 ;  /* 0x0000000751007c0c */ /* 0x000fe2000efc1270 */
[----:B------:R-:W0:Y:S01]  /*5ff20*/  LDCU UR7, c[0x0][0x398] ;  /* 0x00007300ff0777ac */ /* 0x000e220008000800 */
[----:B------:R-:W-:-:S02]  /*5ff30*/  SHF.R.S32.HI R2, RZ, 0x8, R2 ;  /* 0x00000008ff027819 */ /* 0x000fc40000011402 */
[----:B-----5:R-:W-:Y:S02]  /*5ff40*/  F2FP.SATFINITE.E4M3.F32.PACK_AB_MERGE_C R0, R4, R9, RZ ;  /* 0x000000090400723e */ /* 0x020fe400048070ff */
[----:B------:R-:W-:Y:S01]  /*5ff50*/  ISETP.LT.AND P5, PT, R77, UR9, !P5 ;  /* 0x000000094d007c0c */ /* 0x000fe2000efa1270 */
[----:B------:R-:W5:Y:S01]  /*5ff60*/  LDL.LU R4, [R1+0x3c4] ;  /* 0x0003c40001047983 */ /* 0x000f620000300800 */
[----:B------:R-:W0:Y:S03]  /*5ff70*/  LDCU UR9, c[0x0][0x398] ;  /* 0x00007300ff0977ac */ /* 0x000e260008000800 */
[----:B----4-:R4:W-:Y:S01]  /*5ff80*/  @P4 STG.E.U8 desc[UR20][R6.64], R2 ;  /* 0x0000000206004986 */ /* 0x0109e2000c101114 */
[----:B---3--:R-:W-:Y:S01]  /*5ff90*/  ISETP.GE.AND P4, PT, R5, UR5, PT ;  /* 0x0000000505007c0c */ /* 0x008fe2000bf86270 */
[----:B------:R-:W3:Y:S02]  /*5ffa0*/  LDCU UR5, c[0x0][0x39c] ;  /* 0x00007380ff0577ac */ /* 0x000ee40008000800 */
[----:B------:R1:W-:Y:S01]  /*5ffb0*/  @P6 STG.E.U8 desc[UR20][R12.64], R0 ;  /* 0x000000000c006986 */ /* 0x0003e2000c101114 */
[----:B------:R-:W-:Y:S01]  /*5ffc0*/  ISETP.LT.AND P6, PT, R81, UR10, !P4 ;  /* 0x0000000a51007c0c */ /* 0x000fe2000e7c1270 */
[----:B------:R-:W0:Y:S02]  /*5ffd0*/  LDCU UR10, c[0x0][0x398] ;  /* 0x00007300ff0a77ac */ /* 0x000e240008000800 */
[----:B------:R-:W3:Y:S04]  /*5ffe0*/  LDL.LU.64 R8, [R1+0x180] ;  /* 0x0001800001087983 */ /* 0x000ee80000300a00 */
[----:B----4-:R-:W4:Y:S01]  /*5fff0*/  LDL.LU R7, [R1+0x16d8] ;  /* 0x0016d80001077983 */ /* 0x010f220000300800 */
[----:B-1----:R-:W-:-:S03]  /*60000*/  PRMT R0, R0, 0x9910, RZ ;  /* 0x0000991000007816 */ /* 0x002fc600000000ff */
[----:B------:R-:W3:Y:S01]  /*60010*/  LDL.LU.64 R12, [R1+0x178] ;  /* 0x00017800010c7983 */ /* 0x000ee20000300a00 */
[----:B------:R-:W-:-:S03]  /*60020*/  SHF.R.S32.HI R0, RZ, 0x8, R0 ;  /* 0x00000008ff007819 */ /* 0x000fc60000011400 */
[----:B------:R-:W3:Y:S04]  /*60030*/  LDL.LU.64 R14, [R1+0x170] ;  /* 0x00017000010e7983 */ /* 0x000ee80000300a00 */
[----:B------:R-:W3:Y:S01]  /*60040*/  LDL.LU R6, [R1+0x1580] ;  /* 0x0015800001067983 */ /* 0x000ee20000300800 */
[----:B--2---:R-:W-:-:S05]  /*60050*/  F2FP.SATFINITE.E4M3.F32.PACK_AB_MERGE_C R50, R51, R50, RZ ;  /* 0x000000323332723e */ /* 0x004fca00048070ff */
[----:B------:R1:W-:Y:S04]  /*60060*/  @P5 STG.E.U8 desc[UR20][R10.64], R50 ;  /* 0x000000320a005986 */ /* 0x0003e8000c101114 */
[----:B------:R2:W-:Y:S04]  /*60070*/  @P6 STG.E.U8 desc[UR20][R52.64], R0 ;  /* 0x0000000034006986 */ /* 0x0005e8000c101114 */
[----:B-1----:R-:W4:Y:S04]  /*60080*/  LDL.LU.64 R10, [R1+0x168] ;  /* 0x00016800010a7983 */ /* 0x002f280000300a00 */
[----:B--2---:R-:W2:Y:S01]  /*60090*/  LDL.LU.64 R52, [R1+0x1720] ;  /* 0x0017200001347983 */ /* 0x004ea20000300a00 */
[----:B0-----:R-:W-:Y:S01]  /*600a0*/  ISETP.GE.AND P5, PT, R3, UR4, PT ;  /* 0x0000000403007c0c */ /* 0x001fe2000bfa6270 */
[----:B------:R-:W0:Y:S02]  /*600b0*/  LDCU UR4, c[0x0][0x39c] ;  /* 0x00007380ff0477ac */ /* 0x000e240008000800 */
[----:B------:R-:W2:Y:S04]  /*600c0*/  LDL.LU R5, [R1+0x3c8] ;  /* 0x0003c80001057983 */ /* 0x000ea80000300800 */
[----:B------:R-:W2:Y:S01]  /*600d0*/  LDL.LU R3, [R1+0x3cc] ;  /* 0x0003cc0001037983 */ /* 0x000ea20000300800 */
[----:B------:R-:W-:Y:S01]  /*600e0*/  ISETP.LT.AND P4, PT, R77, UR6, !P4 ;  /* 0x000000064d007c0c */ /* 0x000fe2000e781270 */
[----:B------:R-:W1:Y:S01]  /*600f0*/  LDCU UR6, c[0x0][0x398] ;  /* 0x00007300ff0677ac */ /* 0x000e620008000800 */
[----:B------:R-:W-:-:S02]  /*60100*/  PRMT R2, R50, 0x9910, RZ ;  /* 0x0000991032027816 */ /* 0x000fc400000000ff */
[----:B------:R-:W-:Y:S01]  /*60110*/  ISETP.LT.AND P6, PT, R81, UR7, !P5 ;  /* 0x0000000751007c0c */ /* 0x000fe2000efc1270 */
[----:B------:R-:W0:Y:S01]  /*60120*/  LDCU UR7, c[0x0][0x398] ;  /* 0x00007300ff0777ac */ /* 0x000e220008000800 */
[----:B------:R-:W-:Y:S02]  /*60130*/  SHF.R.S32.HI R2, RZ, 0x8, R2 ;  /* 0x00000008ff027819 */ /* 0x000fe40000011402 */
[----:B------:R-:W-:Y:S01]  /*60140*/  ISETP.LT.AND P5, PT, R77, UR9, !P5 ;  /* 0x000000094d007c0c */ /* 0x000fe2000efa1270 */
[----:B------:R-:W0:Y:S01]  /*60150*/  LDCU UR9, c[0x0][0x398] ;  /* 0x00007300ff0977ac */ /* 0x000e220008000800 */
[----:B-----5:R-:W-:Y:S02]  /*60160*/  F2FP.SATFINITE.E4M3.F32.PACK_AB_MERGE_C R0, R4, R17, RZ ;  /* 0x000000110400723e */ /* 0x020fe400048070ff */
[----:B------:R-:W5:Y:S04]  /*60170*/  LDL.LU R4, [R1+0x1590] ;  /* 0x0015900001047983 */ /* 0x000f680000300800 */
[----:B---3--:R3:W-:Y:S01]  /*60180*/  @P4 STG.E.U8 desc[UR20][R8.64], R2 ;  /* 0x0000000208004986 */ /* 0x0087e2000c101114 */
[----:B----4-:R-:W-:Y:S01]  /*60190*/  ISETP.GE.AND P4, PT, R7, UR5, PT ;  /* 0x0000000507007c0c */ /* 0x010fe2000bf86270 */
[----:B------:R-:W5:Y:S02]  /*601a0*/  LDCU UR5, c[0x0][0x39c] ;  /* 0x00007380ff0577ac */ /* 0x000f640008000800 */
[----:B------:R4:W-:Y:S01]  /*601b0*/  @P6 STG.E.U8 desc[UR20][R12.64], R0 ;  /* 0x000000000c006986 */ /* 0x0009e2000c101114 */
[----:B------:R-:W-:Y:S01]  /*601c0*/  ISETP.LT.AND P6, PT, R81, UR10, !P4 ;  /* 0x0000000a51007c0c */ /* 0x000fe2000e7c1270 */
[----:B------:R-:W0:Y:S01]  /*601d0*/  LDCU UR10, c[0x0][0x398] ;  /* 0x00007300ff0a77ac */ /* 0x000e220008000800 */
[----:B-1----:R-:W-:Y:S01]  /*601e0*/  ISETP.LT.AND P4, PT, R77, UR6, !P4 ;  /* 0x000000064d007c0c */ /* 0x002fe2000e781270 */
[----:B------:R-:W1:Y:S01]  /*601f0*/  LDCU UR6, c[0x0][0x398] ;  /* 0x00007300ff0677ac */ /* 0x000e620008000800 */
[----:B---3--:R-:W3:Y:S01]  /*60200*/  LDL.LU.64 R8, [R1+0x158] ;  /* 0x0001580001087983 */ /* 0x008ee20000300a00 */
[----:B----4-:R-:W-:-:S03]  /*60210*/  PRMT R0, R0, 0x9910, RZ ;  /* 0x0000991000007816 */ /* 0x010fc600000000ff */
[----:B------:R-:W4:Y:S01]  /*60220*/  LDL.LU.64 R12, [R1+0x150] ;  /* 0x00015000010c7983 */ /* 0x000f220000300a00 */
[----:B------:R-:W-:Y:S02]  /*60230*/  SHF.R.S32.HI R0, RZ, 0x8, R0 ;  /* 0x00000008ff007819 */ /* 0x000fe40000011400 */
[----:B--2---:R-:W-:-:S05]  /*60240*/  F2FP.SATFINITE.E4M3.F32.PACK_AB_MERGE_C R52, R53, R52, RZ ;  /* 0x000000343534723e */ /* 0x004fca00048070ff */
[----:B------:R2:W-:Y:S01]  /*60250*/  @P5 STG.E.U8 desc[UR20][R14.64], R52 ;  /* 0x000000340e005986 */ /* 0x0005e2000c101114 */
[----:B0-----:R-:W-:Y:S01]  /*60260*/  ISETP.GE.AND P5, PT, R6, UR4, PT ;  /* 0x0000000406007c0c */ /* 0x001fe2000bfa6270 */
[----:B------:R-:W0:Y:S02]  /*60270*/  LDCU UR4, c[0x0][0x39c] ;  /* 0x00007380ff0477ac */ /* 0x000e240008000800 */
[----:B------:R-:W0:Y:S01]  /*60280*/  LDL.LU R6, [R1+0x130c] ;  /* 0x00130c0001067983 */ /* 0x000e220000300800 */
[----:B--2---:R-:W-:-:S03]  /*60290*/  PRMT R52, R52, 0x9910, RZ ;  /* 0x0000991034347816 */ /* 0x004fc600000000ff */
[----:B------:R2:W-:Y:S01]  /*602a0*/  @P6 STG.E.U8 desc[UR20][R10.64], R0 ;  /* 0x000000000a006986 */ /* 0x0005e2000c101114 */
[----:B------:R-:W-:-:S03]  /*602b0*/  SHF.R.S32.HI R52, RZ, 0x8, R52 ;  /* 0x00000008ff347819 */ /* 0x000fc60000011434 */
[----:B------:R-:W4:Y:S04]  /*602c0*/  LDL.LU R7, [R1+0x3d0] ;  /* 0x0003d00001077983 */ /* 0x000f280000300800 */
[----:B------:R1:W-:Y:S01]  /*602d0*/  @P4 STG.E.U8 desc[UR20][R54.64], R52 ;  /* 0x0000003436004986 */ /* 0x0003e2000c101114 */
[----:B--2---:R-:W-:-:S03]  /*602e0*/  F2FP.SATFINITE.E4M3.F32.PACK_AB_MERGE_C R0, R3, R5, RZ ;  /* 0x000000050300723e */ /* 0x004fc600048070ff */
[----:B------:R-:W2:Y:S04]  /*602f0*/  LDL.LU R3, [R1+0x3d4] ;  /* 0x0003d40001037983 */ /* 0x000ea80000300800 */
[----:B-1----:R-:W2:Y:S01]  /*60300*/  LDL.LU.64 R54, [R1+0x1718] ;  /* 0x0017180001367983 */ /* 0x002ea20000300a00 */
[----:B------:R-:W-:Y:S01]  /*60310*/  ISETP.LT.AND P6, PT, R81, UR7, !P5 ;  /* 0x0000000751007c0c */ /* 0x000fe2000efc1270 */
[----:B------:R-:W1:Y:S01]  /*60320*/  LDCU UR7, c[0x0][0x398] ;  /* 0x00007300ff0777ac */ /* 0x000e620008000800 */
[----:B-----5:R-:W-:Y:S01]  /*60330*/  ISETP.GE.AND P4, PT, R4, UR5, PT ;  /* 0x0000000504007c0c */ /* 0x020fe2000bf86270 */
[----:B------:R-:W5:Y:S01]  /*60340*/  LDL.LU.64 R14, [R1+0x140] ;  /* 0x00014000010e7983 */ /* 0x000f620000300a00 */
[----:B------:R-:W-:Y:S01]  /*60350*/  ISETP.LT.AND P5, PT, R77, UR9, !P5 ;  /* 0x000000094d007c0c */ /* 0x000fe2000efa1270 */
[----:B------:R-:W0:Y:S01]  /*60360*/  LDCU UR5, c[0x0][0x398] ;  /* 0x00007300ff0577ac */ /* 0x000e220008000800 */
[----:B------:R-:W-:Y:S01]  /*60370*/  PRMT R2, R0, 0x9910, RZ ;  /* 0x0000991000027816 */ /* 0x000fe200000000ff */
[----:B------:R-:W5:Y:S01]  /*60380*/  LDL.LU.64 R4, [R1+0x138] ;  /* 0x0001380001047983 */ /* 0x000f620000300a00 */
[----:B------:R-:W0:Y:S05]  /*60390*/  LDCU UR9, c[0x0][0x398] ;  /* 0x00007300ff0977ac */ /* 0x000e2a0008000800 */
[----:B---3--:R3:W-:Y:S01]  /*603a0*/  @P6 STG.E.U8 desc[UR20][R8.64], R0 ;  /* 0x0000000008006986 */ /* 0x0087e2000c101114 */
[----:B------:R-:W-:Y:S01]  /*603b0*/  ISETP.LT.AND P6, PT, R81, UR10, !P4 ;  /* 0x0000000a51007c0c */ /* 0x000fe2000e7c1270 */
[----:B------:R-:W0:Y:S01]  /*603c0*/  LDCU UR10, c[0x0][0x398] ;  /* 0x00007300ff0a77ac */ /* 0x000e220008000800 */
[----:B------:R-:W-:Y:S01]  /*603d0*/  SHF.R.S32.HI R2, RZ, 0x8, R2 ;  /* 0x00000008ff027819 */ /* 0x000fe20000011402 */
[----:B---3--:R-:W3:Y:S04]  /*603e0*/  LDL.LU R9, [R1+0x158c] ;  /* 0x00158c0001097983 */ /* 0x008ee80000300800 */
[----:B------:R-:W3:Y:S01]  /*603f0*/  LDL.LU.64 R10, [R1+0x130] ;  /* 0x00013000010a7983 */ /* 0x000ee20000300a00 */
[----:B--2---:R-:W-:-:S05]  /*60400*/  F2FP.SATFINITE.E4M3.F32.PACK_AB_MERGE_C R54, R55, R54, RZ ;  /* 0x000000363736723e */ /* 0x004fca00048070ff */
[----:B----4-:R-:W-:Y:S04]  /*60410*/  @P5 STG.E.U8 desc[UR20][R12.64], R54 ;  /* 0x000000360c005986 */ /* 0x010fe8000c101114 */
[----:B------:R2:W-:Y:S04]  /*60420*/  @P6 STG.E.U8 desc[UR20][R56.64], R2 ;  /* 0x0000000238006986 */ /* 0x0005e8000c101114 */
[----:B--2---:R-:W2:Y:S01]  /*60430*/  LDL.LU.64 R56, [R1+0x1710] ;  /* 0x0017100001387983 */ /* 0x004ea20000300a00 */
[----:B------:R-:W-:Y:S01]  /*60440*/  ISETP.LT.AND P4, PT, R77, UR6, !P4 ;  /* 0x000000064d007c0c */ /* 0x000fe2000e781270 */
[----:B------:R-:W4:Y:S01]  /*60450*/  LDCU UR6, c[0x0][0x398] ;  /* 0x00007300ff0677ac */ /* 0x000f220008000800 */
[----:B------:R-:W-:Y:S01]  /*60460*/  PRMT R0, R54, 0x9910, RZ ;  /* 0x0000991036007816 */ /* 0x000fe200000000ff */
[----:B------:R-:W3:Y:S01]  /*60470*/  LDL.LU R8, [R1+0x1588] ;  /* 0x0015880001087983 */ /* 0x000ee20000300800 */
[----:B0-----:R-:W-:Y:S01]  /*60480*/  ISETP.GE.AND P5, PT, R6, UR4, PT ;  /* 0x0000000406007c0c */ /* 0x001fe2000bfa6270 */
[----:B------:R-:W0:Y:S01]  /*60490*/  LDCU UR4, c[0x0][0x398] ;  /* 0x00007300ff0477ac */ /* 0x000e220008000800 */
[----:B------:R-:W-:Y:S01]  /*604a0*/  SHF.R.S32.HI R0, RZ, 0x8, R0 ;  /* 0x00000008ff007819 */ /* 0x000fe20000011400 */
[----:B------:R-:W4:Y:S01]  /*604b0*/  LDL.LU R13, [R1+0x3d8] ;  /* 0x0003d800010d7983 */ /* 0x000f220000300800 */
[----:B-1----:R-:W-:Y:S01]  /*604c0*/  ISETP.LT.AND P6, PT, R81, UR7, !P5 ;  /* 0x0000000751007c0c */ /* 0x002fe2000efc1270 */
[----:B------:R-:W1:Y:S01]  /*604d0*/  LDCU UR7, c[0x0][0x398] ;  /* 0x00007300ff0777ac */ /* 0x000e620008000800 */
[----:B------:R-:W-:Y:S01]  /*604e0*/  ISETP.LT.AND P5, PT, R77, UR5, !P5 ;  /* 0x000000054d007c0c */ /* 0x000fe2000efa1270 */
[----:B------:R-:W4:Y:S01]  /*604f0*/  LDL.LU R6, [R1+0x3dc] ;  /* 0x0003dc0001067983 */ /* 0x000f220000300800 */
[----:B------:R-:W-:Y:S01]  /*60500*/  F2FP.SATFINITE.E4M3.F32.PACK_AB_MERGE_C R3, R3, R7, RZ ;  /* 0x000000070303723e */ /* 0x000fe200048070ff */
[----:B------:R-:W0:Y:S02]  /*60510*/  LDCU UR5, c[0x0][0x398] ;  /* 0x00007300ff0577ac */ /* 0x000e240008000800 */
[----:B-----5:R5:W-:Y:S01]  /*60520*/  @P4 STG.E.U8 desc[UR20][R14.64], R0 ;  /* 0x000000000e004986 */ /* 0x020be2000c101114 */
[----:B------:R-:W-:Y:S01]  /*60530*/  ISETP.LT.AND P4, PT, R81, UR9, !P3 ;  /* 0x0000000951007c0c */ /* 0x000fe2000df81270 */
[----:B------:R-:W0:Y:S01]  /*60540*/  LDCU UR9, c[0x0][0x398] ;  /* 0x00007300ff0977ac */ /* 0x000e220008000800 */
[----:B------:R-:W-:Y:S01]  /*60550*/  PRMT R2, R3, 0x9910, RZ ;  /* 0x0000991003027816 */ /* 0x000fe200000000ff */
[----:B------:R-:W4:Y:S03]  /*60560*/  LDL.LU.64 R16, [R1+0x120] ;  /* 0x0001200001107983 */ /* 0x000f260000300a00 */
[----:B------:R-:W-:Y:S01]  /*60570*/  SHF.R.S32.HI R2, RZ, 0x8, R2 ;  /* 0x00000008ff027819 */ /* 0x000fe20000011402 */
[----:B------:R0:W-:Y:S04]  /*60580*/  @P6 STG.E.U8 desc[UR20][R4.64], R3 ;  /* 0x0000000304006986 */ /* 0x0001e8000c101114 */
[----:B-----5:R-:W5:Y:S04]  /*60590*/  LDL.LU.64 R14, [R1+0x118] ;  /* 0x00011800010e7983 */ /* 0x020f680000300a00 */
[----:B------:R-:W4:Y:S04]  /*605a0*/  LDL.LU R7, [R1+0x1584] ;  /* 0x0015840001077983 */ /* 0x000f280000300800 */
[----:B0-----:R-:W5:Y:S01]  /*605b0*/  LDL.LU.64 R4, [R1+0x110] ;  /* 0x0001100001047983 */ /* 0x001f620000300a00 */
[----:B--2---:R-:W-:-:S05]  /*605c0*/  F2FP.SATFINITE.E4M3.F32.PACK_AB_MERGE_C R56, R57, R56, RZ ;  /* 0x000000383938723e */ /* 0x004fca00048070ff */
[----:B---3--:R-:W-:Y:S04]  /*605d0*/  @P5 STG.E.U8 desc[UR20][R10.64], R56 ;  /* 0x000000380a005986 */ /* 0x008fe8000c101114 */
[----:B------:R0:W-:Y:S04]  /*605e0*/  @P4 STG.E.U8 desc[UR20][R58.64], R2 ;  /* 0x000000023a004986 */ /* 0x0001e8000c101114 */
[----:B0-----:R-:W2:Y:S01]  /*605f0*/  LDL.LU.64 R58, [R1+0x1708] ;  /* 0x00170800013a7983 */ /* 0x001ea20000300a00 */
[----:B------:R-:W-:Y:S01]  /*60600*/  ISETP.LT.AND P3, PT, R77, UR4, !P3 ;  /* 0x000000044d007c0c */ /* 0x000fe2000df61270 */
[----:B------:R-:W0:Y:S01]  /*60610*/  LDCU UR4, c[0x0][0x398] ;  /* 0x00007300ff0477ac */ /* 0x000e220008000800 */
[----:B------:R-:W-:Y:S01]  /*60620*/  PRMT R0, R56, 0x9910, RZ ;  /* 0x0000991038007816 */ /* 0x000fe200000000ff */
[----:B------:R-:W3:Y:S03]  /*60630*/  LDL.LU R12, [R1+0x1514] ;  /* 0x00151400010c7983 */ /* 0x000ee60000300800 */
[----:B------:R-:W-:Y:S01]  /*60640*/  SHF.R.S32.HI R0, RZ, 0x8, R0 ;  /* 0x00000008ff007819 */ /* 0x000fe20000011400 */
[----:B------:R-:W3:Y:S01]  /*60650*/  LDL.LU R10, [R1+0x3e0] ;  /* 0x0003e000010a7983 */ /* 0x000ee20000300800 */
[----:B------:R-:W-:Y:S01]  /*60660*/  ISETP.LT.AND P5, PT, R81, UR5, !P2 ;  /* 0x0000000551007c0c */ /* 0x000fe2000d7a1270 */
[----:B------:R-:W0:Y:S01]  /*60670*/  LDCU UR5, c[0x0][0x398] ;  /* 0x00007300ff0577ac */ /* 0x000e220008000800 */
[----:B----4-:R-:W-:Y:S01]  /*60680*/  ISETP.LT.AND P2, PT, R77, UR6, !P2 ;  /* 0x000000064d007c0c */ /* 0x010fe2000d741270 */
[----:B------:R-:W3:Y:S01]  /*60690*/  LDL.LU R11, [R1+0x3e4] ;  /* 0x0003e400010b7983 */ /* 0x000ee20000300800 */
[----:B------:R-:W-:Y:S01]  /*606a0*/  F2FP.SATFINITE.E4M3.F32.PACK_AB_MERGE_C R3, R6, R13, RZ ;  /* 0x0000000d0603723e */ /* 0x000fe200048070ff */
[----:B------:R-:W4:Y:S02]  /*606b0*/  LDCU UR6, c[0x0][0x398] ;  /* 0x00007300ff0677ac */ /* 0x000f240008000800 */
[----:B------:R-:W-:Y:S01]  /*606c0*/  @P3 STG.E.U8 desc[UR20][R16.64], R0 ;  /* 0x0000000010003986 */ /* 0x000fe2000c101114 */
[----:B-1----:R-:W-:Y:S01]  /*606d0*/  ISETP.LT.AND P3, PT, R81, UR7, !P0 ;  /* 0x0000000751007c0c */ /* 0x002fe2000c761270 */
[----:B------:R-:W1:Y:S01]  /*606e0*/  LDCU UR7, c[0x0][0x398] ;  /* 0x00007300ff0777ac */ /* 0x000e620008000800 */
[----:B------:R-:W-:-:S04]  /*606f0*/  PRMT R2, R3, 0x9910, RZ ;  /* 0x0000991003027816 */ /* 0x000fc800000000ff */
[----:B------:R-:W-:Y:S01]  /*60700*/  SHF.R.S32.HI R2, RZ, 0x8, R2 ;  /* 0x00000008ff027819 */ /* 0x000fe20000011402 */
[----:B-----5:R-:W-:Y:S01]  /*60710*/  @P5 STG.E.U8 desc[UR20][R14.64], R3 ;  /* 0x000000030e005986 */ /* 0x020fe2000c101114 */
[----:B------:R-:W-:Y:S01]  /*60720*/  ISETP.GE.AND P6, PT, R9, UR13, PT ;  /* 0x0000000d09007c0c */ /* 0x000fe2000bfc6270 */
[----:B------:R-:W5:Y:S01]  /*60730*/  LDCU UR13, c[0x0][0x398] ;  /* 0x00007300ff0d77ac */ /* 0x000f620008000800 */
[----:B------:R-:W-:Y:S02]  /*60740*/  ISETP.GE.AND P4, PT, R8, UR15, PT ;  /* 0x0000000f08007c0c */ /* 0x000fe4000bf86270 */
[----:B------:R-:W3:Y:S04]  /*60750*/  LDL.LU.64 R8, [R1+0x100] ;  /* 0x0001000001087983 */ /* 0x000ee80000300a00 */
[----:B------:R-:W3:Y:S01]  /*60760*/  LDL.LU R6, [R1+0x12fc] ;  /* 0x0012fc0001067983 */ /* 0x000ee20000300800 */
[----:B--2---:R-:W-:-:S05]  /*60770*/  F2FP.SATFINITE.E4M3.F32.PACK_AB_MERGE_C R58, R59, R58, RZ ;  /* 0x0000003a3b3a723e */ /* 0x004fca00048070ff */
[----:B------:R-:W-:Y:S04]  /*60780*/  @P2 STG.E.U8 desc[UR20][R4.64], R58 ;  /* 0x0000003a04002986 */ /* 0x000fe8000c101114 */
[----:B------:R2:W-:Y:S04]  /*60790*/  @P3 STG.E.U8 desc[UR20][R60.64], R2 ;  /* 0x000000023c003986 */ /* 0x0005e8000c101114 */
[----:B--2---:R-:W2:Y:S01]  /*607a0*/  LDL.LU.64 R60, [R1+0x1700] ;  /* 0x00170000013c7983 */ /* 0x004ea20000300a00 */
[----:B0-----:R-:W-:Y:S01]  /*607b0*/  ISETP.LT.AND P0, PT, R77, UR4, !P0 ;  /* 0x000000044d007c0c */ /* 0x001fe2000c701270 */
[----:B------:R-:W0:Y:S01]  /*607c0*/  LDCU UR4, c[0x0][0x398] ;  /* 0x00007300ff0477ac */ /* 0x000e220008000800 */
[----:B------:R-:W-:Y:S01]  /*607d0*/  ISETP.LT.AND P3, PT, R81, UR5, !P6 ;  /* 0x0000000551007c0c */ /* 0x000fe2000f761270 */
[----:B------:R-:W5:Y:S01]  /*607e0*/  LDL.LU R4, [R1+0x12f8] ;  /* 0x0012f80001047983 */ /* 0x000f620000300800 */
[----:B------:R-:W-:Y:S01]  /*607f0*/  PRMT R0, R58, 0x9910, RZ ;  /* 0x000099103a007816 */ /* 0x000fe200000000ff */
[----:B------:R-:W0:Y:S01]  /*60800*/  LDCU UR5, c[0x0][0x398] ;  /* 0x00007300ff0577ac */ /* 0x000e220008000800 */
[----:B----4-:R-:W-:-:S02]  /*60810*/  ISETP.LT.AND P6, PT, R77, UR6, !P6 ;  /* 0x000000064d007c0c */ /* 0x010fc4000f7c1270 */
[----:B------:R-:W-:Y:S01]  /*60820*/  ISETP.GE.AND P5, PT, R7, UR19, PT ;  /* 0x0000001307007c0c */ /* 0x000fe2000bfa6270 */
[----:B------:R-:W4:Y:S01]  /*60830*/  LDCU UR6, c[0x0][0x398] ;  /* 0x00007300ff0677ac */ /* 0x000f220008000800 */
[----:B------:R-:W-:Y:S01]  /*60840*/  SHF.R.S32.HI R0, RZ, 0x8, R0 ;  /* 0x00000008ff007819 */ /* 0x000fe20000011400 */
[----:B------:R-:W4:Y:S01]  /*60850*/  LDL.LU R7, [R1+0x3e8] ;  /* 0x0003e80001077983 */ /* 0x000f220000300800 */
[----:B---3--:R-:W-:-:S03]  /*60860*/  F2FP.SATFINITE.E4M3.F32.PACK_AB_MERGE_C R3, R11, R10, RZ ;  /* 0x0000000a0b03723e */ /* 0x008fc600048070ff */
[----:B------:R-:W4:Y:S04]  /*60870*/  LDL.LU R5, [R1+0x3ec] ;  /* 0x0003ec0001057983 */ /* 0x000f280000300800 */
[----:B------:R-:W-:Y:S04]  /*60880*/  @P0 STG.E.U8 desc[UR20][R8.64], R0 ;  /* 0x0000000008000986 */ /* 0x000fe8000c101114 */
[----:B------:R3:W-:Y:S04]  /*60890*/  @P3 STG.E.U8 desc[UR20][R62.64], R3 ;  /* 0x000000033e003986 */ /* 0x0007e8000c101114 */
[----:B---3--:R-:W3:Y:S01]  /*608a0*/  LDL.LU.64 R62, [R1+0x16f8] ;  /* 0x0016f800013e7983 */ /* 0x008ee20000300a00 */
[----:B--2---:R-:W-:-:S05]  /*608b0*/  F2FP.SATFINITE.E4M3.F32.PACK_AB_MERGE_C R60, R61, R60, RZ ;  /* 0x0000003c3d3c723e */ /* 0x004fca00048070ff */
[----:B------:R2:W-:Y:S04]  /*608c0*/  @P6 STG.E.U8 desc[UR20][R64.64], R60 ;  /* 0x0000003c40006986 */ /* 0x0005e8000c101114 */
[----:B--2---:R-:W2:Y:S04]  /*608d0*/  LDL.LU.64 R64, [R1+0x16f0] ;  /* 0x0016f00001407983 */ /* 0x004ea80000300a00 */
[----:B------:R-:W2:Y:S04]  /*608e0*/  LDL.LU R10, [R1+0x12f4] ;  /* 0x0012f400010a7983 */ /* 0x000ea80000300800 */
[----:B------:R-:W2:Y:S04]  /*608f0*/  LDL.LU R8, [R1+0x3f0] ;  /* 0x0003f00001087983 */ /* 0x000ea80000300800 */
[----:B------:R-:W2:Y:S01]  /*60900*/  LDL.LU R9, [R1+0x3f4] ;  /* 0x0003f40001097983 */ /* 0x000ea20000300800 */
[----:B-1----:R-:W-:Y:S01]  /*60910*/  ISETP.LT.AND P0, PT, R81, UR7, !P4 ;  /* 0x0000000751007c0c */ /* 0x002fe2000e701270 */
[----:B------:R-:W1:Y:S01]  /*60920*/  LDCU UR7, c[0x0][0x398] ;  /* 0x00007300ff0777ac */ /* 0x000e620008000800 */
[----:B------:R-:W-:-:S02]  /*60930*/  PRMT R0, R60, 0x9910, RZ ;  /* 0x000099103c007816 */ /* 0x000fc400000000ff */
[----:B0-----:R-:W-:Y:S01]  /*60940*/  ISETP.LT.AND P4, PT, R77, UR4, !P4 ;  /* 0x000000044d007c0c */ /* 0x001fe2000e781270 */
[----:B------:R-:W0:Y:S01]  /*60950*/  LDCU UR4, c[0x0][0x398] ;  /* 0x00007300ff0477ac */ /* 0x000e220008000800 */
[----:B------:R-:W-:Y:S01]  /*60960*/  PRMT R2, R3, 0x9910, RZ ;  /* 0x0000991003027816 */ /* 0x000fe200000000ff */
[----:B------:R-:W-:Y:S01]  /*60970*/  IMAD.MOV.U32 R3, RZ, RZ, R0 ;  /* 0x000000ffff037224 */ /* 0x000fe200078e0000 */
[----:B------:R-:W-:Y:S01]  /*60980*/  ISETP.LT.AND P6, PT, R81, UR5, !P5 ;  /* 0x0000000551007c0c */ /* 0x000fe2000efc1270 */
[----:B------:R-:W0:Y:S01]  /*60990*/  LDCU UR5, c[0x0][0x398] ;  /* 0x00007300ff0577ac */ /* 0x000e220008000800 */
[----:B------:R-:W-:Y:S02]  /*609a0*/  SHF.R.S32.HI R2, RZ, 0x8, R2 ;  /* 0x00000008ff027819 */ /* 0x000fe40000011402 */
[----:B------:R-:W-:Y:S02]  /*609b0*/  SHF.R.S32.HI R3, RZ, 0x8, R3 ;  /* 0x00000008ff037819 */ /* 0x000fe40000011403 */
[----:B------:R-:W-:Y:S01]  /*609c0*/  ISETP.GE.AND P2, PT, R12, UR11, PT ;  /* 0x0000000b0c007c0c */ /* 0x000fe2000bf46270 */
[----:B------:R0:W-:Y:S01]  /*609d0*/  @P0 STG.E.U8 desc[UR20][R66.64], R2 ;  /* 0x0000000242000986 */ /* 0x0001e2000c101114 */
[----:B----4-:R-:W-:Y:S01]  /*609e0*/  F2FP.SATFINITE.E4M3.F32.PACK_AB_MERGE_C R7, R5, R7, RZ ;  /* 0x000000070507723e */ /* 0x010fe200048070ff */
[----:B------:R-:W4:Y:S01]  /*609f0*/  LDCU UR11, c[0x0][0x398] ;  /* 0x00007300ff0b77ac */ /* 0x000f220008000800 */
[----:B------:R-:W-:Y:S01]  /*60a00*/  ISETP.GE.AND P3, PT, R6, UR17, PT ;  /* 0x0000001106007c0c */ /* 0x000fe2000bf66270 */
[----:B------:R0:W-:Y:S01]  /*60a10*/  @P4 STG.E.U8 desc[UR20][R92.64], R3 ;  /* 0x000000035c004986 */ /* 0x0001e2000c101114 */
[----:B------:R-:W-:Y:S01]  /*60a20*/  ISETP.LT.AND P5, PT, R77, UR6, !P5 ;  /* 0x000000064d007c0c */ /* 0x000fe2000efa1270 */
[----:B------:R-:W4:Y:S01]  /*60a30*/  LDCU UR6, c[0x0][0x398] ;  /* 0x00007300ff0677ac */ /* 0x000f220008000800 */
[----:B------:R-:W-:-:S02]  /*60a40*/  ISETP.LT.AND P4, PT, R81, UR9, !P2 ;  /* 0x0000000951007c0c */ /* 0x000fc4000d781270 */
[----:B-1----:R-:W-:Y:S01]  /*60a50*/  ISETP.LT.AND P2, PT, R77, UR7, !P2 ;  /* 0x000000074d007c0c */ /* 0x002fe2000d741270 */
[----:B------:R-:W1:Y:S01]  /*60a60*/  LDCU UR7, c[0x0][0x398] ;  /* 0x00007300ff0777ac */ /* 0x000e620008000800 */
[----:B---3--:R-:W-:Y:S01]  /*60a70*/  F2FP.SATFINITE.E4M3.F32.PACK_AB_MERGE_C R63, R63, R62, RZ ;  /* 0x0000003e3f3f723e */ /* 0x008fe200048070ff */
[----:B------:R3:W-:Y:S01]  /*60a80*/  @P6 STG.E.U8 desc[UR20][R90.64], R7 ;  /* 0x000000075a006986 */ /* 0x0007e2000c101114 */
[----:B------:R-:W-:Y:S02]  /*60a90*/  ISETP.LT.AND P6, PT, R81, UR10, !P3 ;  /* 0x0000000a51007c0c */ /* 0x000fe4000dfc1270 */
[----:B------:R-:W-:Y:S01]  /*60aa0*/  PRMT R0, R7, 0x9910, RZ ;  /* 0x0000991007007816 */ /* 0x000fe200000000ff */
[----:B0-----:R-:W2:Y:S01]  /*60ab0*/  LDL.LU.64 R66, [R1+0x16e8] ;  /* 0x0016e80001427983 */ /* 0x001ea20000300a00 */
[----:B------:R-:W-:Y:S02]  /*60ac0*/  PRMT R5, R63, 0x9910, RZ ;  /* 0x000099103f057816 */ /* 0x000fe400000000ff */
[----:B-----5:R-:W-:Y:S01]  /*60ad0*/  ISETP.GE.AND P0, PT, R4, UR25, PT ;  /* 0x0000001904007c0c */ /* 0x020fe2000bf06270 */
[----:B------:R-:W5:Y:S01]  /*60ae0*/  LDL.LU R6, [R1+0x3f8] ;  /* 0x0003f80001067983 */ /* 0x000f620000300800 */
[----:B------:R-:W-:-:S02]  /*60af0*/  SHF.R.S32.HI R3, RZ, 0x8, R0 ;  /* 0x00000008ff037819 */ /* 0x000fc40000011400 */
[----:B------:R-:W-:Y:S01]  /*60b00*/  SHF.R.S32.HI R5, RZ, 0x8, R5 ;  /* 0x00000008ff057819 */ /* 0x000fe20000011405 */
[----:B------:R-:W5:Y:S04]  /*60b10*/  LDL.LU R4, [R1+0x3fc] ;  /* 0x0003fc0001047983 */ /* 0x000f680000300800 */
[----:B------:R-:W-:Y:S04]  /*60b20*/  @P5 STG.E.U8 desc[UR20][R88.64], R63 ;  /* 0x0000003f58005986 */ /* 0x000fe8000c101114 */
[----:B------:R0:W-:Y:S01]  /*60b30*/  @P4 STG.E.U8 desc[UR20][R86.64], R3 ;  /* 0x0000000356004986 */ /* 0x0001e2000c101114 */
[----:B------:R-:W-:-:S03]  /*60b40*/  ISETP.LT.AND P4, PT, R81, UR5, !P0 ;  /* 0x0000000551007c0c */ /* 0x000fc6000c781270 */
[----:B------:R0:W-:Y:S01]  /*60b50*/  @P2 STG.E.U8 desc[UR20][R84.64], R5 ;  /* 0x0000000554002986 */ /* 0x0001e2000c101114 */
[----:B------:R-:W-:Y:S02]  /*60b60*/  ISETP.LT.AND P2, PT, R81, UR12, !P1 ;  /* 0x0000000c51007c0c */ /* 0x000fe4000cf41270 */
[C---:B------:R-:W-:Y:S02]  /*60b70*/  ISETP.LT.AND P3, PT, R77.reuse, UR4, !P3 ;  /* 0x000000044d007c0c */ /* 0x040fe4000df61270 */
[C---:B------:R-:W-:Y:S02]  /*60b80*/  ISETP.LT.AND P1, PT, R77.reuse, UR13, !P1 ;  /* 0x0000000d4d007c0c */ /* 0x040fe4000cf21270 */
[----:B----4-:R-:W-:Y:S02]  /*60b90*/  ISETP.LT.AND P0, PT, R77, UR6, !P0 ;  /* 0x000000064d007c0c */ /* 0x010fe4000c701270 */
[----:B--2---:R-:W-:Y:S02]  /*60ba0*/  ISETP.GE.AND P5, PT, R10, UR23, PT ;  /* 0x000000170a007c0c */ /* 0x004fe4000bfa6270 */
[----:B---3--:R-:W-:-:S05]  /*60bb0*/  F2FP.SATFINITE.E4M3.F32.PACK_AB_MERGE_C R7, R9, R8, RZ ;  /* 0x000000080907723e */ /* 0x008fca00048070ff */
[----:B------:R2:W-:Y:S01]  /*60bc0*/  @P6 STG.E.U8 desc[UR20][R82.64], R7 ;  /* 0x0000000752006986 */ /* 0x0005e2000c101114 */
[----:B------:R-:W-:Y:S02]  /*60bd0*/  ISETP.LT.AND P6, PT, R81, UR11, !P5 ;  /* 0x0000000b51007c0c */ /* 0x000fe4000efc1270 */
[----:B-1----:R-:W-:Y:S01]  /*60be0*/  ISETP.LT.AND P5, PT, R77, UR7, !P5 ;  /* 0x000000074d007c0c */ /* 0x002fe2000efa1270 */
[----:B------:R-:W3:Y:S04]  /*60bf0*/  LDL.LU R81, [R1+0x16e0] ;  /* 0x0016e00001517983 */ /* 0x000ee80000300800 */
[----:B------:R-:W4:Y:S01]  /*60c00*/  LDL.LU R77, [R1+0x16dc] ;  /* 0x0016dc00014d7983 */ /* 0x000f220000300800 */
[----:B------:R-:W-:Y:S02]  /*60c10*/  PRMT R0, R7, 0x9910, RZ ;  /* 0x0000991007007816 */ /* 0x000fe400000000ff */
[----:B------:R-:W-:-:S03]  /*60c20*/  F2FP.SATFINITE.E4M3.F32.PACK_AB_MERGE_C R65, R65, R64, RZ ;  /* 0x000000404141723e */ /* 0x000fc600048070ff */
[----:B0-----:R-:W-:Y:S01]  /*60c30*/  IMAD.MOV.U32 R3, RZ, RZ, R0 ;  /* 0x000000ffff037224 */ /* 0x001fe200078e0000 */
[----:B------:R-:W-:-:S04]  /*60c40*/  PRMT R5, R65, 0x9910, RZ ;  /* 0x0000991041057816 */ /* 0x000fc800000000ff */
[----:B------:R-:W-:Y:S02]  /*60c50*/  SHF.R.S32.HI R3, RZ, 0x8, R3 ;  /* 0x00000008ff037819 */ /* 0x000fe40000011403 */
[----:B------:R-:W-:Y:S02]  /*60c60*/  SHF.R.S32.HI R5, RZ, 0x8, R5 ;  /* 0x00000008ff057819 */ /* 0x000fe40000011405 */
[----:B------:R-:W-:Y:S02]  /*60c70*/  F2FP.SATFINITE.E4M3.F32.PACK_AB_MERGE_C R67, R67, R66, RZ ;  /* 0x000000424343723e */ /* 0x000fe400048070ff */
[----:B-----5:R-:W-:Y:S02]  /*60c80*/  F2FP.SATFINITE.E4M3.F32.PACK_AB_MERGE_C R11, R4, R6, RZ ;  /* 0x00000006040b723e */ /* 0x020fe400048070ff */
[----:B------:R-:W-:Y:S02]  /*60c90*/  PRMT R9, R67, 0x9910, RZ ;  /* 0x0000991043097816 */ /* 0x000fe400000000ff */
[----:B--2---:R-:W-:-:S02]  /*60ca0*/  PRMT R7, R11, 0x9910, RZ ;  /* 0x000099100b077816 */ /* 0x004fc400000000ff */
[----:B------:R-:W-:Y:S02]  /*60cb0*/  SHF.R.S32.HI R9, RZ, 0x8, R9 ;  /* 0x00000008ff097819 */ /* 0x000fe40000011409 */
[----:B------:R-:W-:Y:S01]  /*60cc0*/  SHF.R.S32.HI R7, RZ, 0x8, R7 ;  /* 0x00000008ff077819 */ /* 0x000fe20000011407 */
[----:B---3--:R0:W-:Y:S04]  /*60cd0*/  @P3 STG.E.U8 desc[UR20][R80.64], R65 ;  /* 0x0000004150003986 */ /* 0x0081e8000c101114 */
[----:B------:R0:W-:Y:S04]  /*60ce0*/  @P4 STG.E.U8 desc[UR20][R78.64], R3 ;  /* 0x000000034e004986 */ /* 0x0001e8000c101114 */
[----:B----4-:R0:W-:Y:S04]  /*60cf0*/  @P0 STG.E.U8 desc[UR20][R76.64], R5 ;  /* 0x000000054c000986 */ /* 0x0101e8000c101114 */
[----:B------:R0:W-:Y:S04]  /*60d00*/  @P6 STG.E.U8 desc[UR20][R74.64], R11 ;  /* 0x0000000b4a006986 */ /* 0x0001e8000c101114 */
[----:B------:R0:W-:Y:S04]  /*60d10*/  @P5 STG.E.U8 desc[UR20][R72.64], R67 ;  /* 0x0000004348005986 */ /* 0x0001e8000c101114 */
[----:B------:R0:W-:Y:S04]  /*60d20*/  @P2 STG.E.U8 desc[UR20][R70.64], R7 ;  /* 0x0000000746002986 */ /* 0x0001e8000c101114 */
[----:B------:R0:W-:Y:S01]  /*60d30*/  @P1 STG.E.U8 desc[UR20][R68.64], R9 ;  /* 0x0000000944001986 */ /* 0x0001e2000c101114 */
[----:B------:R-:W-:Y:S06]  /*60d40*/  BAR.SYNC.DEFER_BLOCKING 0x0 ;  /* 0x0000000000007b1d */ /* 0x000fec0000010000 */
[----:B------:R-:W-:Y:S05]  /*60d50*/  BRA.U UP0, `(.L_x_13) ;  /* 0x0000000100a07547 */ /* 0x000fea000b800000 */
[----:B------:R-:W1:Y:S01]  /*60d60*/  S2UR UR5, SR_CgaCtaId ;  /* 0x00000000000579c3 */ /* 0x000e620000008800 */
[----:B------:R-:W-:Y:S01]  /*60d70*/  NOP ;  /* 0x0000000000007918 */ /* 0x000fe20000000000 */
[----:B------:R-:W-:Y:S01]  /*60d80*/  UMOV UR4, 0x50 ;  /* 0x0000005000047882 */ /* 0x000fe20000000000 */
[----:B------:R-:W-:Y:S02]  /*60d90*/  IMAD.U32 R0, RZ, RZ, UR8 ;  /* 0x00000008ff007e24 */ /* 0x000fe4000f8e00ff */
[----:B0-----:R-:W-:Y:S02]  /*60da0*/  IMAD.MOV.U32 R3, RZ, RZ, 0xffff ;  /* 0x0000ffffff037424 */ /* 0x001fe400078e00ff */
[----:B------:R-:W-:Y:S01]  /*60db0*/  IMAD.MOV.U32 R7, RZ, RZ, 0x1 ;  /* 0x00000001ff077424 */ /* 0x000fe200078e00ff */
[----:B------:R-:W-:-:S04]  /*60dc0*/  LOP3.LUT R0, R0, 0xffff, RZ, 0xc0, !PT ;  /* 0x0000ffff00007812 */ /* 0x000fc800078ec0ff */
[----:B------:R-:W-:-:S05]  /*60dd0*/  SHF.R.U32.HI R0, RZ, 0x5, R0 ;  /* 0x00000005ff007819 */ /* 0x000fca0000011600 */
[----:B------:R-:W-:Y:S01]  /*60de0*/  VIADD R2, R0, 0x10 ;  /* 0x0000001000027836 */ /* 0x000fe20000000000 */
[----:B------:R-:W-:Y:S01]  /*60df0*/  SHF.L.U32 R0, R3, R0, RZ ;  /* 0x0000000003007219 */ /* 0x000fe200000006ff */
[----:B-1----:R-:W-:-:S03]  /*60e00*/  ULEA UR6, UR5, UR4, 0x18 ;  /* 0x0000000405067291 */ /* 0x002fc6000f8ec0ff */
[----:B------:R-:W-:-:S04]  /*60e10*/  SHF.L.U32 R3, R7, R2, RZ ;  /* 0x0000000207037219 */ /* 0x000fc800000006ff */
[----:B------:R-:W-:Y:S02]  /*60e20*/  LOP3.LUT R0, R3, R0, RZ, 0xfc, !PT ;  /* 0x0000000003007212 */ /* 0x000fe400078efcff */
[----:B------:R-:W0:Y:S02]  /*60e30*/  LDS R5, [UR6] ;  /* 0x00000006ff057984 */ /* 0x000e240008000800 */
[C---:B------:R-:W-:Y:S02]  /*60e40*/  LOP3.LUT R2, R0.reuse, 0xffff, RZ, 0xc0, !PT ;  /* 0x0000ffff00027812 */ /* 0x040fe400078ec0ff */
[----:B0-----:R-:W-:-:S04]  /*60e50*/  LOP3.LUT R3, R0, 0xffff, R5, 0x80, !PT ;  /* 0x0000ffff00037812 */ /* 0x001fc800078e8005 */
[----:B------:R-:W-:-:S13]  /*60e60*/  ISETP.NE.AND P0, PT, R3, R2, PT ;  /* 0x000000020300720c */ /* 0x000fda0003f05270 */
[----:B------:R-:W-:Y:S05]  /*60e70*/  @P0 BRA `(.L_x_14) ;  /* 0x0000000000500947 */ /* 0x000fea0003800000 */
[----:B------:R-:W-:Y:S02]  /*60e80*/  SHF.R.U32.HI R5, RZ, 0x10, R5 ;  /* 0x00000010ff057819 */ /* 0x000fe40000011605 */
[----:B------:R-:W-:-:S04]  /*60e90*/  SHF.R.U32.HI R2, RZ, 0x10, R0 ;  /* 0x00000010ff027819 */ /* 0x000fc80000011600 */
[----:B------:R-:W-:-:S04]  /*60ea0*/  LOP3.LUT R5, R5, R2, RZ, 0xc0, !PT ;  /* 0x0000000205057212 */ /* 0x000fc800078ec0ff */
[----:B------:R-:W-:-:S13]  /*60eb0*/  ISETP.NE.AND P0, PT, R5, R2, PT ;  /* 0x000000020500720c */ /* 0x000fda0003f05270 */
[----:B------:R-:W-:Y:S05]  /*60ec0*/  @P0 BRA `(.L_x_15) ;  /* 0x0000000000300947 */ /* 0x000fea0003800000 */
[----:B------:R-:W-:Y:S01]  /*60ed0*/  R2UR UR4, R0 ;  /* 0x00000000000472ca */ /* 0x000fe200000e0000 */
[----:B------:R-:W-:Y:S01]  /*60ee0*/  VOTEU.ANY UR5, UPT, PT ;  /* 0x0000000000057886 */ /* 0x000fe200038e0100 */
[----:B------:R-:W0:Y:S01]  /*60ef0*/  S2R R0, SR_LANEID ;  /* 0x0000000000007919 */ /* 0x000e220000000000 */
[----:B------:R-:W-:-:S10]  /*60f00*/  UFLO.U32 UR5, UR5 ;  /* 0x00000005000572bd */ /* 0x000fd400080e0000 */
[----:B------:R-:W-:-:S06]  /*60f10*/  ULOP3.LUT UR4, URZ, UR4, URZ, 0x33, !UPT ;  /* 0x00000004ff047292 */ /* 0x000fcc000f8e33ff */
[----:B------:R-:W-:-:S04]  /*60f20*/  IMAD.U32 R2, RZ, RZ, UR4 ;  /* 0x00000004ff027e24 */ /* 0x000fc8000f8e00ff */
[----:B------:R-:W1:Y:S02]  /*60f30*/  REDUX UR7, R2 ;  /* 0x00000000020773c4 */ /* 0x000e640000000000 */
[----:B------:R2:W-:Y:S01]  /*60f40*/  UTCATOMSWS.AND URZ, UR4 ;  /* 0x0000000400ff79e3 */ /* 0x0005e20008000000 */
[----:B0-----:R-:W-:Y:S01]  /*60f50*/  ISETP.EQ.U32.AND P0, PT, R0, UR5, PT ;  /* 0x0000000500007c0c */ /* 0x001fe2000bf02070 */
[----:B-1----:R-:W-:-:S12]  /*60f60*/  IMAD.U32 R0, RZ, RZ, UR7 ;  /* 0x00000007ff007e24 */ /* 0x002fd8000f8e00ff */
[----:B------:R2:W-:Y:S01]  /*60f70*/  @P0 ATOMS.AND RZ, [UR6], R0 ;  /* 0x00000000ffff098c */ /* 0x0005e2000a800006 */
[----:B------:R-:W-:Y:S05]  /*60f80*/  BRA `(.L_x_13) ;  /* 0x0000000000147947 */ /* 0x000fea0003800000 */
.L_x_15:
[----:B------:R-:W-:-:S07]  /*60f90*/  MOV R2, 0x60fb0 ;  /* 0x00060fb000027802 */ /* 0x000fce0000000f00 */
[----:B------:R-:W-:Y:S05]  /*60fa0*/  CALL.REL.NOINC `($__internal_0_$__cuda_sm10x_tcgen05_guardrail_trap_col_being_dealloced_not_returned_by_alloc) ;  /* 0x00000000002c7944 */ /* 0x000fea0003c00000 */
[----:B------:R-:W-:Y:S05]  /*60fb0*/  BRA `(.L_x_13) ;  /* 0x0000000000087947 */ /* 0x000fea0003800000 */
.L_x_14:
[----:B------:R-:W-:-:S07]  /*60fc0*/  MOV R2, 0x60fe0 ;  /* 0x00060fe000027802 */ /* 0x000fce0000000f00 */
[----:B------:R-:W-:Y:S05]  /*60fd0*/  CALL.REL.NOINC `($__internal_2_$__cuda_sm10x_tcgen05_guardrail_trap_unallocated_columns_being_dealloced) ;  /* 0x0000000000387944 */ /* 0x000fea0003c00000 */
.L_x_13:
[----:B------:R-:W-:Y:S01]  /*60fe0*/  NOP ;  /* 0x0000000000007918 */ /* 0x000fe20000000000 */
[----:B--2---:R-:W-:Y:S05]  /*60ff0*/  EXIT ;  /* 0x000000000000794d */ /* 0x004fea0003800000 */
.L_x_8:
[----:B------:R-:W0:Y:S02]  /*61000*/  SYNCS.PHASECHK.TRANS64.TRYWAIT P1, [UR11], R8 ;  /* 0x00000008ff0075a7 */ /* 0x000e24000802110b */
[----:B0-----:R-:W-:Y:S05]  /*61010*/  @!P1 BRA `(.L_x_8) ;  /* 0xfffffffc00f89947 */ /* 0x001fea000383ffff */
[----:B------:R-:W-:Y:S05]  /*61020*/  BRA `(.L_x_16) ;  /* 0xfffffd68007c7947 */ /* 0x000fea000383ffff */
.L_x_12:
[----:B------:R-:W0:Y:S02]  /*61030*/  SYNCS.PHASECHK.TRANS64.TRYWAIT P5, [UR11], R4 ;  /* 0x00000004ff0075a7 */ /* 0x000e2400080a110b */
[----:B0-----:R-:W-:Y:S05]  /*61040*/  @!P5 BRA `(.L_x_12) ;  /* 0xfffffffc00f8d947 */ /* 0x001fea000383ffff */
[----:B------:R-:W-:Y:S05]  /*61050*/  BRA `(.L_x_11) ;  /* 0xfffffe8c00e87947 */ /* 0x000fea000383ffff */
        .weak           $__internal_0_$__cuda_sm10x_tcgen05_guardrail_trap_col_being_dealloced_not_returned_by_alloc
        .type           $__internal_0_$__cuda_sm10x_tcgen05_guardrail_trap_col_being_dealloced_not_returned_by_alloc,@function
        .size           $__internal_0_$__cuda_sm10x_tcgen05_guardrail_trap_col_being_dealloced_not_returned_by_alloc,($__internal_1_$__cuda_sm10x_tcgen05_guardrail_trap_phase_invalid_during_alloc - $__internal_0_$__cuda_sm10x_tcgen05_guardrail_trap_col_being_dealloced_not_returned_by_alloc)
$__internal_0_$__cuda_sm10x_tcgen05_guardrail_trap_col_being_dealloced_not_returned_by_alloc:
[----:B------:R-:W-:Y:S05]  /*61060*/  BPT.TRAP 0x1 ;  /* 0x000000040000795c */ /* 0x000fea0000300000 */
[----:B------:R-:W-:-:S04]  /*61070*/  IMAD.MOV.U32 R3, RZ, RZ, 0x0 ;  /* 0x00000000ff037424 */ /* 0x000fc800078e00ff */
[----:B------:R-:W-:Y:S05]  /*61080*/  RET.REL.NODEC R2 `(matmul_kernel) ;  /* 0xfffff9ec02dc7950 */ /* 0x000fea0003c3ffff */
        .weak           $__internal_1_$__cuda_sm10x_tcgen05_guardrail_trap_phase_invalid_during_alloc
        .type           $__internal_1_$__cuda_sm10x_tcgen05_guardrail_trap_phase_invalid_during_alloc,@function
        .size           $__internal_1_$__cuda_sm10x_tcgen05_guardrail_trap_phase_invalid_during_alloc,($__internal_2_$__cuda_sm10x_tcgen05_guardrail_trap_unallocated_columns_being_dealloced - $__internal_1_$__cuda_sm10x_tcgen05_guardrail_trap_phase_invalid_during_alloc)
$__internal_1_$__cuda_sm10x_tcgen05_guardrail_trap_phase_invalid_during_alloc:
[----:B------:R-:W-:Y:S05]  /*61090*/  BPT.TRAP 0x1 ;  /* 0x000000040000795c */ /* 0x000fea0000300000 */
[----:B------:R-:W-:-:S04]  /*610a0*/  IMAD.MOV.U32 R3, RZ, RZ, 0x0 ;  /* 0x00000000ff037424 */ /* 0x000fc800078e00ff */
[----:B------:R-:W-:Y:S05]  /*610b0*/  RET.REL.NODEC R2 `(matmul_kernel) ;  /* 0xfffff9ec02d07950 */ /* 0x000fea0003c3ffff */
        .weak           $__internal_2_$__cuda_sm10x_tcgen05_guardrail_trap_unallocated_columns_being_dealloced
        .type           $__internal_2_$__cuda_sm10x_tcgen05_guardrail_trap_unallocated_columns_being_dealloced,@function
        .size           $__internal_2_$__cuda_sm10x_tcgen05_guardrail_trap_unallocated_columns_being_dealloced,(.L_x_20 - $__internal_2_$__cuda_sm10x_tcgen05_guardrail_trap_unallocated_columns_being_dealloced)
$__internal_2_$__cuda_sm10x_tcgen05_guardrail_trap_unallocated_columns_being_dealloced:
[----:B------:R-:W-:Y:S05]  /*610c0*/  BPT.TRAP 0x1 ;  /* 0x000000040000795c */ /* 0x000fea0000300000 */
[----:B------:R-:W-:-:S04]  /*610d0*/  IMAD.MOV.U32 R3, RZ, RZ, 0x0 ;  /* 0x00000000ff037424 */ /* 0x000fc800078e00ff */
[----:B------:R-:W-:Y:S05]  /*610e0*/  RET.REL.NODEC R2 `(matmul_kernel) ;  /* 0xfffff9ec02c47950 */ /* 0x000fea0003c3ffff */
.L_x_17:
[----:B------:R-:W-:-:S00]  /*610f0*/  BRA `(.L_x_17) ;  /* 0xfffffffc00fc7947 */ /* 0x000fc0000383ffff */
[----:B------:R-:W-:-:S00]  /*61100*/  NOP ;  /* 0x0000000000007918 */ /* 0x000fc00000000000 */
[----:B------:R-:W-:-:S00]  /*61110*/  NOP ;  /* 0x0000000000007918 */ /* 0x000fc00000000000 */
[----:B------:R-:W-:-:S00]  /*61120*/  NOP ;  /* 0x0000000000007918 */ /* 0x000fc00000000000 */
[----:B------:R-:W-:-:S00]  /*61130*/  NOP ;  /* 0x0000000000007918 */ /* 0x000fc00000000000 */
[----:B------:R-:W-:-:S00]  /*61140*/  NOP ;  /* 0x0000000000007918 */ /* 0x000fc00000000000 */
[----:B------:R-:W-:-:S00]  /*61150*/  NOP ;  /* 0x0000000000007918 */ /* 0x000fc00000000000 */
[----:B------:R-:W-:-:S00]  /*61160*/  NOP ;  /* 0x0000000000007918 */ /* 0x000fc00000000000 */
[----:B------:R-:W-:-:S00]  /*61170*/  NOP ;  /* 0x0000000000007918 */ /* 0x000fc00000000000 */
.L_x_20:


//--------------------- .nv.shared.matmul_kernel  --------------------------
	.section	.nv.shared.matmul_kernel,"aw",@nobits
	.sectionflags	@""
	.align	16
	.zero		1024


//--------------------- .nv.shared.reserved.0     --------------------------
	.section	.nv.shared.reserved.0,"aw",@nobits
	.align	8
	.weak		__nv_reservedSMEM_offset_0_alias
	.size		__nv_reservedSMEM_offset_0_alias, 0, 64
	.other		__nv_reservedSMEM_offset_0_alias,@"STO_CUDA_RESERVED_SHARED STV_DEFAULT"
__nv_reservedSMEM_offset_0_alias:
	.zero		0
.nv.shared.reserved.0:
	.zero		64
	.weak		__nv_reservedSMEM_allocation_phase
	.type		__nv_reservedSMEM_allocation_phase,@object
	.size		__nv_reservedSMEM_allocation_phase,(.L_0 - __nv_reservedSMEM_allocation_phase)
__nv_reservedSMEM_allocation_phase:
	.zero		1
.L_0:
	.zero		7
	.weak		__nv_reservedSMEM_devtool_atexit_pc
	.type		__nv_reservedSMEM_devtool_atexit_pc,@object
	.size		__nv_reservedSMEM_devtool_atexit_pc,(__nv_reservedSMEM_allocation_mask - __nv_reservedSMEM_devtool_atexit_pc)
__nv_reservedSMEM_devtool_atexit_pc:
	.zero		8
	.weak		__nv_reservedSMEM_allocation_mask
	.type		__nv_reservedSMEM_allocation_mask,@object
	.size		__nv_reservedSMEM_allocation_mask,(.L_2 - __nv_reservedSMEM_allocation_mask)
__nv_reservedSMEM_allocation_mask:
	.zero		4
.L_2:


//--------------------- .nv.constant0.matmul_kernel --------------------------
	.section	.nv.constant0.matmul_kernel,"a",@progbits
	.sectionflags	@""
	.align	4
.nv.constant0.matmul_kernel:
	.zero		976


//--------------------- SYMBOLS --------------------------

	.type		.nv.reservedSmem.offset0,@object
	.size		.nv.reservedSmem.offset0,0x4
	.type		.nv.reservedSmem.cap,@object
	.size		.nv.reservedSmem.cap,0x4
